//
// Generated by NVIDIA NVVM Compiler
//
// Compiler Build ID: CL-36424714
// Cuda compilation tools, release 13.0, V13.0.88
// Based on NVVM 20.0.0
//

.version 9.0
.target sm_100
.address_size 64

	// .globl	squeeze_momentum_batch_f32

.visible .entry squeeze_momentum_batch_f32(
	.param .u64 .ptr .align 1 squeeze_momentum_batch_f32_param_0,
	.param .u64 .ptr .align 1 squeeze_momentum_batch_f32_param_1,
	.param .u64 .ptr .align 1 squeeze_momentum_batch_f32_param_2,
	.param .u64 .ptr .align 1 squeeze_momentum_batch_f32_param_3,
	.param .u64 .ptr .align 1 squeeze_momentum_batch_f32_param_4,
	.param .u64 .ptr .align 1 squeeze_momentum_batch_f32_param_5,
	.param .u64 .ptr .align 1 squeeze_momentum_batch_f32_param_6,
	.param .u32 squeeze_momentum_batch_f32_param_7,
	.param .u32 squeeze_momentum_batch_f32_param_8,
	.param .u32 squeeze_momentum_batch_f32_param_9,
	.param .u64 .ptr .align 1 squeeze_momentum_batch_f32_param_10,
	.param .u64 .ptr .align 1 squeeze_momentum_batch_f32_param_11,
	.param .u64 .ptr .align 1 squeeze_momentum_batch_f32_param_12
)
{
	.reg .pred 	%p<117>;
	.reg .b16 	%rs<54>;
	.reg .b32 	%r<177>;
	.reg .b32 	%f<145>;
	.reg .b64 	%rd<110>;
	.reg .b64 	%fd<561>;

	ld.param.u64 	%rd23, [squeeze_momentum_batch_f32_param_0];
	ld.param.u64 	%rd24, [squeeze_momentum_batch_f32_param_1];
	ld.param.u64 	%rd25, [squeeze_momentum_batch_f32_param_2];
	ld.param.u64 	%rd18, [squeeze_momentum_batch_f32_param_3];
	ld.param.u64 	%rd19, [squeeze_momentum_batch_f32_param_4];
	ld.param.u64 	%rd20, [squeeze_momentum_batch_f32_param_5];
	ld.param.u64 	%rd21, [squeeze_momentum_batch_f32_param_6];
	ld.param.u32 	%r87, [squeeze_momentum_batch_f32_param_7];
	ld.param.u32 	%r89, [squeeze_momentum_batch_f32_param_8];
	ld.param.u32 	%r88, [squeeze_momentum_batch_f32_param_9];
	ld.param.u64 	%rd26, [squeeze_momentum_batch_f32_param_10];
	ld.param.u64 	%rd22, [squeeze_momentum_batch_f32_param_11];
	ld.param.u64 	%rd27, [squeeze_momentum_batch_f32_param_12];
	cvta.to.global.u64 	%rd1, %rd27;
	cvta.to.global.u64 	%rd2, %rd22;
	cvta.to.global.u64 	%rd3, %rd26;
	cvta.to.global.u64 	%rd4, %rd24;
	cvta.to.global.u64 	%rd5, %rd23;
	cvta.to.global.u64 	%rd6, %rd25;
	mov.u32 	%r1, %ctaid.x;
	setp.ge.s32 	%p5, %r1, %r89;
	@%p5 bra 	$L__BB0_93;
	mul.lo.s32 	%r2, %r87, %r1;
	mov.u32 	%r3, %tid.x;
	setp.ge.s32 	%p6, %r3, %r87;
	@%p6 bra 	$L__BB0_4;
	mov.u32 	%r4, %ntid.x;
	mov.u32 	%r149, %r3;
$L__BB0_3:
	add.s32 	%r90, %r149, %r2;
	mul.wide.s32 	%rd28, %r90, 4;
	add.s64 	%rd29, %rd3, %rd28;
	mov.b32 	%r91, 2147483647;
	st.global.u32 	[%rd29], %r91;
	add.s64 	%rd30, %rd2, %rd28;
	st.global.u32 	[%rd30], %r91;
	add.s64 	%rd31, %rd1, %rd28;
	st.global.u32 	[%rd31], %r91;
	add.s32 	%r149, %r149, %r4;
	setp.lt.s32 	%p7, %r149, %r87;
	@%p7 bra 	$L__BB0_3;
$L__BB0_4:
	bar.sync 	0;
	setp.ne.s32 	%p8, %r3, 0;
	@%p8 bra 	$L__BB0_93;
	cvta.to.global.u64 	%rd32, %rd18;
	mul.wide.u32 	%rd33, %r1, 4;
	add.s64 	%rd34, %rd32, %rd33;
	ld.global.nc.u32 	%r7, [%rd34];
	cvta.to.global.u64 	%rd35, %rd19;
	add.s64 	%rd36, %rd35, %rd33;
	ld.global.nc.f32 	%f1, [%rd36];
	cvta.to.global.u64 	%rd37, %rd20;
	add.s64 	%rd38, %rd37, %rd33;
	ld.global.nc.u32 	%r8, [%rd38];
	cvta.to.global.u64 	%rd39, %rd21;
	add.s64 	%rd40, %rd39, %rd33;
	ld.global.nc.f32 	%f2, [%rd40];
	setp.lt.s32 	%p9, %r88, 0;
	setp.ge.s32 	%p10, %r88, %r87;
	or.pred  	%p11, %p9, %p10;
	@%p11 bra 	$L__BB0_93;
	min.s32 	%r92, %r7, %r8;
	setp.lt.s32 	%p12, %r92, 1;
	@%p12 bra 	$L__BB0_93;
	cvt.rn.f64.u32 	%fd1, %r8;
	rcp.rn.f64 	%fd2, %fd1;
	mul.f64 	%fd131, %fd1, 0d3FE0000000000000;
	add.s32 	%r93, %r8, 1;
	cvt.rn.f64.u32 	%fd132, %r93;
	mul.f64 	%fd3, %fd131, %fd132;
	mul.f64 	%fd133, %fd1, %fd132;
	add.s32 	%r94, %r93, %r8;
	cvt.rn.f64.u32 	%fd134, %r94;
	mul.f64 	%fd135, %fd133, %fd134;
	div.rn.f64 	%fd136, %fd135, 0d4018000000000000;
	mul.f64 	%fd137, %fd136, %fd1;
	mul.f64 	%fd138, %fd3, %fd3;
	sub.f64 	%fd4, %fd137, %fd138;
	add.s32 	%r9, %r7, %r88;
	add.s32 	%r10, %r8, %r88;
	setp.gt.s32 	%p13, %r9, %r87;
	mov.f64 	%fd508, 0d0000000000000000;
	mov.f64 	%fd509, %fd508;
	@%p13 bra 	$L__BB0_20;
	add.s32 	%r95, %r88, 1;
	max.u32 	%r96, %r9, %r95;
	sub.s32 	%r11, %r96, %r88;
	and.b32  	%r12, %r11, 15;
	sub.s32 	%r97, %r88, %r96;
	setp.gt.u32 	%p14, %r97, -16;
	mov.f64 	%fd509, 0d0000000000000000;
	mov.u32 	%r152, %r88;
	mov.f64 	%fd508, %fd509;
	@%p14 bra 	$L__BB0_11;
	and.b32  	%r13, %r11, -16;
	mov.b32 	%r151, 0;
	mov.f64 	%fd509, 0d0000000000000000;
	mov.u32 	%r152, %r88;
$L__BB0_10:
	.pragma "nounroll";
	mul.wide.u32 	%rd41, %r152, 4;
	add.s64 	%rd42, %rd6, %rd41;
	ld.global.nc.f32 	%f5, [%rd42];
	cvt.f64.f32 	%fd142, %f5;
	add.f64 	%fd143, %fd508, %fd142;
	fma.rn.f64 	%fd144, %fd142, %fd142, %fd509;
	ld.global.nc.f32 	%f6, [%rd42+4];
	cvt.f64.f32 	%fd145, %f6;
	add.f64 	%fd146, %fd143, %fd145;
	fma.rn.f64 	%fd147, %fd145, %fd145, %fd144;
	ld.global.nc.f32 	%f7, [%rd42+8];
	cvt.f64.f32 	%fd148, %f7;
	add.f64 	%fd149, %fd146, %fd148;
	fma.rn.f64 	%fd150, %fd148, %fd148, %fd147;
	ld.global.nc.f32 	%f8, [%rd42+12];
	cvt.f64.f32 	%fd151, %f8;
	add.f64 	%fd152, %fd149, %fd151;
	fma.rn.f64 	%fd153, %fd151, %fd151, %fd150;
	ld.global.nc.f32 	%f9, [%rd42+16];
	cvt.f64.f32 	%fd154, %f9;
	add.f64 	%fd155, %fd152, %fd154;
	fma.rn.f64 	%fd156, %fd154, %fd154, %fd153;
	ld.global.nc.f32 	%f10, [%rd42+20];
	cvt.f64.f32 	%fd157, %f10;
	add.f64 	%fd158, %fd155, %fd157;
	fma.rn.f64 	%fd159, %fd157, %fd157, %fd156;
	ld.global.nc.f32 	%f11, [%rd42+24];
	cvt.f64.f32 	%fd160, %f11;
	add.f64 	%fd161, %fd158, %fd160;
	fma.rn.f64 	%fd162, %fd160, %fd160, %fd159;
	ld.global.nc.f32 	%f12, [%rd42+28];
	cvt.f64.f32 	%fd163, %f12;
	add.f64 	%fd164, %fd161, %fd163;
	fma.rn.f64 	%fd165, %fd163, %fd163, %fd162;
	ld.global.nc.f32 	%f13, [%rd42+32];
	cvt.f64.f32 	%fd166, %f13;
	add.f64 	%fd167, %fd164, %fd166;
	fma.rn.f64 	%fd168, %fd166, %fd166, %fd165;
	ld.global.nc.f32 	%f14, [%rd42+36];
	cvt.f64.f32 	%fd169, %f14;
	add.f64 	%fd170, %fd167, %fd169;
	fma.rn.f64 	%fd171, %fd169, %fd169, %fd168;
	ld.global.nc.f32 	%f15, [%rd42+40];
	cvt.f64.f32 	%fd172, %f15;
	add.f64 	%fd173, %fd170, %fd172;
	fma.rn.f64 	%fd174, %fd172, %fd172, %fd171;
	ld.global.nc.f32 	%f16, [%rd42+44];
	cvt.f64.f32 	%fd175, %f16;
	add.f64 	%fd176, %fd173, %fd175;
	fma.rn.f64 	%fd177, %fd175, %fd175, %fd174;
	ld.global.nc.f32 	%f17, [%rd42+48];
	cvt.f64.f32 	%fd178, %f17;
	add.f64 	%fd179, %fd176, %fd178;
	fma.rn.f64 	%fd180, %fd178, %fd178, %fd177;
	ld.global.nc.f32 	%f18, [%rd42+52];
	cvt.f64.f32 	%fd181, %f18;
	add.f64 	%fd182, %fd179, %fd181;
	fma.rn.f64 	%fd183, %fd181, %fd181, %fd180;
	ld.global.nc.f32 	%f19, [%rd42+56];
	cvt.f64.f32 	%fd184, %f19;
	add.f64 	%fd185, %fd182, %fd184;
	fma.rn.f64 	%fd186, %fd184, %fd184, %fd183;
	ld.global.nc.f32 	%f20, [%rd42+60];
	cvt.f64.f32 	%fd187, %f20;
	add.f64 	%fd508, %fd185, %fd187;
	fma.rn.f64 	%fd509, %fd187, %fd187, %fd186;
	add.s32 	%r152, %r152, 16;
	add.s32 	%r151, %r151, 16;
	setp.ne.s32 	%p15, %r151, %r13;
	@%p15 bra 	$L__BB0_10;
$L__BB0_11:
	setp.eq.s32 	%p16, %r12, 0;
	@%p16 bra 	$L__BB0_20;
	and.b32  	%r19, %r11, 7;
	setp.lt.u32 	%p17, %r12, 8;
	@%p17 bra 	$L__BB0_14;
	mul.wide.u32 	%rd43, %r152, 4;
	add.s64 	%rd44, %rd6, %rd43;
	ld.global.nc.f32 	%f21, [%rd44];
	cvt.f64.f32 	%fd189, %f21;
	add.f64 	%fd190, %fd508, %fd189;
	fma.rn.f64 	%fd191, %fd189, %fd189, %fd509;
	ld.global.nc.f32 	%f22, [%rd44+4];
	cvt.f64.f32 	%fd192, %f22;
	add.f64 	%fd193, %fd190, %fd192;
	fma.rn.f64 	%fd194, %fd192, %fd192, %fd191;
	ld.global.nc.f32 	%f23, [%rd44+8];
	cvt.f64.f32 	%fd195, %f23;
	add.f64 	%fd196, %fd193, %fd195;
	fma.rn.f64 	%fd197, %fd195, %fd195, %fd194;
	ld.global.nc.f32 	%f24, [%rd44+12];
	cvt.f64.f32 	%fd198, %f24;
	add.f64 	%fd199, %fd196, %fd198;
	fma.rn.f64 	%fd200, %fd198, %fd198, %fd197;
	ld.global.nc.f32 	%f25, [%rd44+16];
	cvt.f64.f32 	%fd201, %f25;
	add.f64 	%fd202, %fd199, %fd201;
	fma.rn.f64 	%fd203, %fd201, %fd201, %fd200;
	ld.global.nc.f32 	%f26, [%rd44+20];
	cvt.f64.f32 	%fd204, %f26;
	add.f64 	%fd205, %fd202, %fd204;
	fma.rn.f64 	%fd206, %fd204, %fd204, %fd203;
	ld.global.nc.f32 	%f27, [%rd44+24];
	cvt.f64.f32 	%fd207, %f27;
	add.f64 	%fd208, %fd205, %fd207;
	fma.rn.f64 	%fd209, %fd207, %fd207, %fd206;
	ld.global.nc.f32 	%f28, [%rd44+28];
	cvt.f64.f32 	%fd210, %f28;
	add.f64 	%fd508, %fd208, %fd210;
	fma.rn.f64 	%fd509, %fd210, %fd210, %fd209;
	add.s32 	%r152, %r152, 8;
$L__BB0_14:
	setp.eq.s32 	%p18, %r19, 0;
	@%p18 bra 	$L__BB0_20;
	and.b32  	%r22, %r11, 3;
	setp.lt.u32 	%p19, %r19, 4;
	@%p19 bra 	$L__BB0_17;
	mul.wide.u32 	%rd45, %r152, 4;
	add.s64 	%rd46, %rd6, %rd45;
	ld.global.nc.f32 	%f29, [%rd46];
	cvt.f64.f32 	%fd212, %f29;
	add.f64 	%fd213, %fd508, %fd212;
	fma.rn.f64 	%fd214, %fd212, %fd212, %fd509;
	ld.global.nc.f32 	%f30, [%rd46+4];
	cvt.f64.f32 	%fd215, %f30;
	add.f64 	%fd216, %fd213, %fd215;
	fma.rn.f64 	%fd217, %fd215, %fd215, %fd214;
	ld.global.nc.f32 	%f31, [%rd46+8];
	cvt.f64.f32 	%fd218, %f31;
	add.f64 	%fd219, %fd216, %fd218;
	fma.rn.f64 	%fd220, %fd218, %fd218, %fd217;
	ld.global.nc.f32 	%f32, [%rd46+12];
	cvt.f64.f32 	%fd221, %f32;
	add.f64 	%fd508, %fd219, %fd221;
	fma.rn.f64 	%fd509, %fd221, %fd221, %fd220;
	add.s32 	%r152, %r152, 4;
$L__BB0_17:
	setp.eq.s32 	%p20, %r22, 0;
	@%p20 bra 	$L__BB0_20;
	mov.b32 	%r156, 0;
$L__BB0_19:
	.pragma "nounroll";
	mul.wide.u32 	%rd47, %r152, 4;
	add.s64 	%rd48, %rd6, %rd47;
	ld.global.nc.f32 	%f33, [%rd48];
	cvt.f64.f32 	%fd222, %f33;
	add.f64 	%fd508, %fd508, %fd222;
	fma.rn.f64 	%fd509, %fd222, %fd222, %fd509;
	add.s32 	%r152, %r152, 1;
	add.s32 	%r156, %r156, 1;
	setp.ne.s32 	%p21, %r156, %r22;
	@%p21 bra 	$L__BB0_19;
$L__BB0_20:
	setp.gt.s32 	%p22, %r10, %r87;
	mov.f64 	%fd523, 0d0000000000000000;
	mov.f64 	%fd524, %fd523;
	@%p22 bra 	$L__BB0_38;
	add.s32 	%r100, %r88, 1;
	max.s32 	%r101, %r10, %r100;
	sub.s32 	%r29, %r101, %r88;
	and.b32  	%r30, %r29, 3;
	sub.s32 	%r102, %r88, %r101;
	setp.gt.u32 	%p23, %r102, -4;
	mov.f64 	%fd524, 0d0000000000000000;
	mov.u32 	%r159, %r88;
	mov.f64 	%fd523, %fd524;
	@%p23 bra 	$L__BB0_27;
	and.b32  	%r31, %r29, -4;
	mov.b32 	%r158, 0;
	mov.f64 	%fd524, 0d0000000000000000;
	mov.u32 	%r159, %r88;
$L__BB0_23:
	.pragma "nounroll";
	mul.wide.u32 	%rd49, %r159, 4;
	add.s64 	%rd7, %rd6, %rd49;
	ld.global.nc.f32 	%f3, [%rd7];
	add.s64 	%rd8, %rd5, %rd49;
	ld.global.nc.f32 	%f34, [%rd8];
	cvt.f64.f32 	%fd33, %f34;
	add.s64 	%rd9, %rd4, %rd49;
	ld.global.nc.f32 	%f35, [%rd9];
	cvt.f64.f32 	%fd34, %f35;
	setp.ne.s32 	%p24, %r159, 0;
	@%p24 bra 	$L__BB0_25;
	sub.f64 	%fd235, %fd33, %fd34;
	abs.f64 	%fd512, %fd235;
	bra.uni 	$L__BB0_26;
$L__BB0_25:
	ld.global.nc.f32 	%f36, [%rd7+-4];
	cvt.f64.f32 	%fd227, %f36;
	sub.f64 	%fd228, %fd33, %fd34;
	abs.f64 	%fd229, %fd228;
	sub.f64 	%fd230, %fd33, %fd227;
	abs.f64 	%fd231, %fd230;
	sub.f64 	%fd232, %fd34, %fd227;
	abs.f64 	%fd233, %fd232;
	max.f64 	%fd234, %fd229, %fd231;
	max.f64 	%fd512, %fd234, %fd233;
$L__BB0_26:
	cvt.f64.f32 	%fd236, %f3;
	add.f64 	%fd237, %fd524, %fd512;
	ld.global.nc.f32 	%f37, [%rd7+4];
	cvt.f64.f32 	%fd238, %f37;
	add.f64 	%fd239, %fd523, %fd236;
	add.f64 	%fd240, %fd239, %fd238;
	ld.global.nc.f32 	%f38, [%rd9+4];
	cvt.f64.f32 	%fd241, %f38;
	ld.global.nc.f32 	%f39, [%rd8+4];
	cvt.f64.f32 	%fd242, %f39;
	sub.f64 	%fd243, %fd242, %fd241;
	abs.f64 	%fd244, %fd243;
	sub.f64 	%fd245, %fd242, %fd236;
	abs.f64 	%fd246, %fd245;
	sub.f64 	%fd247, %fd241, %fd236;
	abs.f64 	%fd248, %fd247;
	max.f64 	%fd249, %fd244, %fd246;
	max.f64 	%fd250, %fd249, %fd248;
	add.f64 	%fd251, %fd237, %fd250;
	ld.global.nc.f32 	%f40, [%rd7+8];
	cvt.f64.f32 	%fd252, %f40;
	add.f64 	%fd253, %fd240, %fd252;
	ld.global.nc.f32 	%f41, [%rd9+8];
	cvt.f64.f32 	%fd254, %f41;
	ld.global.nc.f32 	%f42, [%rd8+8];
	cvt.f64.f32 	%fd255, %f42;
	sub.f64 	%fd256, %fd255, %fd254;
	abs.f64 	%fd257, %fd256;
	sub.f64 	%fd258, %fd255, %fd238;
	abs.f64 	%fd259, %fd258;
	sub.f64 	%fd260, %fd254, %fd238;
	abs.f64 	%fd261, %fd260;
	max.f64 	%fd262, %fd257, %fd259;
	max.f64 	%fd263, %fd262, %fd261;
	add.f64 	%fd264, %fd251, %fd263;
	ld.global.nc.f32 	%f43, [%rd7+12];
	cvt.f64.f32 	%fd265, %f43;
	add.f64 	%fd523, %fd253, %fd265;
	ld.global.nc.f32 	%f44, [%rd9+12];
	cvt.f64.f32 	%fd266, %f44;
	ld.global.nc.f32 	%f45, [%rd8+12];
	cvt.f64.f32 	%fd267, %f45;
	sub.f64 	%fd268, %fd267, %fd266;
	abs.f64 	%fd269, %fd268;
	sub.f64 	%fd270, %fd267, %fd252;
	abs.f64 	%fd271, %fd270;
	sub.f64 	%fd272, %fd266, %fd252;
	abs.f64 	%fd273, %fd272;
	max.f64 	%fd274, %fd269, %fd271;
	max.f64 	%fd275, %fd274, %fd273;
	add.f64 	%fd524, %fd264, %fd275;
	add.s32 	%r159, %r159, 4;
	add.s32 	%r158, %r158, 4;
	setp.ne.s32 	%p25, %r158, %r31;
	@%p25 bra 	$L__BB0_23;
$L__BB0_27:
	setp.eq.s32 	%p26, %r30, 0;
	@%p26 bra 	$L__BB0_38;
	setp.eq.s32 	%p27, %r30, 1;
	@%p27 bra 	$L__BB0_33;
	mul.wide.u32 	%rd50, %r159, 4;
	add.s64 	%rd10, %rd6, %rd50;
	ld.global.nc.f32 	%f4, [%rd10];
	add.s64 	%rd11, %rd5, %rd50;
	ld.global.nc.f32 	%f46, [%rd11];
	cvt.f64.f32 	%fd44, %f46;
	add.s64 	%rd12, %rd4, %rd50;
	ld.global.nc.f32 	%f47, [%rd12];
	cvt.f64.f32 	%fd45, %f47;
	setp.eq.s32 	%p28, %r159, 0;
	@%p28 bra 	$L__BB0_31;
	mul.wide.s32 	%rd51, %r159, 4;
	add.s64 	%rd52, %rd6, %rd51;
	ld.global.nc.f32 	%f48, [%rd52+-4];
	cvt.f64.f32 	%fd277, %f48;
	sub.f64 	%fd278, %fd44, %fd45;
	abs.f64 	%fd279, %fd278;
	sub.f64 	%fd280, %fd44, %fd277;
	abs.f64 	%fd281, %fd280;
	sub.f64 	%fd282, %fd45, %fd277;
	abs.f64 	%fd283, %fd282;
	max.f64 	%fd284, %fd279, %fd281;
	max.f64 	%fd517, %fd284, %fd283;
	bra.uni 	$L__BB0_32;
$L__BB0_31:
	sub.f64 	%fd285, %fd44, %fd45;
	abs.f64 	%fd517, %fd285;
$L__BB0_32:
	cvt.f64.f32 	%fd286, %f4;
	add.f64 	%fd287, %fd524, %fd517;
	ld.global.nc.f32 	%f49, [%rd10+4];
	cvt.f64.f32 	%fd288, %f49;
	add.f64 	%fd289, %fd523, %fd286;
	add.f64 	%fd523, %fd289, %fd288;
	ld.global.nc.f32 	%f50, [%rd12+4];
	cvt.f64.f32 	%fd290, %f50;
	ld.global.nc.f32 	%f51, [%rd11+4];
	cvt.f64.f32 	%fd291, %f51;
	sub.f64 	%fd292, %fd291, %fd290;
	abs.f64 	%fd293, %fd292;
	sub.f64 	%fd294, %fd291, %fd286;
	abs.f64 	%fd295, %fd294;
	sub.f64 	%fd296, %fd290, %fd286;
	abs.f64 	%fd297, %fd296;
	max.f64 	%fd298, %fd293, %fd295;
	max.f64 	%fd299, %fd298, %fd297;
	add.f64 	%fd524, %fd287, %fd299;
	add.s32 	%r159, %r159, 2;
$L__BB0_33:
	and.b32  	%r104, %r29, 1;
	setp.eq.b32 	%p29, %r104, 1;
	not.pred 	%p30, %p29;
	@%p30 bra 	$L__BB0_38;
	mul.wide.u32 	%rd53, %r159, 4;
	add.s64 	%rd54, %rd6, %rd53;
	ld.global.nc.f32 	%f52, [%rd54];
	cvt.f64.f32 	%fd300, %f52;
	add.f64 	%fd523, %fd523, %fd300;
	add.s64 	%rd55, %rd5, %rd53;
	ld.global.nc.f32 	%f53, [%rd55];
	cvt.f64.f32 	%fd56, %f53;
	add.s64 	%rd56, %rd4, %rd53;
	ld.global.nc.f32 	%f54, [%rd56];
	cvt.f64.f32 	%fd57, %f54;
	setp.eq.s32 	%p31, %r159, 0;
	@%p31 bra 	$L__BB0_36;
	mul.wide.s32 	%rd57, %r159, 4;
	add.s64 	%rd58, %rd6, %rd57;
	ld.global.nc.f32 	%f55, [%rd58+-4];
	cvt.f64.f32 	%fd301, %f55;
	sub.f64 	%fd302, %fd56, %fd57;
	abs.f64 	%fd303, %fd302;
	sub.f64 	%fd304, %fd56, %fd301;
	abs.f64 	%fd305, %fd304;
	sub.f64 	%fd306, %fd57, %fd301;
	abs.f64 	%fd307, %fd306;
	max.f64 	%fd308, %fd303, %fd305;
	max.f64 	%fd522, %fd308, %fd307;
	bra.uni 	$L__BB0_37;
$L__BB0_36:
	sub.f64 	%fd309, %fd56, %fd57;
	abs.f64 	%fd522, %fd309;
$L__BB0_37:
	add.f64 	%fd524, %fd524, %fd522;
$L__BB0_38:
	setp.lt.s32 	%p33, %r87, 1;
	mov.pred 	%p115, -1;
	@%p33 bra 	$L__BB0_41;
	min.s32 	%r39, %r7, %r87;
	mov.b32 	%r161, 0;
$L__BB0_40:
	mul.wide.u32 	%rd59, %r161, 4;
	add.s64 	%rd60, %rd6, %rd59;
	ld.global.nc.f32 	%f56, [%rd60];
	abs.f32 	%f57, %f56;
	setp.ne.f32 	%p115, %f57, 0f7F800000;
	add.s32 	%r161, %r161, 1;
	setp.ne.s32 	%p34, %r161, %r39;
	and.pred  	%p35, %p115, %p34;
	@%p35 bra 	$L__BB0_40;
$L__BB0_41:
	setp.lt.s32 	%p37, %r87, 1;
	mov.pred 	%p36, -1;
	mov.pred 	%p116, %p36;
	@%p37 bra 	$L__BB0_47;
	min.s32 	%r42, %r8, %r87;
	mov.b32 	%r162, 0;
	bra.uni 	$L__BB0_44;
$L__BB0_43:
	add.s32 	%r162, %r162, 1;
	setp.eq.s32 	%p45, %r162, %r42;
	mov.pred 	%p116, %p36;
	@%p45 bra 	$L__BB0_47;
$L__BB0_44:
	mul.wide.u32 	%rd61, %r162, 4;
	add.s64 	%rd62, %rd6, %rd61;
	ld.global.nc.f32 	%f58, [%rd62];
	abs.f32 	%f59, %f58;
	setp.equ.f32 	%p39, %f59, 0f7F800000;
	mov.pred 	%p116, 0;
	@%p39 bra 	$L__BB0_47;
	add.s64 	%rd64, %rd5, %rd61;
	ld.global.nc.f32 	%f60, [%rd64];
	abs.f32 	%f61, %f60;
	setp.equ.f32 	%p41, %f61, 0f7F800000;
	@%p41 bra 	$L__BB0_47;
	add.s64 	%rd66, %rd4, %rd61;
	ld.global.nc.f32 	%f62, [%rd66];
	abs.f32 	%f63, %f62;
	setp.ne.f32 	%p43, %f63, 0f7F800000;
	@%p43 bra 	$L__BB0_43;
$L__BB0_47:
	cvt.rn.f64.u32 	%fd310, %r7;
	rcp.rn.f64 	%fd64, %fd310;
	and.pred  	%p4, %p115, %p116;
	add.s64 	%rd13, %rd6, 32;
	rcp.rn.f64 	%fd65, %fd4;
	max.u32 	%r108, %r7, %r8;
	add.s32 	%r45, %r108, -1;
	mov.b32 	%r163, 0;
	mov.b16 	%rs48, 0;
	not.pred 	%p50, %p4;
	not.pred 	%p56, %p116;
	mov.u16 	%rs49, %rs48;
	mov.u16 	%rs50, %rs48;
	mov.u32 	%r164, %r88;
$L__BB0_48:
	setp.lt.s32 	%p46, %r164, %r9;
	mul.wide.u32 	%rd67, %r164, 4;
	add.s64 	%rd14, %rd6, %rd67;
	@%p46 bra 	$L__BB0_50;
	ld.global.nc.f32 	%f64, [%rd14];
	cvt.f64.f32 	%fd311, %f64;
	sub.s32 	%r109, %r164, %r7;
	mul.wide.s32 	%rd68, %r109, 4;
	add.s64 	%rd69, %rd6, %rd68;
	ld.global.nc.f32 	%f65, [%rd69];
	cvt.f64.f32 	%fd312, %f65;
	sub.f64 	%fd313, %fd311, %fd312;
	add.f64 	%fd508, %fd508, %fd313;
	mul.f64 	%fd314, %fd312, %fd312;
	sub.f64 	%fd315, %fd509, %fd314;
	fma.rn.f64 	%fd509, %fd311, %fd311, %fd315;
$L__BB0_50:
	setp.lt.s32 	%p47, %r164, %r10;
	@%p47 bra 	$L__BB0_55;
	ld.global.nc.f32 	%f66, [%rd14];
	cvt.f64.f32 	%fd316, %f66;
	sub.s32 	%r110, %r164, %r8;
	mul.wide.s32 	%rd70, %r110, 4;
	add.s64 	%rd15, %rd6, %rd70;
	ld.global.nc.f32 	%f67, [%rd15];
	cvt.f64.f32 	%fd317, %f67;
	sub.f64 	%fd318, %fd316, %fd317;
	add.f64 	%fd523, %fd523, %fd318;
	add.s64 	%rd72, %rd5, %rd67;
	add.s64 	%rd73, %rd4, %rd67;
	ld.global.nc.f32 	%f68, [%rd73];
	cvt.f64.f32 	%fd319, %f68;
	ld.global.nc.f32 	%f69, [%rd72];
	cvt.f64.f32 	%fd320, %f69;
	add.s32 	%r111, %r164, -1;
	mul.wide.u32 	%rd74, %r111, 4;
	add.s64 	%rd75, %rd6, %rd74;
	ld.global.nc.f32 	%f70, [%rd75];
	cvt.f64.f32 	%fd321, %f70;
	sub.f64 	%fd322, %fd320, %fd319;
	abs.f64 	%fd323, %fd322;
	sub.f64 	%fd324, %fd320, %fd321;
	abs.f64 	%fd325, %fd324;
	sub.f64 	%fd326, %fd319, %fd321;
	abs.f64 	%fd327, %fd326;
	max.f64 	%fd328, %fd323, %fd325;
	max.f64 	%fd75, %fd328, %fd327;
	add.s64 	%rd76, %rd5, %rd70;
	ld.global.nc.f32 	%f71, [%rd76];
	cvt.f64.f32 	%fd76, %f71;
	add.s64 	%rd77, %rd4, %rd70;
	ld.global.nc.f32 	%f72, [%rd77];
	cvt.f64.f32 	%fd77, %f72;
	setp.ne.s32 	%p48, %r110, 0;
	@%p48 bra 	$L__BB0_53;
	sub.f64 	%fd337, %fd76, %fd77;
	abs.f64 	%fd531, %fd337;
	bra.uni 	$L__BB0_54;
$L__BB0_53:
	ld.global.nc.f32 	%f73, [%rd15+-4];
	cvt.f64.f32 	%fd329, %f73;
	sub.f64 	%fd330, %fd76, %fd77;
	abs.f64 	%fd331, %fd330;
	sub.f64 	%fd332, %fd76, %fd329;
	abs.f64 	%fd333, %fd332;
	sub.f64 	%fd334, %fd77, %fd329;
	abs.f64 	%fd335, %fd334;
	max.f64 	%fd336, %fd331, %fd333;
	max.f64 	%fd531, %fd336, %fd335;
$L__BB0_54:
	sub.f64 	%fd338, %fd75, %fd531;
	add.f64 	%fd524, %fd524, %fd338;
$L__BB0_55:
	add.s32 	%r112, %r9, -1;
	add.s32 	%r48, %r10, -1;
	max.s32 	%r113, %r112, %r48;
	max.s32 	%r114, %r113, %r45;
	setp.gt.s32 	%p49, %r114, %r164;
	@%p49 bra 	$L__BB0_59;
	@%p50 bra 	$L__BB0_58;
	mul.f64 	%fd339, %fd64, %fd508;
	mul.f64 	%fd340, %fd64, %fd509;
	mul.f64 	%fd341, %fd339, %fd339;
	sub.f64 	%fd342, %fd340, %fd341;
	max.f64 	%fd343, %fd342, 0d0000000000000000;
	sqrt.rn.f64 	%fd344, %fd343;
	cvt.f64.f32 	%fd345, %f1;
	mul.f64 	%fd346, %fd344, %fd345;
	add.f64 	%fd347, %fd339, %fd346;
	sub.f64 	%fd348, %fd339, %fd346;
	mul.f64 	%fd349, %fd2, %fd523;
	mul.f64 	%fd350, %fd2, %fd524;
	cvt.f64.f32 	%fd351, %f2;
	mul.f64 	%fd352, %fd350, %fd351;
	add.f64 	%fd353, %fd349, %fd352;
	sub.f64 	%fd354, %fd349, %fd352;
	setp.gt.f64 	%p51, %fd348, %fd354;
	setp.lt.f64 	%p52, %fd347, %fd353;
	setp.lt.f64 	%p53, %fd348, %fd354;
	setp.gt.f64 	%p54, %fd347, %fd353;
	selp.f32 	%f74, 0f3F800000, 0f00000000, %p54;
	selp.f32 	%f75, %f74, 0f00000000, %p53;
	selp.f32 	%f76, 0fBF800000, %f75, %p52;
	selp.f32 	%f77, %f76, %f75, %p51;
	add.s32 	%r117, %r164, %r2;
	mul.wide.s32 	%rd80, %r117, 4;
	add.s64 	%rd81, %rd3, %rd80;
	st.global.f32 	[%rd81], %f77;
	bra.uni 	$L__BB0_59;
$L__BB0_58:
	add.s32 	%r115, %r164, %r2;
	mul.wide.s32 	%rd78, %r115, 4;
	add.s64 	%rd79, %rd3, %rd78;
	mov.b32 	%r116, 2147483647;
	st.global.u32 	[%rd79], %r116;
$L__BB0_59:
	setp.lt.s32 	%p55, %r164, %r48;
	or.pred  	%p57, %p56, %p55;
	@%p57 bra 	$L__BB0_92;
	sub.s32 	%r166, %r164, %r8;
	mov.f64 	%fd535, 0d0000000000000000;
	mov.f64 	%fd534, 0d3FF0000000000000;
	mov.b32 	%r165, 0;
	mov.b16 	%rs51, 0;
	mov.u16 	%rs52, %rs51;
	mov.u16 	%rs53, %rs51;
	mov.f64 	%fd536, %fd535;
$L__BB0_61:
	mov.u32 	%r51, %r166;
	add.s32 	%r166, %r51, 1;
	shl.b32 	%r119, %r8, 1;
	sub.s32 	%r120, %r88, %r119;
	add.s32 	%r55, %r163, %r165;
	add.s32 	%r121, %r120, %r55;
	add.s32 	%r122, %r121, 2;
	max.s32 	%r53, %r122, %r166;
	add.s16 	%rs20, %rs49, %rs52;
	cvt.u16.u32 	%rs21, %r8;
	shl.b16 	%rs22, %rs21, 1;
	cvt.u16.u32 	%rs23, %r88;
	not.b16 	%rs24, %rs23;
	add.s16 	%rs25, %rs22, %rs24;
	sub.s16 	%rs26, %rs25, %rs20;
	cvt.u16.u32 	%rs27, %r53;
	add.s16 	%rs28, %rs26, %rs27;
	cvt.u32.u16 	%r123, %rs28;
	and.b32  	%r54, %r123, 7;
	not.b32 	%r124, %r88;
	add.s32 	%r125, %r119, %r124;
	sub.s32 	%r126, %r125, %r55;
	add.s32 	%r56, %r53, %r126;
	add.s32 	%r57, %r56, -1;
	sub.s32 	%r127, %r166, %r8;
	add.s32 	%r174, %r127, 1;
	setp.lt.u32 	%p58, %r57, 15;
	mov.f64 	%fd544, 0d0000000000000000;
	mov.u32 	%r171, %r174;
	@%p58 bra 	$L__BB0_65;
	and.b32  	%r128, %r56, -16;
	sub.s32 	%r168, %r51, %r8;
	sub.s32 	%r129, %r8, %r88;
	sub.s32 	%r130, %r129, %r163;
	add.s32 	%r131, %r130, %r51;
	sub.s32 	%r132, %r131, %r165;
	sub.s32 	%r167, %r132, %r128;
	mov.f64 	%fd544, 0d0000000000000000;
	mov.u32 	%r169, %r174;
$L__BB0_63:
	.pragma "nounroll";
	mul.wide.s32 	%rd82, %r169, 4;
	add.s64 	%rd83, %rd13, %rd82;
	ld.global.nc.f32 	%f78, [%rd83+-32];
	cvt.f64.f32 	%fd360, %f78;
	add.f64 	%fd361, %fd544, %fd360;
	ld.global.nc.f32 	%f79, [%rd83+-28];
	cvt.f64.f32 	%fd362, %f79;
	add.f64 	%fd363, %fd361, %fd362;
	ld.global.nc.f32 	%f80, [%rd83+-24];
	cvt.f64.f32 	%fd364, %f80;
	add.f64 	%fd365, %fd363, %fd364;
	ld.global.nc.f32 	%f81, [%rd83+-20];
	cvt.f64.f32 	%fd366, %f81;
	add.f64 	%fd367, %fd365, %fd366;
	ld.global.nc.f32 	%f82, [%rd83+-16];
	cvt.f64.f32 	%fd368, %f82;
	add.f64 	%fd369, %fd367, %fd368;
	ld.global.nc.f32 	%f83, [%rd83+-12];
	cvt.f64.f32 	%fd370, %f83;
	add.f64 	%fd371, %fd369, %fd370;
	ld.global.nc.f32 	%f84, [%rd83+-8];
	cvt.f64.f32 	%fd372, %f84;
	add.f64 	%fd373, %fd371, %fd372;
	ld.global.nc.f32 	%f85, [%rd83+-4];
	cvt.f64.f32 	%fd374, %f85;
	add.f64 	%fd375, %fd373, %fd374;
	ld.global.nc.f32 	%f86, [%rd83];
	cvt.f64.f32 	%fd376, %f86;
	add.f64 	%fd377, %fd375, %fd376;
	ld.global.nc.f32 	%f87, [%rd83+4];
	cvt.f64.f32 	%fd378, %f87;
	add.f64 	%fd379, %fd377, %fd378;
	ld.global.nc.f32 	%f88, [%rd83+8];
	cvt.f64.f32 	%fd380, %f88;
	add.f64 	%fd381, %fd379, %fd380;
	ld.global.nc.f32 	%f89, [%rd83+12];
	cvt.f64.f32 	%fd382, %f89;
	add.f64 	%fd383, %fd381, %fd382;
	ld.global.nc.f32 	%f90, [%rd83+16];
	cvt.f64.f32 	%fd384, %f90;
	add.f64 	%fd385, %fd383, %fd384;
	ld.global.nc.f32 	%f91, [%rd83+20];
	cvt.f64.f32 	%fd386, %f91;
	add.f64 	%fd387, %fd385, %fd386;
	ld.global.nc.f32 	%f92, [%rd83+24];
	cvt.f64.f32 	%fd388, %f92;
	add.f64 	%fd389, %fd387, %fd388;
	ld.global.nc.f32 	%f93, [%rd83+28];
	cvt.f64.f32 	%fd390, %f93;
	add.f64 	%fd544, %fd389, %fd390;
	add.s32 	%r169, %r169, 16;
	add.s32 	%r168, %r168, 16;
	add.s32 	%r167, %r167, 16;
	setp.ne.s32 	%p59, %r167, 0;
	@%p59 bra 	$L__BB0_63;
	add.s32 	%r171, %r168, 2;
$L__BB0_65:
	and.b32  	%r133, %r56, 15;
	setp.eq.s32 	%p60, %r133, 0;
	@%p60 bra 	$L__BB0_75;
	cvt.u16.u32 	%rs29, %r53;
	add.s16 	%rs30, %rs50, %rs53;
	cvt.u16.u32 	%rs31, %r8;
	shl.b16 	%rs32, %rs31, 1;
	cvt.u16.u32 	%rs33, %r88;
	not.b16 	%rs34, %rs33;
	add.s16 	%rs35, %rs32, %rs34;
	sub.s16 	%rs36, %rs35, %rs30;
	add.s16 	%rs37, %rs36, %rs29;
	cvt.u32.u16 	%r134, %rs37;
	and.b32  	%r69, %r134, 15;
	add.s32 	%r135, %r69, -1;
	setp.lt.u32 	%p61, %r135, 7;
	@%p61 bra 	$L__BB0_68;
	mul.wide.s32 	%rd84, %r171, 4;
	add.s64 	%rd85, %rd6, %rd84;
	ld.global.nc.f32 	%f94, [%rd85];
	cvt.f64.f32 	%fd392, %f94;
	add.f64 	%fd393, %fd544, %fd392;
	ld.global.nc.f32 	%f95, [%rd85+4];
	cvt.f64.f32 	%fd394, %f95;
	add.f64 	%fd395, %fd393, %fd394;
	ld.global.nc.f32 	%f96, [%rd85+8];
	cvt.f64.f32 	%fd396, %f96;
	add.f64 	%fd397, %fd395, %fd396;
	ld.global.nc.f32 	%f97, [%rd85+12];
	cvt.f64.f32 	%fd398, %f97;
	add.f64 	%fd399, %fd397, %fd398;
	ld.global.nc.f32 	%f98, [%rd85+16];
	cvt.f64.f32 	%fd400, %f98;
	add.f64 	%fd401, %fd399, %fd400;
	ld.global.nc.f32 	%f99, [%rd85+20];
	cvt.f64.f32 	%fd402, %f99;
	add.f64 	%fd403, %fd401, %fd402;
	ld.global.nc.f32 	%f100, [%rd85+24];
	cvt.f64.f32 	%fd404, %f100;
	add.f64 	%fd405, %fd403, %fd404;
	ld.global.nc.f32 	%f101, [%rd85+28];
	cvt.f64.f32 	%fd406, %f101;
	add.f64 	%fd544, %fd405, %fd406;
	add.s32 	%r171, %r171, 8;
$L__BB0_68:
	and.b32  	%r136, %r69, 7;
	setp.eq.s32 	%p62, %r136, 0;
	@%p62 bra 	$L__BB0_75;
	add.s32 	%r137, %r54, -1;
	setp.lt.u32 	%p63, %r137, 3;
	@%p63 bra 	$L__BB0_71;
	mul.wide.s32 	%rd86, %r171, 4;
	add.s64 	%rd87, %rd6, %rd86;
	ld.global.nc.f32 	%f102, [%rd87];
	cvt.f64.f32 	%fd408, %f102;
	add.f64 	%fd409, %fd544, %fd408;
	ld.global.nc.f32 	%f103, [%rd87+4];
	cvt.f64.f32 	%fd410, %f103;
	add.f64 	%fd411, %fd409, %fd410;
	ld.global.nc.f32 	%f104, [%rd87+8];
	cvt.f64.f32 	%fd412, %f104;
	add.f64 	%fd413, %fd411, %fd412;
	ld.global.nc.f32 	%f105, [%rd87+12];
	cvt.f64.f32 	%fd414, %f105;
	add.f64 	%fd544, %fd413, %fd414;
	add.s32 	%r171, %r171, 4;
$L__BB0_71:
	and.b32  	%r138, %r54, 3;
	setp.eq.s32 	%p64, %r138, 0;
	@%p64 bra 	$L__BB0_75;
	mul.wide.s32 	%rd88, %r171, 4;
	add.s64 	%rd16, %rd6, %rd88;
	ld.global.nc.f32 	%f106, [%rd16];
	cvt.f64.f32 	%fd415, %f106;
	add.f64 	%fd544, %fd544, %fd415;
	and.b32  	%r139, %r54, 3;
	setp.eq.s32 	%p65, %r139, 1;
	@%p65 bra 	$L__BB0_75;
	ld.global.nc.f32 	%f107, [%rd16+4];
	cvt.f64.f32 	%fd416, %f107;
	add.f64 	%fd544, %fd544, %fd416;
	and.b32  	%r140, %r54, 3;
	setp.eq.s32 	%p66, %r140, 2;
	@%p66 bra 	$L__BB0_75;
	ld.global.nc.f32 	%f108, [%rd16+8];
	cvt.f64.f32 	%fd417, %f108;
	add.f64 	%fd544, %fd544, %fd417;
$L__BB0_75:
	setp.lt.u32 	%p67, %r57, 7;
	mov.f64 	%fd559, 0dFFF0000000000000;
	mov.f64 	%fd560, 0d7FF0000000000000;
	@%p67 bra 	$L__BB0_78;
	and.b32  	%r74, %r56, -8;
	add.s32 	%r141, %r55, %r88;
	add.s32 	%r142, %r8, %r8;
	sub.s32 	%r143, %r142, %r141;
	add.s32 	%r75, %r143, -2;
	mov.f64 	%fd559, 0dFFF0000000000000;
	mov.f64 	%fd560, 0d7FF0000000000000;
$L__BB0_77:
	.pragma "nounroll";
	mul.wide.s32 	%rd89, %r174, 4;
	add.s64 	%rd90, %rd5, %rd89;
	ld.global.nc.f32 	%f109, [%rd90];
	cvt.f64.f32 	%fd423, %f109;
	add.s64 	%rd91, %rd4, %rd89;
	ld.global.nc.f32 	%f110, [%rd91];
	cvt.f64.f32 	%fd424, %f110;
	setp.lt.f64 	%p68, %fd559, %fd423;
	selp.f64 	%fd425, %fd423, %fd559, %p68;
	setp.gt.f64 	%p69, %fd560, %fd424;
	selp.f64 	%fd426, %fd424, %fd560, %p69;
	ld.global.nc.f32 	%f111, [%rd90+4];
	cvt.f64.f32 	%fd427, %f111;
	ld.global.nc.f32 	%f112, [%rd91+4];
	cvt.f64.f32 	%fd428, %f112;
	setp.lt.f64 	%p70, %fd425, %fd427;
	selp.f64 	%fd429, %fd427, %fd425, %p70;
	setp.gt.f64 	%p71, %fd426, %fd428;
	selp.f64 	%fd430, %fd428, %fd426, %p71;
	ld.global.nc.f32 	%f113, [%rd90+8];
	cvt.f64.f32 	%fd431, %f113;
	ld.global.nc.f32 	%f114, [%rd91+8];
	cvt.f64.f32 	%fd432, %f114;
	setp.lt.f64 	%p72, %fd429, %fd431;
	selp.f64 	%fd433, %fd431, %fd429, %p72;
	setp.gt.f64 	%p73, %fd430, %fd432;
	selp.f64 	%fd434, %fd432, %fd430, %p73;
	ld.global.nc.f32 	%f115, [%rd90+12];
	cvt.f64.f32 	%fd435, %f115;
	ld.global.nc.f32 	%f116, [%rd91+12];
	cvt.f64.f32 	%fd436, %f116;
	setp.lt.f64 	%p74, %fd433, %fd435;
	selp.f64 	%fd437, %fd435, %fd433, %p74;
	setp.gt.f64 	%p75, %fd434, %fd436;
	selp.f64 	%fd438, %fd436, %fd434, %p75;
	ld.global.nc.f32 	%f117, [%rd90+16];
	cvt.f64.f32 	%fd439, %f117;
	ld.global.nc.f32 	%f118, [%rd91+16];
	cvt.f64.f32 	%fd440, %f118;
	setp.lt.f64 	%p76, %fd437, %fd439;
	selp.f64 	%fd441, %fd439, %fd437, %p76;
	setp.gt.f64 	%p77, %fd438, %fd440;
	selp.f64 	%fd442, %fd440, %fd438, %p77;
	ld.global.nc.f32 	%f119, [%rd90+20];
	cvt.f64.f32 	%fd443, %f119;
	ld.global.nc.f32 	%f120, [%rd91+20];
	cvt.f64.f32 	%fd444, %f120;
	setp.lt.f64 	%p78, %fd441, %fd443;
	selp.f64 	%fd445, %fd443, %fd441, %p78;
	setp.gt.f64 	%p79, %fd442, %fd444;
	selp.f64 	%fd446, %fd444, %fd442, %p79;
	ld.global.nc.f32 	%f121, [%rd90+24];
	cvt.f64.f32 	%fd447, %f121;
	ld.global.nc.f32 	%f122, [%rd91+24];
	cvt.f64.f32 	%fd448, %f122;
	setp.lt.f64 	%p80, %fd445, %fd447;
	selp.f64 	%fd449, %fd447, %fd445, %p80;
	setp.gt.f64 	%p81, %fd446, %fd448;
	selp.f64 	%fd450, %fd448, %fd446, %p81;
	ld.global.nc.f32 	%f123, [%rd90+28];
	cvt.f64.f32 	%fd451, %f123;
	ld.global.nc.f32 	%f124, [%rd91+28];
	cvt.f64.f32 	%fd452, %f124;
	setp.lt.f64 	%p82, %fd449, %fd451;
	selp.f64 	%fd559, %fd451, %fd449, %p82;
	setp.gt.f64 	%p83, %fd450, %fd452;
	selp.f64 	%fd560, %fd452, %fd450, %p83;
	add.s32 	%r174, %r174, 8;
	add.s32 	%r144, %r174, %r75;
	setp.ne.s32 	%p84, %r144, %r74;
	@%p84 bra 	$L__BB0_77;
$L__BB0_78:
	and.b32  	%r145, %r56, 7;
	setp.eq.s32 	%p85, %r145, 0;
	@%p85 bra 	$L__BB0_86;
	add.s32 	%r146, %r54, -1;
	setp.lt.u32 	%p86, %r146, 3;
	@%p86 bra 	$L__BB0_81;
	mul.wide.s32 	%rd92, %r174, 4;
	add.s64 	%rd93, %rd5, %rd92;
	ld.global.nc.f32 	%f125, [%rd93];
	cvt.f64.f32 	%fd454, %f125;
	add.s64 	%rd94, %rd4, %rd92;
	ld.global.nc.f32 	%f126, [%rd94];
	cvt.f64.f32 	%fd455, %f126;
	setp.lt.f64 	%p87, %fd559, %fd454;
	selp.f64 	%fd456, %fd454, %fd559, %p87;
	setp.gt.f64 	%p88, %fd560, %fd455;
	selp.f64 	%fd457, %fd455, %fd560, %p88;
	ld.global.nc.f32 	%f127, [%rd93+4];
	cvt.f64.f32 	%fd458, %f127;
	ld.global.nc.f32 	%f128, [%rd94+4];
	cvt.f64.f32 	%fd459, %f128;
	setp.lt.f64 	%p89, %fd456, %fd458;
	selp.f64 	%fd460, %fd458, %fd456, %p89;
	setp.gt.f64 	%p90, %fd457, %fd459;
	selp.f64 	%fd461, %fd459, %fd457, %p90;
	ld.global.nc.f32 	%f129, [%rd93+8];
	cvt.f64.f32 	%fd462, %f129;
	ld.global.nc.f32 	%f130, [%rd94+8];
	cvt.f64.f32 	%fd463, %f130;
	setp.lt.f64 	%p91, %fd460, %fd462;
	selp.f64 	%fd464, %fd462, %fd460, %p91;
	setp.gt.f64 	%p92, %fd461, %fd463;
	selp.f64 	%fd465, %fd463, %fd461, %p92;
	ld.global.nc.f32 	%f131, [%rd93+12];
	cvt.f64.f32 	%fd466, %f131;
	ld.global.nc.f32 	%f132, [%rd94+12];
	cvt.f64.f32 	%fd467, %f132;
	setp.lt.f64 	%p93, %fd464, %fd466;
	selp.f64 	%fd559, %fd466, %fd464, %p93;
	setp.gt.f64 	%p94, %fd465, %fd467;
	selp.f64 	%fd560, %fd467, %fd465, %p94;
	add.s32 	%r174, %r174, 4;
$L__BB0_81:
	and.b32  	%r147, %r54, 3;
	setp.eq.s32 	%p95, %r147, 0;
	@%p95 bra 	$L__BB0_86;
	cvt.u16.u32 	%rs38, %r53;
	cvt.u16.u32 	%rs39, %r8;
	shl.b16 	%rs40, %rs39, 1;
	add.s16 	%rs41, %rs40, %rs48;
	add.s16 	%rs42, %rs41, %rs51;
	cvt.u16.u32 	%rs43, %r88;
	xor.b16  	%rs44, %rs43, 3;
	sub.s16 	%rs45, %rs44, %rs42;
	add.s16 	%rs7, %rs45, %rs38;
	and.b16  	%rs46, %rs7, 3;
	setp.eq.s16 	%p96, %rs46, 1;
	@%p96 bra 	$L__BB0_84;
	mul.wide.s32 	%rd95, %r174, 4;
	add.s64 	%rd96, %rd5, %rd95;
	ld.global.nc.f32 	%f133, [%rd96];
	cvt.f64.f32 	%fd469, %f133;
	add.s64 	%rd97, %rd4, %rd95;
	ld.global.nc.f32 	%f134, [%rd97];
	cvt.f64.f32 	%fd470, %f134;
	setp.lt.f64 	%p97, %fd559, %fd469;
	selp.f64 	%fd471, %fd469, %fd559, %p97;
	setp.gt.f64 	%p98, %fd560, %fd470;
	selp.f64 	%fd472, %fd470, %fd560, %p98;
	ld.global.nc.f32 	%f135, [%rd96+4];
	cvt.f64.f32 	%fd473, %f135;
	ld.global.nc.f32 	%f136, [%rd97+4];
	cvt.f64.f32 	%fd474, %f136;
	setp.lt.f64 	%p99, %fd471, %fd473;
	selp.f64 	%fd559, %fd473, %fd471, %p99;
	setp.gt.f64 	%p100, %fd472, %fd474;
	selp.f64 	%fd560, %fd474, %fd472, %p100;
	add.s32 	%r174, %r174, 2;
$L__BB0_84:
	and.b16  	%rs47, %rs7, 1;
	setp.eq.b16 	%p101, %rs47, 1;
	not.pred 	%p102, %p101;
	@%p102 bra 	$L__BB0_86;
	mul.wide.s32 	%rd98, %r174, 4;
	add.s64 	%rd99, %rd5, %rd98;
	ld.global.nc.f32 	%f137, [%rd99];
	cvt.f64.f32 	%fd475, %f137;
	add.s64 	%rd100, %rd4, %rd98;
	ld.global.nc.f32 	%f138, [%rd100];
	cvt.f64.f32 	%fd476, %f138;
	setp.lt.f64 	%p103, %fd559, %fd475;
	selp.f64 	%fd559, %fd475, %fd559, %p103;
	setp.gt.f64 	%p104, %fd560, %fd476;
	selp.f64 	%fd560, %fd476, %fd560, %p104;
$L__BB0_86:
	add.f64 	%fd477, %fd559, %fd560;
	mul.wide.s32 	%rd101, %r51, 4;
	add.s64 	%rd102, %rd6, %rd101;
	ld.global.nc.f32 	%f139, [%rd102+4];
	cvt.f64.f32 	%fd478, %f139;
	fma.rn.f64 	%fd479, %fd477, 0dBFD0000000000000, %fd478;
	mul.f64 	%fd480, %fd2, %fd544;
	fma.rn.f64 	%fd481, %fd480, 0dBFE0000000000000, %fd479;
	add.f64 	%fd536, %fd536, %fd481;
	fma.rn.f64 	%fd535, %fd534, %fd481, %fd535;
	add.f64 	%fd534, %fd534, 0d3FF0000000000000;
	setp.lt.s32 	%p105, %r166, %r164;
	add.s32 	%r165, %r165, 1;
	add.s16 	%rs53, %rs53, 1;
	add.s16 	%rs52, %rs52, 1;
	add.s16 	%rs51, %rs51, 1;
	@%p105 bra 	$L__BB0_61;
	ld.param.u64 	%rd109, [squeeze_momentum_batch_f32_param_11];
	mul.f64 	%fd482, %fd535, %fd1;
	mul.f64 	%fd483, %fd3, %fd536;
	sub.f64 	%fd484, %fd482, %fd483;
	mul.f64 	%fd485, %fd65, %fd484;
	mul.f64 	%fd486, %fd2, %fd536;
	mul.f64 	%fd487, %fd2, %fd3;
	sub.f64 	%fd488, %fd1, %fd487;
	fma.rn.f64 	%fd128, %fd485, %fd488, %fd486;
	cvt.rn.f32.f64 	%f140, %fd128;
	add.s32 	%r84, %r164, %r2;
	cvta.to.global.u64 	%rd103, %rd109;
	mul.wide.s32 	%rd104, %r84, 4;
	add.s64 	%rd17, %rd103, %rd104;
	st.global.f32 	[%rd17], %f140;
	setp.lt.s32 	%p106, %r164, 1;
	@%p106 bra 	$L__BB0_92;
	ld.global.f32 	%f141, [%rd17+-4];
	cvt.f64.f32 	%fd129, %f141;
	abs.f64 	%fd489, %fd129;
	setp.equ.f64 	%p107, %fd489, 0d7FF0000000000000;
	abs.f64 	%fd490, %fd128;
	setp.equ.f64 	%p108, %fd490, 0d7FF0000000000000;
	or.pred  	%p109, %p107, %p108;
	@%p109 bra 	$L__BB0_90;
	setp.gt.f64 	%p110, %fd128, 0d0000000000000000;
	setp.gt.f64 	%p111, %fd128, %fd129;
	selp.f32 	%f142, 0f3F800000, 0f40000000, %p111;
	setp.lt.f64 	%p112, %fd128, %fd129;
	selp.f32 	%f143, 0fBF800000, 0fC0000000, %p112;
	selp.f32 	%f144, %f142, %f143, %p110;
	add.s64 	%rd106, %rd1, %rd104;
	st.global.f32 	[%rd106], %f144;
	bra.uni 	$L__BB0_92;
$L__BB0_90:
	setp.lt.s32 	%p113, %r164, %r8;
	@%p113 bra 	$L__BB0_92;
	add.s64 	%rd108, %rd1, %rd104;
	mov.b32 	%r148, 2147483647;
	st.global.u32 	[%rd108], %r148;
$L__BB0_92:
	add.s32 	%r164, %r164, 1;
	setp.ne.s32 	%p114, %r164, %r87;
	add.s32 	%r163, %r163, 1;
	add.s16 	%rs50, %rs50, 1;
	add.s16 	%rs49, %rs49, 1;
	add.s16 	%rs48, %rs48, 1;
	@%p114 bra 	$L__BB0_48;
$L__BB0_93:
	ret;

}
	// .globl	squeeze_momentum_many_series_one_param_f32
.visible .entry squeeze_momentum_many_series_one_param_f32(
	.param .u64 .ptr .align 1 squeeze_momentum_many_series_one_param_f32_param_0,
	.param .u64 .ptr .align 1 squeeze_momentum_many_series_one_param_f32_param_1,
	.param .u64 .ptr .align 1 squeeze_momentum_many_series_one_param_f32_param_2,
	.param .u64 .ptr .align 1 squeeze_momentum_many_series_one_param_f32_param_3,
	.param .u32 squeeze_momentum_many_series_one_param_f32_param_4,
	.param .u32 squeeze_momentum_many_series_one_param_f32_param_5,
	.param .u32 squeeze_momentum_many_series_one_param_f32_param_6,
	.param .f32 squeeze_momentum_many_series_one_param_f32_param_7,
	.param .u32 squeeze_momentum_many_series_one_param_f32_param_8,
	.param .f32 squeeze_momentum_many_series_one_param_f32_param_9,
	.param .u64 .ptr .align 1 squeeze_momentum_many_series_one_param_f32_param_10,
	.param .u64 .ptr .align 1 squeeze_momentum_many_series_one_param_f32_param_11,
	.param .u64 .ptr .align 1 squeeze_momentum_many_series_one_param_f32_param_12
)
{
	.reg .pred 	%p<136>;
	.reg .b16 	%rs<54>;
	.reg .b32 	%r<322>;
	.reg .b32 	%f<147>;
	.reg .b64 	%rd<587>;
	.reg .b64 	%fd<569>;

	ld.param.u64 	%rd44, [squeeze_momentum_many_series_one_param_f32_param_0];
	ld.param.u64 	%rd45, [squeeze_momentum_many_series_one_param_f32_param_1];
	ld.param.u64 	%rd47, [squeeze_momentum_many_series_one_param_f32_param_2];
	ld.param.u64 	%rd46, [squeeze_momentum_many_series_one_param_f32_param_3];
	ld.param.u32 	%r120, [squeeze_momentum_many_series_one_param_f32_param_4];
	ld.param.u32 	%r121, [squeeze_momentum_many_series_one_param_f32_param_5];
	ld.param.u32 	%r122, [squeeze_momentum_many_series_one_param_f32_param_6];
	ld.param.u32 	%r123, [squeeze_momentum_many_series_one_param_f32_param_8];
	ld.param.u64 	%rd48, [squeeze_momentum_many_series_one_param_f32_param_10];
	ld.param.u64 	%rd49, [squeeze_momentum_many_series_one_param_f32_param_11];
	ld.param.u64 	%rd50, [squeeze_momentum_many_series_one_param_f32_param_12];
	cvta.to.global.u64 	%rd1, %rd50;
	cvta.to.global.u64 	%rd2, %rd49;
	cvta.to.global.u64 	%rd3, %rd48;
	cvta.to.global.u64 	%rd4, %rd47;
	mov.u32 	%r1, %ctaid.y;
	mov.u32 	%r124, %ctaid.x;
	mov.u32 	%r125, %ntid.x;
	mul.lo.s32 	%r126, %r124, %r125;
	mov.u32 	%r127, %tid.x;
	setp.ge.s32 	%p1, %r1, %r120;
	neg.s32 	%r128, %r127;
	setp.ne.s32 	%p2, %r126, %r128;
	or.pred  	%p3, %p2, %p1;
	@%p3 bra 	$L__BB1_126;
	cvta.to.global.u64 	%rd51, %rd46;
	cvt.u64.u32 	%rd5, %r1;
	mul.wide.u32 	%rd52, %r1, 4;
	add.s64 	%rd53, %rd51, %rd52;
	ld.global.nc.u32 	%r129, [%rd53];
	setp.gt.s32 	%p4, %r129, -1;
	setp.lt.s32 	%p5, %r129, %r121;
	setp.gt.s32 	%p6, %r122, 0;
	and.pred  	%p7, %p4, %p6;
	and.pred  	%p8, %p7, %p5;
	setp.gt.s32 	%p9, %r123, 0;
	and.pred  	%p10, %p9, %p8;
	@%p10 bra 	$L__BB1_15;
	shl.b64 	%rd577, %rd5, 2;
	add.s64 	%rd583, %rd3, %rd577;
	add.s64 	%rd582, %rd2, %rd577;
	add.s64 	%rd581, %rd1, %rd577;
	setp.lt.s32 	%p127, %r121, 1;
	@%p127 bra 	$L__BB1_126;
	and.b32  	%r3, %r121, 7;
	setp.lt.u32 	%p128, %r121, 8;
	@%p128 bra 	$L__BB1_7;
	mul.wide.u32 	%rd10, %r120, 32;
	and.b32  	%r279, %r121, 2147483640;
	neg.s32 	%r285, %r279;
	mul.wide.u32 	%rd11, %r120, 4;
$L__BB1_5:
	.pragma "nounroll";
	add.s64 	%rd539, %rd1, %rd577;
	add.s64 	%rd540, %rd2, %rd577;
	add.s64 	%rd541, %rd3, %rd577;
	mov.b32 	%r280, 2147483647;
	st.global.u32 	[%rd541], %r280;
	st.global.u32 	[%rd540], %r280;
	st.global.u32 	[%rd539], %r280;
	add.s64 	%rd542, %rd541, %rd11;
	st.global.u32 	[%rd542], %r280;
	add.s64 	%rd543, %rd540, %rd11;
	st.global.u32 	[%rd543], %r280;
	add.s64 	%rd544, %rd539, %rd11;
	st.global.u32 	[%rd544], %r280;
	add.s64 	%rd545, %rd542, %rd11;
	st.global.u32 	[%rd545], %r280;
	add.s64 	%rd546, %rd543, %rd11;
	st.global.u32 	[%rd546], %r280;
	add.s64 	%rd547, %rd544, %rd11;
	st.global.u32 	[%rd547], %r280;
	add.s64 	%rd548, %rd545, %rd11;
	st.global.u32 	[%rd548], %r280;
	add.s64 	%rd549, %rd546, %rd11;
	st.global.u32 	[%rd549], %r280;
	add.s64 	%rd550, %rd547, %rd11;
	st.global.u32 	[%rd550], %r280;
	add.s64 	%rd551, %rd548, %rd11;
	st.global.u32 	[%rd551], %r280;
	add.s64 	%rd552, %rd549, %rd11;
	st.global.u32 	[%rd552], %r280;
	add.s64 	%rd553, %rd550, %rd11;
	st.global.u32 	[%rd553], %r280;
	add.s64 	%rd554, %rd551, %rd11;
	st.global.u32 	[%rd554], %r280;
	add.s64 	%rd555, %rd552, %rd11;
	st.global.u32 	[%rd555], %r280;
	add.s64 	%rd556, %rd553, %rd11;
	st.global.u32 	[%rd556], %r280;
	add.s64 	%rd557, %rd554, %rd11;
	st.global.u32 	[%rd557], %r280;
	add.s64 	%rd558, %rd555, %rd11;
	st.global.u32 	[%rd558], %r280;
	add.s64 	%rd559, %rd556, %rd11;
	st.global.u32 	[%rd559], %r280;
	add.s64 	%rd560, %rd557, %rd11;
	st.global.u32 	[%rd560], %r280;
	add.s64 	%rd561, %rd558, %rd11;
	st.global.u32 	[%rd561], %r280;
	add.s64 	%rd562, %rd559, %rd11;
	st.global.u32 	[%rd562], %r280;
	add.s64 	%rd577, %rd577, %rd10;
	add.s32 	%r285, %r285, 8;
	setp.eq.s32 	%p129, %r285, 0;
	@%p129 bra 	$L__BB1_6;
	bra.uni 	$L__BB1_5;
$L__BB1_6:
	add.s64 	%rd581, %rd1, %rd577;
	add.s64 	%rd582, %rd2, %rd577;
	add.s64 	%rd583, %rd3, %rd577;
$L__BB1_7:
	setp.eq.s32 	%p130, %r3, 0;
	@%p130 bra 	$L__BB1_126;
	and.b32  	%r119, %r121, 3;
	setp.lt.u32 	%p131, %r3, 4;
	@%p131 bra 	$L__BB1_10;
	mov.b32 	%r281, 2147483647;
	st.global.u32 	[%rd583], %r281;
	st.global.u32 	[%rd582], %r281;
	st.global.u32 	[%rd581], %r281;
	mul.wide.u32 	%rd563, %r120, 4;
	add.s64 	%rd564, %rd583, %rd563;
	add.s64 	%rd565, %rd582, %rd563;
	add.s64 	%rd566, %rd581, %rd563;
	st.global.u32 	[%rd564], %r281;
	st.global.u32 	[%rd565], %r281;
	st.global.u32 	[%rd566], %r281;
	add.s64 	%rd567, %rd564, %rd563;
	add.s64 	%rd568, %rd565, %rd563;
	add.s64 	%rd569, %rd566, %rd563;
	st.global.u32 	[%rd567], %r281;
	st.global.u32 	[%rd568], %r281;
	st.global.u32 	[%rd569], %r281;
	add.s64 	%rd570, %rd567, %rd563;
	add.s64 	%rd571, %rd568, %rd563;
	add.s64 	%rd572, %rd569, %rd563;
	st.global.u32 	[%rd570], %r281;
	st.global.u32 	[%rd571], %r281;
	st.global.u32 	[%rd572], %r281;
	add.s64 	%rd583, %rd570, %rd563;
	add.s64 	%rd582, %rd571, %rd563;
	add.s64 	%rd581, %rd572, %rd563;
$L__BB1_10:
	setp.eq.s32 	%p132, %r119, 0;
	@%p132 bra 	$L__BB1_126;
	setp.eq.s32 	%p133, %r119, 1;
	@%p133 bra 	$L__BB1_13;
	mov.b32 	%r282, 2147483647;
	st.global.u32 	[%rd583], %r282;
	st.global.u32 	[%rd582], %r282;
	st.global.u32 	[%rd581], %r282;
	mul.wide.u32 	%rd573, %r120, 4;
	add.s64 	%rd574, %rd583, %rd573;
	add.s64 	%rd575, %rd582, %rd573;
	add.s64 	%rd576, %rd581, %rd573;
	st.global.u32 	[%rd574], %r282;
	st.global.u32 	[%rd575], %r282;
	st.global.u32 	[%rd576], %r282;
	add.s64 	%rd583, %rd574, %rd573;
	add.s64 	%rd582, %rd575, %rd573;
	add.s64 	%rd581, %rd576, %rd573;
$L__BB1_13:
	and.b32  	%r283, %r121, 1;
	setp.eq.b32 	%p134, %r283, 1;
	not.pred 	%p135, %p134;
	@%p135 bra 	$L__BB1_126;
	mov.b32 	%r284, 2147483647;
	st.global.u32 	[%rd583], %r284;
	st.global.u32 	[%rd582], %r284;
	st.global.u32 	[%rd581], %r284;
	bra.uni 	$L__BB1_126;
$L__BB1_15:
	max.u32 	%r7, %r122, %r123;
	add.s32 	%r8, %r7, -1;
	add.s32 	%r9, %r123, -1;
	cvt.rn.f64.u32 	%fd1, %r123;
	rcp.rn.f64 	%fd2, %fd1;
	mul.f64 	%fd123, %fd1, 0d3FE0000000000000;
	add.s32 	%r130, %r123, 1;
	cvt.rn.f64.u32 	%fd124, %r130;
	mul.f64 	%fd3, %fd123, %fd124;
	mul.f64 	%fd125, %fd1, %fd124;
	shl.b32 	%r10, %r123, 1;
	add.s32 	%r11, %r130, %r123;
	cvt.rn.f64.u32 	%fd126, %r11;
	mul.f64 	%fd127, %fd125, %fd126;
	div.rn.f64 	%fd128, %fd127, 0d4018000000000000;
	mul.f64 	%fd129, %fd128, %fd1;
	mul.f64 	%fd130, %fd3, %fd3;
	sub.f64 	%fd4, %fd129, %fd130;
	add.s32 	%r12, %r129, %r122;
	add.s32 	%r13, %r129, %r123;
	add.s32 	%r14, %r9, %r129;
	setp.gt.s32 	%p11, %r12, %r121;
	mov.f64 	%fd516, 0d0000000000000000;
	mov.f64 	%fd517, %fd516;
	@%p11 bra 	$L__BB1_28;
	add.s32 	%r131, %r129, 1;
	max.u32 	%r132, %r12, %r131;
	sub.s32 	%r15, %r132, %r129;
	and.b32  	%r16, %r15, 15;
	sub.s32 	%r133, %r129, %r132;
	setp.gt.u32 	%p12, %r133, -16;
	mov.f64 	%fd517, 0d0000000000000000;
	mov.u32 	%r288, %r129;
	mov.f64 	%fd516, %fd517;
	@%p12 bra 	$L__BB1_19;
	and.b32  	%r17, %r15, -16;
	mov.b32 	%r287, 0;
	mov.f64 	%fd517, 0d0000000000000000;
	mov.u32 	%r288, %r129;
$L__BB1_18:
	.pragma "nounroll";
	mul.wide.u32 	%rd54, %r288, %r120;
	add.s64 	%rd55, %rd54, %rd5;
	shl.b64 	%rd56, %rd55, 2;
	add.s64 	%rd57, %rd4, %rd56;
	ld.global.nc.f32 	%f5, [%rd57];
	cvt.f64.f32 	%fd134, %f5;
	add.f64 	%fd135, %fd517, %fd134;
	fma.rn.f64 	%fd136, %fd134, %fd134, %fd516;
	add.s32 	%r135, %r288, 1;
	mul.wide.u32 	%rd58, %r135, %r120;
	add.s64 	%rd59, %rd58, %rd5;
	shl.b64 	%rd60, %rd59, 2;
	add.s64 	%rd61, %rd4, %rd60;
	ld.global.nc.f32 	%f6, [%rd61];
	cvt.f64.f32 	%fd137, %f6;
	add.f64 	%fd138, %fd135, %fd137;
	fma.rn.f64 	%fd139, %fd137, %fd137, %fd136;
	add.s32 	%r136, %r288, 2;
	mul.wide.u32 	%rd62, %r136, %r120;
	add.s64 	%rd63, %rd62, %rd5;
	shl.b64 	%rd64, %rd63, 2;
	add.s64 	%rd65, %rd4, %rd64;
	ld.global.nc.f32 	%f7, [%rd65];
	cvt.f64.f32 	%fd140, %f7;
	add.f64 	%fd141, %fd138, %fd140;
	fma.rn.f64 	%fd142, %fd140, %fd140, %fd139;
	add.s32 	%r137, %r288, 3;
	mul.wide.u32 	%rd66, %r137, %r120;
	add.s64 	%rd67, %rd66, %rd5;
	shl.b64 	%rd68, %rd67, 2;
	add.s64 	%rd69, %rd4, %rd68;
	ld.global.nc.f32 	%f8, [%rd69];
	cvt.f64.f32 	%fd143, %f8;
	add.f64 	%fd144, %fd141, %fd143;
	fma.rn.f64 	%fd145, %fd143, %fd143, %fd142;
	add.s32 	%r138, %r288, 4;
	mul.wide.u32 	%rd70, %r138, %r120;
	add.s64 	%rd71, %rd70, %rd5;
	shl.b64 	%rd72, %rd71, 2;
	add.s64 	%rd73, %rd4, %rd72;
	ld.global.nc.f32 	%f9, [%rd73];
	cvt.f64.f32 	%fd146, %f9;
	add.f64 	%fd147, %fd144, %fd146;
	fma.rn.f64 	%fd148, %fd146, %fd146, %fd145;
	add.s32 	%r139, %r288, 5;
	mul.wide.u32 	%rd74, %r139, %r120;
	add.s64 	%rd75, %rd74, %rd5;
	shl.b64 	%rd76, %rd75, 2;
	add.s64 	%rd77, %rd4, %rd76;
	ld.global.nc.f32 	%f10, [%rd77];
	cvt.f64.f32 	%fd149, %f10;
	add.f64 	%fd150, %fd147, %fd149;
	fma.rn.f64 	%fd151, %fd149, %fd149, %fd148;
	add.s32 	%r140, %r288, 6;
	mul.wide.u32 	%rd78, %r140, %r120;
	add.s64 	%rd79, %rd78, %rd5;
	shl.b64 	%rd80, %rd79, 2;
	add.s64 	%rd81, %rd4, %rd80;
	ld.global.nc.f32 	%f11, [%rd81];
	cvt.f64.f32 	%fd152, %f11;
	add.f64 	%fd153, %fd150, %fd152;
	fma.rn.f64 	%fd154, %fd152, %fd152, %fd151;
	add.s32 	%r141, %r288, 7;
	mul.wide.u32 	%rd82, %r141, %r120;
	add.s64 	%rd83, %rd82, %rd5;
	shl.b64 	%rd84, %rd83, 2;
	add.s64 	%rd85, %rd4, %rd84;
	ld.global.nc.f32 	%f12, [%rd85];
	cvt.f64.f32 	%fd155, %f12;
	add.f64 	%fd156, %fd153, %fd155;
	fma.rn.f64 	%fd157, %fd155, %fd155, %fd154;
	add.s32 	%r142, %r288, 8;
	mul.wide.u32 	%rd86, %r142, %r120;
	add.s64 	%rd87, %rd86, %rd5;
	shl.b64 	%rd88, %rd87, 2;
	add.s64 	%rd89, %rd4, %rd88;
	ld.global.nc.f32 	%f13, [%rd89];
	cvt.f64.f32 	%fd158, %f13;
	add.f64 	%fd159, %fd156, %fd158;
	fma.rn.f64 	%fd160, %fd158, %fd158, %fd157;
	add.s32 	%r143, %r288, 9;
	mul.wide.u32 	%rd90, %r143, %r120;
	add.s64 	%rd91, %rd90, %rd5;
	shl.b64 	%rd92, %rd91, 2;
	add.s64 	%rd93, %rd4, %rd92;
	ld.global.nc.f32 	%f14, [%rd93];
	cvt.f64.f32 	%fd161, %f14;
	add.f64 	%fd162, %fd159, %fd161;
	fma.rn.f64 	%fd163, %fd161, %fd161, %fd160;
	add.s32 	%r144, %r288, 10;
	mul.wide.u32 	%rd94, %r144, %r120;
	add.s64 	%rd95, %rd94, %rd5;
	shl.b64 	%rd96, %rd95, 2;
	add.s64 	%rd97, %rd4, %rd96;
	ld.global.nc.f32 	%f15, [%rd97];
	cvt.f64.f32 	%fd164, %f15;
	add.f64 	%fd165, %fd162, %fd164;
	fma.rn.f64 	%fd166, %fd164, %fd164, %fd163;
	add.s32 	%r145, %r288, 11;
	mul.wide.u32 	%rd98, %r145, %r120;
	add.s64 	%rd99, %rd98, %rd5;
	shl.b64 	%rd100, %rd99, 2;
	add.s64 	%rd101, %rd4, %rd100;
	ld.global.nc.f32 	%f16, [%rd101];
	cvt.f64.f32 	%fd167, %f16;
	add.f64 	%fd168, %fd165, %fd167;
	fma.rn.f64 	%fd169, %fd167, %fd167, %fd166;
	add.s32 	%r146, %r288, 12;
	mul.wide.u32 	%rd102, %r146, %r120;
	add.s64 	%rd103, %rd102, %rd5;
	shl.b64 	%rd104, %rd103, 2;
	add.s64 	%rd105, %rd4, %rd104;
	ld.global.nc.f32 	%f17, [%rd105];
	cvt.f64.f32 	%fd170, %f17;
	add.f64 	%fd171, %fd168, %fd170;
	fma.rn.f64 	%fd172, %fd170, %fd170, %fd169;
	add.s32 	%r147, %r288, 13;
	mul.wide.u32 	%rd106, %r147, %r120;
	add.s64 	%rd107, %rd106, %rd5;
	shl.b64 	%rd108, %rd107, 2;
	add.s64 	%rd109, %rd4, %rd108;
	ld.global.nc.f32 	%f18, [%rd109];
	cvt.f64.f32 	%fd173, %f18;
	add.f64 	%fd174, %fd171, %fd173;
	fma.rn.f64 	%fd175, %fd173, %fd173, %fd172;
	add.s32 	%r148, %r288, 14;
	mul.wide.u32 	%rd110, %r148, %r120;
	add.s64 	%rd111, %rd110, %rd5;
	shl.b64 	%rd112, %rd111, 2;
	add.s64 	%rd113, %rd4, %rd112;
	ld.global.nc.f32 	%f19, [%rd113];
	cvt.f64.f32 	%fd176, %f19;
	add.f64 	%fd177, %fd174, %fd176;
	fma.rn.f64 	%fd178, %fd176, %fd176, %fd175;
	add.s32 	%r149, %r288, 15;
	mul.wide.u32 	%rd114, %r149, %r120;
	add.s64 	%rd115, %rd114, %rd5;
	shl.b64 	%rd116, %rd115, 2;
	add.s64 	%rd117, %rd4, %rd116;
	ld.global.nc.f32 	%f20, [%rd117];
	cvt.f64.f32 	%fd179, %f20;
	add.f64 	%fd517, %fd177, %fd179;
	fma.rn.f64 	%fd516, %fd179, %fd179, %fd178;
	add.s32 	%r288, %r288, 16;
	add.s32 	%r287, %r287, 16;
	setp.ne.s32 	%p13, %r287, %r17;
	@%p13 bra 	$L__BB1_18;
$L__BB1_19:
	setp.eq.s32 	%p14, %r16, 0;
	@%p14 bra 	$L__BB1_28;
	and.b32  	%r23, %r15, 7;
	setp.lt.u32 	%p15, %r16, 8;
	@%p15 bra 	$L__BB1_22;
	mul.wide.u32 	%rd118, %r288, %r120;
	add.s64 	%rd119, %rd118, %rd5;
	shl.b64 	%rd120, %rd119, 2;
	add.s64 	%rd121, %rd4, %rd120;
	ld.global.nc.f32 	%f21, [%rd121];
	cvt.f64.f32 	%fd181, %f21;
	add.f64 	%fd182, %fd517, %fd181;
	fma.rn.f64 	%fd183, %fd181, %fd181, %fd516;
	add.s32 	%r150, %r288, 1;
	mul.wide.u32 	%rd122, %r150, %r120;
	add.s64 	%rd123, %rd122, %rd5;
	shl.b64 	%rd124, %rd123, 2;
	add.s64 	%rd125, %rd4, %rd124;
	ld.global.nc.f32 	%f22, [%rd125];
	cvt.f64.f32 	%fd184, %f22;
	add.f64 	%fd185, %fd182, %fd184;
	fma.rn.f64 	%fd186, %fd184, %fd184, %fd183;
	add.s32 	%r151, %r288, 2;
	mul.wide.u32 	%rd126, %r151, %r120;
	add.s64 	%rd127, %rd126, %rd5;
	shl.b64 	%rd128, %rd127, 2;
	add.s64 	%rd129, %rd4, %rd128;
	ld.global.nc.f32 	%f23, [%rd129];
	cvt.f64.f32 	%fd187, %f23;
	add.f64 	%fd188, %fd185, %fd187;
	fma.rn.f64 	%fd189, %fd187, %fd187, %fd186;
	add.s32 	%r152, %r288, 3;
	mul.wide.u32 	%rd130, %r152, %r120;
	add.s64 	%rd131, %rd130, %rd5;
	shl.b64 	%rd132, %rd131, 2;
	add.s64 	%rd133, %rd4, %rd132;
	ld.global.nc.f32 	%f24, [%rd133];
	cvt.f64.f32 	%fd190, %f24;
	add.f64 	%fd191, %fd188, %fd190;
	fma.rn.f64 	%fd192, %fd190, %fd190, %fd189;
	add.s32 	%r153, %r288, 4;
	mul.wide.u32 	%rd134, %r153, %r120;
	add.s64 	%rd135, %rd134, %rd5;
	shl.b64 	%rd136, %rd135, 2;
	add.s64 	%rd137, %rd4, %rd136;
	ld.global.nc.f32 	%f25, [%rd137];
	cvt.f64.f32 	%fd193, %f25;
	add.f64 	%fd194, %fd191, %fd193;
	fma.rn.f64 	%fd195, %fd193, %fd193, %fd192;
	add.s32 	%r154, %r288, 5;
	mul.wide.u32 	%rd138, %r154, %r120;
	add.s64 	%rd139, %rd138, %rd5;
	shl.b64 	%rd140, %rd139, 2;
	add.s64 	%rd141, %rd4, %rd140;
	ld.global.nc.f32 	%f26, [%rd141];
	cvt.f64.f32 	%fd196, %f26;
	add.f64 	%fd197, %fd194, %fd196;
	fma.rn.f64 	%fd198, %fd196, %fd196, %fd195;
	add.s32 	%r155, %r288, 6;
	mul.wide.u32 	%rd142, %r155, %r120;
	add.s64 	%rd143, %rd142, %rd5;
	shl.b64 	%rd144, %rd143, 2;
	add.s64 	%rd145, %rd4, %rd144;
	ld.global.nc.f32 	%f27, [%rd145];
	cvt.f64.f32 	%fd199, %f27;
	add.f64 	%fd200, %fd197, %fd199;
	fma.rn.f64 	%fd201, %fd199, %fd199, %fd198;
	add.s32 	%r156, %r288, 7;
	mul.wide.u32 	%rd146, %r156, %r120;
	add.s64 	%rd147, %rd146, %rd5;
	shl.b64 	%rd148, %rd147, 2;
	add.s64 	%rd149, %rd4, %rd148;
	ld.global.nc.f32 	%f28, [%rd149];
	cvt.f64.f32 	%fd202, %f28;
	add.f64 	%fd517, %fd200, %fd202;
	fma.rn.f64 	%fd516, %fd202, %fd202, %fd201;
	add.s32 	%r288, %r288, 8;
$L__BB1_22:
	setp.eq.s32 	%p16, %r23, 0;
	@%p16 bra 	$L__BB1_28;
	and.b32  	%r26, %r15, 3;
	setp.lt.u32 	%p17, %r23, 4;
	@%p17 bra 	$L__BB1_25;
	mul.wide.u32 	%rd150, %r288, %r120;
	add.s64 	%rd151, %rd150, %rd5;
	shl.b64 	%rd152, %rd151, 2;
	add.s64 	%rd153, %rd4, %rd152;
	ld.global.nc.f32 	%f29, [%rd153];
	cvt.f64.f32 	%fd204, %f29;
	add.f64 	%fd205, %fd517, %fd204;
	fma.rn.f64 	%fd206, %fd204, %fd204, %fd516;
	add.s32 	%r157, %r288, 1;
	mul.wide.u32 	%rd154, %r157, %r120;
	add.s64 	%rd155, %rd154, %rd5;
	shl.b64 	%rd156, %rd155, 2;
	add.s64 	%rd157, %rd4, %rd156;
	ld.global.nc.f32 	%f30, [%rd157];
	cvt.f64.f32 	%fd207, %f30;
	add.f64 	%fd208, %fd205, %fd207;
	fma.rn.f64 	%fd209, %fd207, %fd207, %fd206;
	add.s32 	%r158, %r288, 2;
	mul.wide.u32 	%rd158, %r158, %r120;
	add.s64 	%rd159, %rd158, %rd5;
	shl.b64 	%rd160, %rd159, 2;
	add.s64 	%rd161, %rd4, %rd160;
	ld.global.nc.f32 	%f31, [%rd161];
	cvt.f64.f32 	%fd210, %f31;
	add.f64 	%fd211, %fd208, %fd210;
	fma.rn.f64 	%fd212, %fd210, %fd210, %fd209;
	add.s32 	%r159, %r288, 3;
	mul.wide.u32 	%rd162, %r159, %r120;
	add.s64 	%rd163, %rd162, %rd5;
	shl.b64 	%rd164, %rd163, 2;
	add.s64 	%rd165, %rd4, %rd164;
	ld.global.nc.f32 	%f32, [%rd165];
	cvt.f64.f32 	%fd213, %f32;
	add.f64 	%fd517, %fd211, %fd213;
	fma.rn.f64 	%fd516, %fd213, %fd213, %fd212;
	add.s32 	%r288, %r288, 4;
$L__BB1_25:
	setp.eq.s32 	%p18, %r26, 0;
	@%p18 bra 	$L__BB1_28;
	mov.b32 	%r292, 0;
$L__BB1_27:
	.pragma "nounroll";
	mul.wide.u32 	%rd166, %r288, %r120;
	add.s64 	%rd167, %rd166, %rd5;
	shl.b64 	%rd168, %rd167, 2;
	add.s64 	%rd169, %rd4, %rd168;
	ld.global.nc.f32 	%f33, [%rd169];
	cvt.f64.f32 	%fd214, %f33;
	add.f64 	%fd517, %fd517, %fd214;
	fma.rn.f64 	%fd516, %fd214, %fd214, %fd516;
	add.s32 	%r288, %r288, 1;
	add.s32 	%r292, %r292, 1;
	setp.ne.s32 	%p19, %r292, %r26;
	@%p19 bra 	$L__BB1_27;
$L__BB1_28:
	setp.gt.s32 	%p20, %r13, %r121;
	cvta.to.global.u64 	%rd170, %rd44;
	shl.b64 	%rd171, %rd5, 2;
	add.s64 	%rd14, %rd170, %rd171;
	cvta.to.global.u64 	%rd172, %rd45;
	add.s64 	%rd15, %rd172, %rd171;
	mov.f64 	%fd531, 0d0000000000000000;
	mov.f64 	%fd532, %fd531;
	@%p20 bra 	$L__BB1_46;
	add.s32 	%r161, %r129, 1;
	max.s32 	%r162, %r13, %r161;
	sub.s32 	%r33, %r162, %r129;
	and.b32  	%r34, %r33, 3;
	sub.s32 	%r163, %r129, %r162;
	setp.gt.u32 	%p21, %r163, -4;
	mov.f64 	%fd532, 0d0000000000000000;
	mov.u32 	%r295, %r129;
	mov.f64 	%fd531, %fd532;
	@%p21 bra 	$L__BB1_35;
	and.b32  	%r35, %r33, -4;
	mov.b32 	%r294, 0;
	mov.f64 	%fd532, 0d0000000000000000;
	mov.u32 	%r295, %r129;
$L__BB1_31:
	.pragma "nounroll";
	mul.wide.u32 	%rd16, %r295, %r120;
	add.s64 	%rd173, %rd16, %rd5;
	shl.b64 	%rd174, %rd173, 2;
	add.s64 	%rd175, %rd4, %rd174;
	ld.global.nc.f32 	%f1, [%rd175];
	setp.ne.s32 	%p22, %r295, 0;
	@%p22 bra 	$L__BB1_33;
	ld.global.nc.f32 	%f37, [%rd14];
	cvt.f64.f32 	%fd229, %f37;
	ld.global.nc.f32 	%f38, [%rd15];
	cvt.f64.f32 	%fd230, %f38;
	sub.f64 	%fd231, %fd229, %fd230;
	abs.f64 	%fd520, %fd231;
	bra.uni 	$L__BB1_34;
$L__BB1_33:
	add.s32 	%r165, %r295, -1;
	mul.wide.u32 	%rd176, %r165, %r120;
	add.s64 	%rd177, %rd176, %rd5;
	shl.b64 	%rd178, %rd177, 2;
	add.s64 	%rd179, %rd4, %rd178;
	ld.global.nc.f32 	%f34, [%rd179];
	cvt.f64.f32 	%fd219, %f34;
	shl.b64 	%rd180, %rd16, 2;
	add.s64 	%rd181, %rd14, %rd180;
	ld.global.nc.f32 	%f35, [%rd181];
	cvt.f64.f32 	%fd220, %f35;
	add.s64 	%rd182, %rd15, %rd180;
	ld.global.nc.f32 	%f36, [%rd182];
	cvt.f64.f32 	%fd221, %f36;
	sub.f64 	%fd222, %fd220, %fd221;
	abs.f64 	%fd223, %fd222;
	sub.f64 	%fd224, %fd220, %fd219;
	abs.f64 	%fd225, %fd224;
	sub.f64 	%fd226, %fd221, %fd219;
	abs.f64 	%fd227, %fd226;
	max.f64 	%fd228, %fd223, %fd225;
	max.f64 	%fd520, %fd228, %fd227;
$L__BB1_34:
	cvt.f64.f32 	%fd232, %f1;
	add.f64 	%fd233, %fd531, %fd520;
	add.s32 	%r166, %r295, 1;
	mul.wide.u32 	%rd183, %r166, %r120;
	add.s64 	%rd184, %rd183, %rd5;
	shl.b64 	%rd185, %rd184, 2;
	add.s64 	%rd186, %rd4, %rd185;
	ld.global.nc.f32 	%f39, [%rd186];
	cvt.f64.f32 	%fd234, %f39;
	add.f64 	%fd235, %fd532, %fd232;
	add.f64 	%fd236, %fd235, %fd234;
	shl.b64 	%rd187, %rd183, 2;
	add.s64 	%rd188, %rd14, %rd187;
	ld.global.nc.f32 	%f40, [%rd188];
	cvt.f64.f32 	%fd237, %f40;
	add.s64 	%rd189, %rd15, %rd187;
	ld.global.nc.f32 	%f41, [%rd189];
	cvt.f64.f32 	%fd238, %f41;
	sub.f64 	%fd239, %fd237, %fd238;
	abs.f64 	%fd240, %fd239;
	sub.f64 	%fd241, %fd237, %fd232;
	abs.f64 	%fd242, %fd241;
	sub.f64 	%fd243, %fd238, %fd232;
	abs.f64 	%fd244, %fd243;
	max.f64 	%fd245, %fd240, %fd242;
	max.f64 	%fd246, %fd245, %fd244;
	add.f64 	%fd247, %fd233, %fd246;
	add.s32 	%r167, %r295, 2;
	mul.wide.u32 	%rd190, %r167, %r120;
	add.s64 	%rd191, %rd190, %rd5;
	shl.b64 	%rd192, %rd191, 2;
	add.s64 	%rd193, %rd4, %rd192;
	ld.global.nc.f32 	%f42, [%rd193];
	cvt.f64.f32 	%fd248, %f42;
	add.f64 	%fd249, %fd236, %fd248;
	shl.b64 	%rd194, %rd190, 2;
	add.s64 	%rd195, %rd14, %rd194;
	ld.global.nc.f32 	%f43, [%rd195];
	cvt.f64.f32 	%fd250, %f43;
	add.s64 	%rd196, %rd15, %rd194;
	ld.global.nc.f32 	%f44, [%rd196];
	cvt.f64.f32 	%fd251, %f44;
	sub.f64 	%fd252, %fd250, %fd251;
	abs.f64 	%fd253, %fd252;
	sub.f64 	%fd254, %fd250, %fd234;
	abs.f64 	%fd255, %fd254;
	sub.f64 	%fd256, %fd251, %fd234;
	abs.f64 	%fd257, %fd256;
	max.f64 	%fd258, %fd253, %fd255;
	max.f64 	%fd259, %fd258, %fd257;
	add.f64 	%fd260, %fd247, %fd259;
	add.s32 	%r168, %r295, 3;
	mul.wide.u32 	%rd197, %r168, %r120;
	add.s64 	%rd198, %rd197, %rd5;
	shl.b64 	%rd199, %rd198, 2;
	add.s64 	%rd200, %rd4, %rd199;
	ld.global.nc.f32 	%f45, [%rd200];
	cvt.f64.f32 	%fd261, %f45;
	add.f64 	%fd532, %fd249, %fd261;
	shl.b64 	%rd201, %rd197, 2;
	add.s64 	%rd202, %rd14, %rd201;
	ld.global.nc.f32 	%f46, [%rd202];
	cvt.f64.f32 	%fd262, %f46;
	add.s64 	%rd203, %rd15, %rd201;
	ld.global.nc.f32 	%f47, [%rd203];
	cvt.f64.f32 	%fd263, %f47;
	sub.f64 	%fd264, %fd262, %fd263;
	abs.f64 	%fd265, %fd264;
	sub.f64 	%fd266, %fd262, %fd248;
	abs.f64 	%fd267, %fd266;
	sub.f64 	%fd268, %fd263, %fd248;
	abs.f64 	%fd269, %fd268;
	max.f64 	%fd270, %fd265, %fd267;
	max.f64 	%fd271, %fd270, %fd269;
	add.f64 	%fd531, %fd260, %fd271;
	add.s32 	%r295, %r295, 4;
	add.s32 	%r294, %r294, 4;
	setp.ne.s32 	%p23, %r294, %r35;
	@%p23 bra 	$L__BB1_31;
$L__BB1_35:
	setp.eq.s32 	%p24, %r34, 0;
	@%p24 bra 	$L__BB1_46;
	setp.eq.s32 	%p25, %r34, 1;
	@%p25 bra 	$L__BB1_41;
	mul.wide.u32 	%rd17, %r295, %r120;
	add.s64 	%rd204, %rd17, %rd5;
	shl.b64 	%rd205, %rd204, 2;
	add.s64 	%rd206, %rd4, %rd205;
	ld.global.nc.f32 	%f2, [%rd206];
	setp.eq.s32 	%p26, %r295, 0;
	@%p26 bra 	$L__BB1_39;
	add.s32 	%r169, %r295, -1;
	mul.wide.u32 	%rd207, %r169, %r120;
	add.s64 	%rd208, %rd207, %rd5;
	shl.b64 	%rd209, %rd208, 2;
	add.s64 	%rd210, %rd4, %rd209;
	ld.global.nc.f32 	%f48, [%rd210];
	cvt.f64.f32 	%fd273, %f48;
	shl.b64 	%rd211, %rd17, 2;
	add.s64 	%rd212, %rd14, %rd211;
	ld.global.nc.f32 	%f49, [%rd212];
	cvt.f64.f32 	%fd274, %f49;
	add.s64 	%rd213, %rd15, %rd211;
	ld.global.nc.f32 	%f50, [%rd213];
	cvt.f64.f32 	%fd275, %f50;
	sub.f64 	%fd276, %fd274, %fd275;
	abs.f64 	%fd277, %fd276;
	sub.f64 	%fd278, %fd274, %fd273;
	abs.f64 	%fd279, %fd278;
	sub.f64 	%fd280, %fd275, %fd273;
	abs.f64 	%fd281, %fd280;
	max.f64 	%fd282, %fd277, %fd279;
	max.f64 	%fd525, %fd282, %fd281;
	bra.uni 	$L__BB1_40;
$L__BB1_39:
	ld.global.nc.f32 	%f51, [%rd14];
	cvt.f64.f32 	%fd283, %f51;
	ld.global.nc.f32 	%f52, [%rd15];
	cvt.f64.f32 	%fd284, %f52;
	sub.f64 	%fd285, %fd283, %fd284;
	abs.f64 	%fd525, %fd285;
$L__BB1_40:
	cvt.f64.f32 	%fd286, %f2;
	add.f64 	%fd287, %fd531, %fd525;
	add.s32 	%r170, %r295, 1;
	mul.wide.u32 	%rd214, %r170, %r120;
	add.s64 	%rd215, %rd214, %rd5;
	shl.b64 	%rd216, %rd215, 2;
	add.s64 	%rd217, %rd4, %rd216;
	ld.global.nc.f32 	%f53, [%rd217];
	cvt.f64.f32 	%fd288, %f53;
	add.f64 	%fd289, %fd532, %fd286;
	add.f64 	%fd532, %fd289, %fd288;
	shl.b64 	%rd218, %rd214, 2;
	add.s64 	%rd219, %rd14, %rd218;
	ld.global.nc.f32 	%f54, [%rd219];
	cvt.f64.f32 	%fd290, %f54;
	add.s64 	%rd220, %rd15, %rd218;
	ld.global.nc.f32 	%f55, [%rd220];
	cvt.f64.f32 	%fd291, %f55;
	sub.f64 	%fd292, %fd290, %fd291;
	abs.f64 	%fd293, %fd292;
	sub.f64 	%fd294, %fd290, %fd286;
	abs.f64 	%fd295, %fd294;
	sub.f64 	%fd296, %fd291, %fd286;
	abs.f64 	%fd297, %fd296;
	max.f64 	%fd298, %fd293, %fd295;
	max.f64 	%fd299, %fd298, %fd297;
	add.f64 	%fd531, %fd287, %fd299;
	add.s32 	%r295, %r295, 2;
$L__BB1_41:
	and.b32  	%r171, %r33, 1;
	setp.eq.b32 	%p27, %r171, 1;
	not.pred 	%p28, %p27;
	@%p28 bra 	$L__BB1_46;
	mul.wide.u32 	%rd18, %r295, %r120;
	add.s64 	%rd221, %rd18, %rd5;
	shl.b64 	%rd222, %rd221, 2;
	add.s64 	%rd223, %rd4, %rd222;
	ld.global.nc.f32 	%f56, [%rd223];
	cvt.f64.f32 	%fd300, %f56;
	add.f64 	%fd532, %fd532, %fd300;
	setp.eq.s32 	%p29, %r295, 0;
	@%p29 bra 	$L__BB1_44;
	add.s32 	%r172, %r295, -1;
	mul.wide.u32 	%rd224, %r172, %r120;
	add.s64 	%rd225, %rd224, %rd5;
	shl.b64 	%rd226, %rd225, 2;
	add.s64 	%rd227, %rd4, %rd226;
	ld.global.nc.f32 	%f57, [%rd227];
	cvt.f64.f32 	%fd301, %f57;
	shl.b64 	%rd228, %rd18, 2;
	add.s64 	%rd229, %rd14, %rd228;
	ld.global.nc.f32 	%f58, [%rd229];
	cvt.f64.f32 	%fd302, %f58;
	add.s64 	%rd230, %rd15, %rd228;
	ld.global.nc.f32 	%f59, [%rd230];
	cvt.f64.f32 	%fd303, %f59;
	sub.f64 	%fd304, %fd302, %fd303;
	abs.f64 	%fd305, %fd304;
	sub.f64 	%fd306, %fd302, %fd301;
	abs.f64 	%fd307, %fd306;
	sub.f64 	%fd308, %fd303, %fd301;
	abs.f64 	%fd309, %fd308;
	max.f64 	%fd310, %fd305, %fd307;
	max.f64 	%fd530, %fd310, %fd309;
	bra.uni 	$L__BB1_45;
$L__BB1_44:
	ld.global.nc.f32 	%f60, [%rd14];
	cvt.f64.f32 	%fd311, %f60;
	ld.global.nc.f32 	%f61, [%rd15];
	cvt.f64.f32 	%fd312, %f61;
	sub.f64 	%fd313, %fd311, %fd312;
	abs.f64 	%fd530, %fd313;
$L__BB1_45:
	add.f64 	%fd531, %fd531, %fd530;
$L__BB1_46:
	add.s64 	%rd19, %rd3, %rd171;
	setp.lt.s32 	%p30, %r7, 2;
	setp.lt.s32 	%p31, %r121, 1;
	or.pred  	%p32, %p30, %p31;
	@%p32 bra 	$L__BB1_58;
	min.u32 	%r43, %r8, %r121;
	and.b32  	%r44, %r43, 7;
	setp.lt.u32 	%p33, %r43, 8;
	mov.b32 	%r297, 0;
	@%p33 bra 	$L__BB1_50;
	and.b32  	%r297, %r43, 2147483640;
	mov.b32 	%r300, 0;
	mul.wide.s32 	%rd234, %r120, 4;
$L__BB1_49:
	.pragma "nounroll";
	mul.lo.s32 	%r175, %r300, %r120;
	mul.wide.s32 	%rd232, %r175, 4;
	add.s64 	%rd233, %rd19, %rd232;
	mov.b32 	%r176, 2147483647;
	st.global.u32 	[%rd233], %r176;
	add.s64 	%rd235, %rd233, %rd234;
	st.global.u32 	[%rd235], %r176;
	add.s64 	%rd236, %rd235, %rd234;
	st.global.u32 	[%rd236], %r176;
	add.s64 	%rd237, %rd236, %rd234;
	st.global.u32 	[%rd237], %r176;
	add.s64 	%rd238, %rd237, %rd234;
	st.global.u32 	[%rd238], %r176;
	add.s64 	%rd239, %rd238, %rd234;
	st.global.u32 	[%rd239], %r176;
	add.s64 	%rd240, %rd239, %rd234;
	st.global.u32 	[%rd240], %r176;
	add.s64 	%rd241, %rd240, %rd234;
	st.global.u32 	[%rd241], %r176;
	add.s32 	%r300, %r300, 8;
	setp.eq.s32 	%p34, %r300, %r297;
	@%p34 bra 	$L__BB1_50;
	bra.uni 	$L__BB1_49;
$L__BB1_50:
	setp.eq.s32 	%p35, %r44, 0;
	@%p35 bra 	$L__BB1_58;
	and.b32  	%r47, %r43, 3;
	setp.lt.u32 	%p36, %r44, 4;
	@%p36 bra 	$L__BB1_53;
	mul.lo.s32 	%r177, %r297, %r120;
	mul.wide.s32 	%rd242, %r177, 4;
	add.s64 	%rd243, %rd19, %rd242;
	mov.b32 	%r178, 2147483647;
	st.global.u32 	[%rd243], %r178;
	mul.wide.s32 	%rd244, %r120, 4;
	add.s64 	%rd245, %rd243, %rd244;
	st.global.u32 	[%rd245], %r178;
	add.s64 	%rd246, %rd245, %rd244;
	st.global.u32 	[%rd246], %r178;
	add.s64 	%rd247, %rd246, %rd244;
	st.global.u32 	[%rd247], %r178;
	add.s32 	%r297, %r297, 4;
$L__BB1_53:
	setp.eq.s32 	%p37, %r47, 0;
	@%p37 bra 	$L__BB1_58;
	setp.eq.s32 	%p38, %r47, 1;
	@%p38 bra 	$L__BB1_56;
	mul.lo.s32 	%r179, %r297, %r120;
	mul.wide.s32 	%rd248, %r179, 4;
	add.s64 	%rd249, %rd19, %rd248;
	mov.b32 	%r180, 2147483647;
	st.global.u32 	[%rd249], %r180;
	mul.wide.s32 	%rd250, %r120, 4;
	add.s64 	%rd251, %rd249, %rd250;
	st.global.u32 	[%rd251], %r180;
	add.s32 	%r297, %r297, 2;
$L__BB1_56:
	and.b32  	%r181, %r43, 1;
	setp.eq.b32 	%p39, %r181, 1;
	not.pred 	%p40, %p39;
	@%p40 bra 	$L__BB1_58;
	mul.lo.s32 	%r182, %r297, %r120;
	mul.wide.s32 	%rd252, %r182, 4;
	add.s64 	%rd253, %rd19, %rd252;
	mov.b32 	%r183, 2147483647;
	st.global.u32 	[%rd253], %r183;
$L__BB1_58:
	add.s64 	%rd20, %rd2, %rd171;
	setp.lt.s32 	%p41, %r121, 1;
	setp.lt.s32 	%p42, %r123, 2;
	or.pred  	%p43, %p42, %p41;
	@%p43 bra 	$L__BB1_70;
	min.u32 	%r52, %r9, %r121;
	add.s32 	%r185, %r52, -1;
	and.b32  	%r53, %r52, 7;
	setp.lt.u32 	%p44, %r185, 7;
	mov.b32 	%r301, 0;
	@%p44 bra 	$L__BB1_62;
	and.b32  	%r301, %r52, 2147483640;
	mov.b32 	%r304, 0;
	mul.wide.s32 	%rd257, %r120, 4;
$L__BB1_61:
	.pragma "nounroll";
	mul.lo.s32 	%r187, %r304, %r120;
	mul.wide.s32 	%rd255, %r187, 4;
	add.s64 	%rd256, %rd20, %rd255;
	mov.b32 	%r188, 2147483647;
	st.global.u32 	[%rd256], %r188;
	add.s64 	%rd258, %rd256, %rd257;
	st.global.u32 	[%rd258], %r188;
	add.s64 	%rd259, %rd258, %rd257;
	st.global.u32 	[%rd259], %r188;
	add.s64 	%rd260, %rd259, %rd257;
	st.global.u32 	[%rd260], %r188;
	add.s64 	%rd261, %rd260, %rd257;
	st.global.u32 	[%rd261], %r188;
	add.s64 	%rd262, %rd261, %rd257;
	st.global.u32 	[%rd262], %r188;
	add.s64 	%rd263, %rd262, %rd257;
	st.global.u32 	[%rd263], %r188;
	add.s64 	%rd264, %rd263, %rd257;
	st.global.u32 	[%rd264], %r188;
	add.s32 	%r304, %r304, 8;
	setp.eq.s32 	%p45, %r304, %r301;
	@%p45 bra 	$L__BB1_62;
	bra.uni 	$L__BB1_61;
$L__BB1_62:
	setp.eq.s32 	%p46, %r53, 0;
	@%p46 bra 	$L__BB1_70;
	and.b32  	%r58, %r52, 3;
	setp.lt.u32 	%p47, %r53, 4;
	@%p47 bra 	$L__BB1_65;
	mul.lo.s32 	%r189, %r301, %r120;
	mul.wide.s32 	%rd265, %r189, 4;
	add.s64 	%rd266, %rd20, %rd265;
	mov.b32 	%r190, 2147483647;
	st.global.u32 	[%rd266], %r190;
	mul.wide.s32 	%rd267, %r120, 4;
	add.s64 	%rd268, %rd266, %rd267;
	st.global.u32 	[%rd268], %r190;
	add.s64 	%rd269, %rd268, %rd267;
	st.global.u32 	[%rd269], %r190;
	add.s64 	%rd270, %rd269, %rd267;
	st.global.u32 	[%rd270], %r190;
	add.s32 	%r301, %r301, 4;
$L__BB1_65:
	setp.eq.s32 	%p48, %r58, 0;
	@%p48 bra 	$L__BB1_70;
	setp.eq.s32 	%p49, %r58, 1;
	@%p49 bra 	$L__BB1_68;
	mul.lo.s32 	%r191, %r301, %r120;
	mul.wide.s32 	%rd271, %r191, 4;
	add.s64 	%rd272, %rd20, %rd271;
	mov.b32 	%r192, 2147483647;
	st.global.u32 	[%rd272], %r192;
	mul.wide.s32 	%rd273, %r120, 4;
	add.s64 	%rd274, %rd272, %rd273;
	st.global.u32 	[%rd274], %r192;
	add.s32 	%r301, %r301, 2;
$L__BB1_68:
	and.b32  	%r193, %r52, 1;
	setp.eq.b32 	%p50, %r193, 1;
	not.pred 	%p51, %p50;
	@%p51 bra 	$L__BB1_70;
	mul.lo.s32 	%r194, %r301, %r120;
	mul.wide.s32 	%rd275, %r194, 4;
	add.s64 	%rd276, %rd20, %rd275;
	mov.b32 	%r195, 2147483647;
	st.global.u32 	[%rd276], %r195;
$L__BB1_70:
	add.s64 	%rd21, %rd1, %rd171;
	setp.lt.s32 	%p52, %r121, 1;
	@%p52 bra 	$L__BB1_82;
	min.s32 	%r63, %r123, %r121;
	and.b32  	%r64, %r63, 7;
	setp.lt.u32 	%p53, %r63, 8;
	mov.b32 	%r305, 0;
	@%p53 bra 	$L__BB1_74;
	and.b32  	%r305, %r63, 2147483640;
	mov.b32 	%r308, 0;
	mul.wide.s32 	%rd280, %r120, 4;
$L__BB1_73:
	.pragma "nounroll";
	mul.lo.s32 	%r198, %r308, %r120;
	mul.wide.s32 	%rd278, %r198, 4;
	add.s64 	%rd279, %rd21, %rd278;
	mov.b32 	%r199, 2147483647;
	st.global.u32 	[%rd279], %r199;
	add.s64 	%rd281, %rd279, %rd280;
	st.global.u32 	[%rd281], %r199;
	add.s64 	%rd282, %rd281, %rd280;
	st.global.u32 	[%rd282], %r199;
	add.s64 	%rd283, %rd282, %rd280;
	st.global.u32 	[%rd283], %r199;
	add.s64 	%rd284, %rd283, %rd280;
	st.global.u32 	[%rd284], %r199;
	add.s64 	%rd285, %rd284, %rd280;
	st.global.u32 	[%rd285], %r199;
	add.s64 	%rd286, %rd285, %rd280;
	st.global.u32 	[%rd286], %r199;
	add.s64 	%rd287, %rd286, %rd280;
	st.global.u32 	[%rd287], %r199;
	add.s32 	%r308, %r308, 8;
	setp.eq.s32 	%p54, %r308, %r305;
	@%p54 bra 	$L__BB1_74;
	bra.uni 	$L__BB1_73;
$L__BB1_74:
	setp.eq.s32 	%p55, %r64, 0;
	@%p55 bra 	$L__BB1_82;
	and.b32  	%r69, %r63, 3;
	setp.lt.u32 	%p56, %r64, 4;
	@%p56 bra 	$L__BB1_77;
	mul.lo.s32 	%r200, %r305, %r120;
	mul.wide.s32 	%rd288, %r200, 4;
	add.s64 	%rd289, %rd21, %rd288;
	mov.b32 	%r201, 2147483647;
	st.global.u32 	[%rd289], %r201;
	mul.wide.s32 	%rd290, %r120, 4;
	add.s64 	%rd291, %rd289, %rd290;
	st.global.u32 	[%rd291], %r201;
	add.s64 	%rd292, %rd291, %rd290;
	st.global.u32 	[%rd292], %r201;
	add.s64 	%rd293, %rd292, %rd290;
	st.global.u32 	[%rd293], %r201;
	add.s32 	%r305, %r305, 4;
$L__BB1_77:
	setp.eq.s32 	%p57, %r69, 0;
	@%p57 bra 	$L__BB1_82;
	setp.eq.s32 	%p58, %r69, 1;
	@%p58 bra 	$L__BB1_80;
	mul.lo.s32 	%r202, %r305, %r120;
	mul.wide.s32 	%rd294, %r202, 4;
	add.s64 	%rd295, %rd21, %rd294;
	mov.b32 	%r203, 2147483647;
	st.global.u32 	[%rd295], %r203;
	mul.wide.s32 	%rd296, %r120, 4;
	add.s64 	%rd297, %rd295, %rd296;
	st.global.u32 	[%rd297], %r203;
	add.s32 	%r305, %r305, 2;
$L__BB1_80:
	and.b32  	%r204, %r63, 1;
	setp.eq.b32 	%p59, %r204, 1;
	not.pred 	%p60, %p59;
	@%p60 bra 	$L__BB1_82;
	mul.lo.s32 	%r205, %r305, %r120;
	mul.wide.s32 	%rd298, %r205, 4;
	add.s64 	%rd299, %rd21, %rd298;
	mov.b32 	%r206, 2147483647;
	st.global.u32 	[%rd299], %r206;
$L__BB1_82:
	cvt.rn.f64.u32 	%fd314, %r122;
	rcp.rn.f64 	%fd58, %fd314;
	cvt.u64.u32 	%rd22, %r120;
	add.s32 	%r208, %r12, -1;
	max.s32 	%r209, %r208, %r14;
	max.s32 	%r76, %r209, %r8;
	not.b32 	%r210, %r129;
	add.s32 	%r77, %r10, %r210;
	add.s32 	%r78, %r11, -3;
	cvt.u16.u32 	%rs18, %r123;
	shl.b16 	%rs19, %rs18, 1;
	cvt.u16.u32 	%rs20, %r129;
	xor.b16  	%rs21, %rs20, 7;
	add.s16 	%rs1, %rs19, %rs21;
	rcp.rn.f64 	%fd59, %fd4;
	mov.b32 	%r309, 0;
	mov.b16 	%rs48, 0;
	mov.u16 	%rs49, %rs48;
	mov.u16 	%rs50, %rs48;
	mov.u32 	%r310, %r129;
$L__BB1_83:
	setp.lt.s32 	%p61, %r310, %r12;
	cvt.u64.u32 	%rd300, %r310;
	mul.lo.s64 	%rd23, %rd300, %rd22;
	add.s64 	%rd301, %rd23, %rd5;
	shl.b64 	%rd302, %rd301, 2;
	add.s64 	%rd24, %rd4, %rd302;
	@%p61 bra 	$L__BB1_85;
	ld.global.nc.f32 	%f62, [%rd24];
	cvt.f64.f32 	%fd315, %f62;
	sub.s32 	%r211, %r310, %r122;
	cvt.s64.s32 	%rd303, %r211;
	mad.lo.s64 	%rd304, %rd303, %rd22, %rd5;
	shl.b64 	%rd305, %rd304, 2;
	add.s64 	%rd306, %rd4, %rd305;
	ld.global.nc.f32 	%f63, [%rd306];
	cvt.f64.f32 	%fd316, %f63;
	sub.f64 	%fd317, %fd315, %fd316;
	add.f64 	%fd517, %fd517, %fd317;
	mul.f64 	%fd318, %fd316, %fd316;
	sub.f64 	%fd319, %fd516, %fd318;
	fma.rn.f64 	%fd516, %fd315, %fd315, %fd319;
$L__BB1_85:
	setp.lt.s32 	%p62, %r310, %r13;
	@%p62 bra 	$L__BB1_90;
	ld.global.nc.f32 	%f64, [%rd24];
	cvt.f64.f32 	%fd320, %f64;
	sub.s32 	%r81, %r310, %r123;
	cvt.s64.s32 	%rd307, %r81;
	mul.lo.s64 	%rd25, %rd307, %rd22;
	add.s64 	%rd308, %rd25, %rd5;
	shl.b64 	%rd309, %rd308, 2;
	add.s64 	%rd310, %rd4, %rd309;
	ld.global.nc.f32 	%f65, [%rd310];
	cvt.f64.f32 	%fd321, %f65;
	sub.f64 	%fd322, %fd320, %fd321;
	add.f64 	%fd532, %fd532, %fd322;
	add.s32 	%r212, %r310, -1;
	cvt.u64.u32 	%rd311, %r212;
	mad.lo.s64 	%rd312, %rd311, %rd22, %rd5;
	shl.b64 	%rd313, %rd312, 2;
	add.s64 	%rd314, %rd4, %rd313;
	ld.global.nc.f32 	%f66, [%rd314];
	cvt.f64.f32 	%fd323, %f66;
	shl.b64 	%rd315, %rd23, 2;
	add.s64 	%rd316, %rd14, %rd315;
	ld.global.nc.f32 	%f67, [%rd316];
	cvt.f64.f32 	%fd324, %f67;
	add.s64 	%rd317, %rd15, %rd315;
	ld.global.nc.f32 	%f68, [%rd317];
	cvt.f64.f32 	%fd325, %f68;
	sub.f64 	%fd326, %fd324, %fd325;
	abs.f64 	%fd327, %fd326;
	sub.f64 	%fd328, %fd324, %fd323;
	abs.f64 	%fd329, %fd328;
	sub.f64 	%fd330, %fd325, %fd323;
	abs.f64 	%fd331, %fd330;
	max.f64 	%fd332, %fd327, %fd329;
	max.f64 	%fd69, %fd332, %fd331;
	setp.ne.s32 	%p63, %r81, 0;
	@%p63 bra 	$L__BB1_88;
	ld.global.nc.f32 	%f72, [%rd14];
	cvt.f64.f32 	%fd343, %f72;
	ld.global.nc.f32 	%f73, [%rd15];
	cvt.f64.f32 	%fd344, %f73;
	sub.f64 	%fd345, %fd343, %fd344;
	abs.f64 	%fd539, %fd345;
	bra.uni 	$L__BB1_89;
$L__BB1_88:
	add.s32 	%r213, %r81, -1;
	cvt.s64.s32 	%rd318, %r213;
	mad.lo.s64 	%rd319, %rd318, %rd22, %rd5;
	shl.b64 	%rd320, %rd319, 2;
	add.s64 	%rd321, %rd4, %rd320;
	ld.global.nc.f32 	%f69, [%rd321];
	cvt.f64.f32 	%fd333, %f69;
	shl.b64 	%rd322, %rd25, 2;
	add.s64 	%rd323, %rd14, %rd322;
	ld.global.nc.f32 	%f70, [%rd323];
	cvt.f64.f32 	%fd334, %f70;
	add.s64 	%rd324, %rd15, %rd322;
	ld.global.nc.f32 	%f71, [%rd324];
	cvt.f64.f32 	%fd335, %f71;
	sub.f64 	%fd336, %fd334, %fd335;
	abs.f64 	%fd337, %fd336;
	sub.f64 	%fd338, %fd334, %fd333;
	abs.f64 	%fd339, %fd338;
	sub.f64 	%fd340, %fd335, %fd333;
	abs.f64 	%fd341, %fd340;
	max.f64 	%fd342, %fd337, %fd339;
	max.f64 	%fd539, %fd342, %fd341;
$L__BB1_89:
	sub.f64 	%fd346, %fd69, %fd539;
	add.f64 	%fd531, %fd531, %fd346;
$L__BB1_90:
	setp.lt.s32 	%p64, %r310, %r76;
	@%p64 bra 	$L__BB1_92;
	ld.param.f32 	%f146, [squeeze_momentum_many_series_one_param_f32_param_9];
	ld.param.f32 	%f145, [squeeze_momentum_many_series_one_param_f32_param_7];
	mul.f64 	%fd347, %fd58, %fd517;
	mul.f64 	%fd348, %fd58, %fd516;
	mul.f64 	%fd349, %fd347, %fd347;
	sub.f64 	%fd350, %fd348, %fd349;
	max.f64 	%fd351, %fd350, 0d0000000000000000;
	sqrt.rn.f64 	%fd352, %fd351;
	cvt.f64.f32 	%fd353, %f145;
	mul.f64 	%fd354, %fd352, %fd353;
	add.f64 	%fd355, %fd347, %fd354;
	sub.f64 	%fd356, %fd347, %fd354;
	mul.f64 	%fd357, %fd2, %fd532;
	mul.f64 	%fd358, %fd2, %fd531;
	cvt.f64.f32 	%fd359, %f146;
	mul.f64 	%fd360, %fd358, %fd359;
	add.f64 	%fd361, %fd357, %fd360;
	sub.f64 	%fd362, %fd357, %fd360;
	setp.gt.f64 	%p65, %fd356, %fd362;
	setp.lt.f64 	%p66, %fd355, %fd361;
	setp.lt.f64 	%p67, %fd356, %fd362;
	setp.gt.f64 	%p68, %fd355, %fd361;
	selp.f32 	%f74, 0f3F800000, 0f00000000, %p68;
	selp.f32 	%f75, %f74, 0f00000000, %p67;
	selp.f32 	%f76, 0fBF800000, %f75, %p66;
	selp.f32 	%f77, %f76, %f75, %p65;
	mul.lo.s32 	%r214, %r310, %r120;
	mul.wide.u32 	%rd325, %r214, 4;
	add.s64 	%rd326, %rd19, %rd325;
	st.global.f32 	[%rd326], %f77;
$L__BB1_92:
	setp.lt.s32 	%p69, %r310, %r14;
	@%p69 bra 	$L__BB1_125;
	sub.s32 	%r312, %r310, %r123;
	mov.f64 	%fd543, 0d0000000000000000;
	mov.f64 	%fd542, 0d3FF0000000000000;
	mov.b32 	%r311, 0;
	mov.b16 	%rs51, 0;
	mov.u16 	%rs52, %rs51;
	mov.u16 	%rs53, %rs51;
	mov.f64 	%fd544, %fd543;
$L__BB1_94:
	mov.u32 	%r84, %r312;
	add.s32 	%r312, %r84, 1;
	shl.b32 	%r216, %r123, 1;
	sub.s32 	%r217, %r129, %r216;
	add.s32 	%r88, %r309, %r311;
	add.s32 	%r218, %r217, %r88;
	add.s32 	%r219, %r218, 2;
	max.s32 	%r86, %r219, %r312;
	add.s16 	%rs25, %rs49, %rs52;
	sub.s16 	%rs26, %rs1, %rs25;
	cvt.u16.u32 	%rs27, %r86;
	add.s16 	%rs28, %rs26, %rs27;
	cvt.u32.u16 	%r220, %rs28;
	and.b32  	%r87, %r220, 7;
	sub.s32 	%r221, %r77, %r88;
	add.s32 	%r89, %r86, %r221;
	add.s32 	%r90, %r89, -1;
	sub.s32 	%r222, %r312, %r123;
	add.s32 	%r319, %r222, 1;
	setp.lt.u32 	%p70, %r90, 15;
	mov.f64 	%fd552, 0d0000000000000000;
	mov.u32 	%r316, %r319;
	@%p70 bra 	$L__BB1_98;
	and.b32  	%r223, %r89, -16;
	sub.s32 	%r224, %r84, %r123;
	add.s32 	%r314, %r224, 8;
	sub.s32 	%r225, %r123, %r129;
	sub.s32 	%r226, %r225, %r309;
	add.s32 	%r227, %r226, %r84;
	sub.s32 	%r228, %r227, %r311;
	sub.s32 	%r313, %r228, %r223;
	mov.f64 	%fd552, 0d0000000000000000;
$L__BB1_96:
	.pragma "nounroll";
	add.s32 	%r229, %r314, -6;
	cvt.s64.s32 	%rd327, %r229;
	mad.lo.s64 	%rd328, %rd327, %rd22, %rd5;
	shl.b64 	%rd329, %rd328, 2;
	add.s64 	%rd330, %rd4, %rd329;
	ld.global.nc.f32 	%f78, [%rd330];
	cvt.f64.f32 	%fd368, %f78;
	add.f64 	%fd369, %fd552, %fd368;
	add.s32 	%r230, %r314, -5;
	cvt.s64.s32 	%rd331, %r230;
	mad.lo.s64 	%rd332, %rd331, %rd22, %rd5;
	shl.b64 	%rd333, %rd332, 2;
	add.s64 	%rd334, %rd4, %rd333;
	ld.global.nc.f32 	%f79, [%rd334];
	cvt.f64.f32 	%fd370, %f79;
	add.f64 	%fd371, %fd369, %fd370;
	add.s32 	%r231, %r314, -4;
	cvt.s64.s32 	%rd335, %r231;
	mad.lo.s64 	%rd336, %rd335, %rd22, %rd5;
	shl.b64 	%rd337, %rd336, 2;
	add.s64 	%rd338, %rd4, %rd337;
	ld.global.nc.f32 	%f80, [%rd338];
	cvt.f64.f32 	%fd372, %f80;
	add.f64 	%fd373, %fd371, %fd372;
	add.s32 	%r232, %r314, -3;
	cvt.s64.s32 	%rd339, %r232;
	mad.lo.s64 	%rd340, %rd339, %rd22, %rd5;
	shl.b64 	%rd341, %rd340, 2;
	add.s64 	%rd342, %rd4, %rd341;
	ld.global.nc.f32 	%f81, [%rd342];
	cvt.f64.f32 	%fd374, %f81;
	add.f64 	%fd375, %fd373, %fd374;
	add.s32 	%r233, %r314, -2;
	cvt.s64.s32 	%rd343, %r233;
	mad.lo.s64 	%rd344, %rd343, %rd22, %rd5;
	shl.b64 	%rd345, %rd344, 2;
	add.s64 	%rd346, %rd4, %rd345;
	ld.global.nc.f32 	%f82, [%rd346];
	cvt.f64.f32 	%fd376, %f82;
	add.f64 	%fd377, %fd375, %fd376;
	add.s32 	%r234, %r314, -1;
	cvt.s64.s32 	%rd347, %r234;
	mad.lo.s64 	%rd348, %rd347, %rd22, %rd5;
	shl.b64 	%rd349, %rd348, 2;
	add.s64 	%rd350, %rd4, %rd349;
	ld.global.nc.f32 	%f83, [%rd350];
	cvt.f64.f32 	%fd378, %f83;
	add.f64 	%fd379, %fd377, %fd378;
	add.s32 	%r235, %r314, 9;
	cvt.s64.s32 	%rd351, %r314;
	mad.lo.s64 	%rd352, %rd351, %rd22, %rd5;
	shl.b64 	%rd353, %rd352, 2;
	add.s64 	%rd354, %rd4, %rd353;
	ld.global.nc.f32 	%f84, [%rd354];
	cvt.f64.f32 	%fd380, %f84;
	add.f64 	%fd381, %fd379, %fd380;
	add.s32 	%r236, %r314, 1;
	cvt.s64.s32 	%rd355, %r236;
	mad.lo.s64 	%rd356, %rd355, %rd22, %rd5;
	shl.b64 	%rd357, %rd356, 2;
	add.s64 	%rd358, %rd4, %rd357;
	ld.global.nc.f32 	%f85, [%rd358];
	cvt.f64.f32 	%fd382, %f85;
	add.f64 	%fd383, %fd381, %fd382;
	add.s32 	%r237, %r314, 2;
	cvt.s64.s32 	%rd359, %r237;
	mad.lo.s64 	%rd360, %rd359, %rd22, %rd5;
	shl.b64 	%rd361, %rd360, 2;
	add.s64 	%rd362, %rd4, %rd361;
	ld.global.nc.f32 	%f86, [%rd362];
	cvt.f64.f32 	%fd384, %f86;
	add.f64 	%fd385, %fd383, %fd384;
	add.s32 	%r238, %r314, 3;
	cvt.s64.s32 	%rd363, %r238;
	mad.lo.s64 	%rd364, %rd363, %rd22, %rd5;
	shl.b64 	%rd365, %rd364, 2;
	add.s64 	%rd366, %rd4, %rd365;
	ld.global.nc.f32 	%f87, [%rd366];
	cvt.f64.f32 	%fd386, %f87;
	add.f64 	%fd387, %fd385, %fd386;
	add.s32 	%r239, %r314, 4;
	cvt.s64.s32 	%rd367, %r239;
	mad.lo.s64 	%rd368, %rd367, %rd22, %rd5;
	shl.b64 	%rd369, %rd368, 2;
	add.s64 	%rd370, %rd4, %rd369;
	ld.global.nc.f32 	%f88, [%rd370];
	cvt.f64.f32 	%fd388, %f88;
	add.f64 	%fd389, %fd387, %fd388;
	add.s32 	%r240, %r314, 5;
	cvt.s64.s32 	%rd371, %r240;
	mad.lo.s64 	%rd372, %rd371, %rd22, %rd5;
	shl.b64 	%rd373, %rd372, 2;
	add.s64 	%rd374, %rd4, %rd373;
	ld.global.nc.f32 	%f89, [%rd374];
	cvt.f64.f32 	%fd390, %f89;
	add.f64 	%fd391, %fd389, %fd390;
	add.s32 	%r241, %r314, 6;
	cvt.s64.s32 	%rd375, %r241;
	mad.lo.s64 	%rd376, %rd375, %rd22, %rd5;
	shl.b64 	%rd377, %rd376, 2;
	add.s64 	%rd378, %rd4, %rd377;
	ld.global.nc.f32 	%f90, [%rd378];
	cvt.f64.f32 	%fd392, %f90;
	add.f64 	%fd393, %fd391, %fd392;
	add.s32 	%r242, %r314, 7;
	cvt.s64.s32 	%rd379, %r242;
	mad.lo.s64 	%rd380, %rd379, %rd22, %rd5;
	shl.b64 	%rd381, %rd380, 2;
	add.s64 	%rd382, %rd4, %rd381;
	ld.global.nc.f32 	%f91, [%rd382];
	cvt.f64.f32 	%fd394, %f91;
	add.f64 	%fd395, %fd393, %fd394;
	add.s32 	%r243, %r314, 8;
	cvt.s64.s32 	%rd383, %r243;
	mad.lo.s64 	%rd384, %rd383, %rd22, %rd5;
	shl.b64 	%rd385, %rd384, 2;
	add.s64 	%rd386, %rd4, %rd385;
	ld.global.nc.f32 	%f92, [%rd386];
	cvt.f64.f32 	%fd396, %f92;
	add.f64 	%fd397, %fd395, %fd396;
	cvt.s64.s32 	%rd387, %r235;
	mad.lo.s64 	%rd388, %rd387, %rd22, %rd5;
	shl.b64 	%rd389, %rd388, 2;
	add.s64 	%rd390, %rd4, %rd389;
	ld.global.nc.f32 	%f93, [%rd390];
	cvt.f64.f32 	%fd398, %f93;
	add.f64 	%fd552, %fd397, %fd398;
	add.s32 	%r314, %r314, 16;
	add.s32 	%r313, %r313, 16;
	setp.ne.s32 	%p71, %r313, 0;
	@%p71 bra 	$L__BB1_96;
	add.s32 	%r316, %r314, -6;
$L__BB1_98:
	and.b32  	%r244, %r89, 15;
	setp.eq.s32 	%p72, %r244, 0;
	@%p72 bra 	$L__BB1_108;
	cvt.u16.u32 	%rs29, %r86;
	add.s16 	%rs30, %rs50, %rs53;
	cvt.u16.u32 	%rs31, %r123;
	shl.b16 	%rs32, %rs31, 1;
	cvt.u16.u32 	%rs33, %r129;
	not.b16 	%rs34, %rs33;
	add.s16 	%rs35, %rs32, %rs34;
	sub.s16 	%rs36, %rs35, %rs30;
	add.s16 	%rs37, %rs36, %rs29;
	cvt.u32.u16 	%r245, %rs37;
	and.b32  	%r100, %r245, 15;
	add.s32 	%r246, %r100, -1;
	setp.lt.u32 	%p73, %r246, 7;
	@%p73 bra 	$L__BB1_101;
	cvt.s64.s32 	%rd391, %r316;
	mad.lo.s64 	%rd392, %rd391, %rd22, %rd5;
	shl.b64 	%rd393, %rd392, 2;
	add.s64 	%rd394, %rd4, %rd393;
	ld.global.nc.f32 	%f94, [%rd394];
	cvt.f64.f32 	%fd400, %f94;
	add.f64 	%fd401, %fd552, %fd400;
	add.s32 	%r247, %r316, 1;
	cvt.s64.s32 	%rd395, %r247;
	mad.lo.s64 	%rd396, %rd395, %rd22, %rd5;
	shl.b64 	%rd397, %rd396, 2;
	add.s64 	%rd398, %rd4, %rd397;
	ld.global.nc.f32 	%f95, [%rd398];
	cvt.f64.f32 	%fd402, %f95;
	add.f64 	%fd403, %fd401, %fd402;
	add.s32 	%r248, %r316, 2;
	cvt.s64.s32 	%rd399, %r248;
	mad.lo.s64 	%rd400, %rd399, %rd22, %rd5;
	shl.b64 	%rd401, %rd400, 2;
	add.s64 	%rd402, %rd4, %rd401;
	ld.global.nc.f32 	%f96, [%rd402];
	cvt.f64.f32 	%fd404, %f96;
	add.f64 	%fd405, %fd403, %fd404;
	add.s32 	%r249, %r316, 3;
	cvt.s64.s32 	%rd403, %r249;
	mad.lo.s64 	%rd404, %rd403, %rd22, %rd5;
	shl.b64 	%rd405, %rd404, 2;
	add.s64 	%rd406, %rd4, %rd405;
	ld.global.nc.f32 	%f97, [%rd406];
	cvt.f64.f32 	%fd406, %f97;
	add.f64 	%fd407, %fd405, %fd406;
	add.s32 	%r250, %r316, 4;
	cvt.s64.s32 	%rd407, %r250;
	mad.lo.s64 	%rd408, %rd407, %rd22, %rd5;
	shl.b64 	%rd409, %rd408, 2;
	add.s64 	%rd410, %rd4, %rd409;
	ld.global.nc.f32 	%f98, [%rd410];
	cvt.f64.f32 	%fd408, %f98;
	add.f64 	%fd409, %fd407, %fd408;
	add.s32 	%r251, %r316, 5;
	cvt.s64.s32 	%rd411, %r251;
	mad.lo.s64 	%rd412, %rd411, %rd22, %rd5;
	shl.b64 	%rd413, %rd412, 2;
	add.s64 	%rd414, %rd4, %rd413;
	ld.global.nc.f32 	%f99, [%rd414];
	cvt.f64.f32 	%fd410, %f99;
	add.f64 	%fd411, %fd409, %fd410;
	add.s32 	%r252, %r316, 6;
	cvt.s64.s32 	%rd415, %r252;
	mad.lo.s64 	%rd416, %rd415, %rd22, %rd5;
	shl.b64 	%rd417, %rd416, 2;
	add.s64 	%rd418, %rd4, %rd417;
	ld.global.nc.f32 	%f100, [%rd418];
	cvt.f64.f32 	%fd412, %f100;
	add.f64 	%fd413, %fd411, %fd412;
	add.s32 	%r253, %r316, 7;
	cvt.s64.s32 	%rd419, %r253;
	mad.lo.s64 	%rd420, %rd419, %rd22, %rd5;
	shl.b64 	%rd421, %rd420, 2;
	add.s64 	%rd422, %rd4, %rd421;
	ld.global.nc.f32 	%f101, [%rd422];
	cvt.f64.f32 	%fd414, %f101;
	add.f64 	%fd552, %fd413, %fd414;
	add.s32 	%r316, %r316, 8;
$L__BB1_101:
	and.b32  	%r254, %r100, 7;
	setp.eq.s32 	%p74, %r254, 0;
	@%p74 bra 	$L__BB1_108;
	and.b32  	%r103, %r87, 3;
	add.s32 	%r255, %r87, -1;
	setp.lt.u32 	%p75, %r255, 3;
	@%p75 bra 	$L__BB1_104;
	cvt.s64.s32 	%rd423, %r316;
	mad.lo.s64 	%rd424, %rd423, %rd22, %rd5;
	shl.b64 	%rd425, %rd424, 2;
	add.s64 	%rd426, %rd4, %rd425;
	ld.global.nc.f32 	%f102, [%rd426];
	cvt.f64.f32 	%fd416, %f102;
	add.f64 	%fd417, %fd552, %fd416;
	add.s32 	%r256, %r316, 1;
	cvt.s64.s32 	%rd427, %r256;
	mad.lo.s64 	%rd428, %rd427, %rd22, %rd5;
	shl.b64 	%rd429, %rd428, 2;
	add.s64 	%rd430, %rd4, %rd429;
	ld.global.nc.f32 	%f103, [%rd430];
	cvt.f64.f32 	%fd418, %f103;
	add.f64 	%fd419, %fd417, %fd418;
	add.s32 	%r257, %r316, 2;
	cvt.s64.s32 	%rd431, %r257;
	mad.lo.s64 	%rd432, %rd431, %rd22, %rd5;
	shl.b64 	%rd433, %rd432, 2;
	add.s64 	%rd434, %rd4, %rd433;
	ld.global.nc.f32 	%f104, [%rd434];
	cvt.f64.f32 	%fd420, %f104;
	add.f64 	%fd421, %fd419, %fd420;
	add.s32 	%r258, %r316, 3;
	cvt.s64.s32 	%rd435, %r258;
	mad.lo.s64 	%rd436, %rd435, %rd22, %rd5;
	shl.b64 	%rd437, %rd436, 2;
	add.s64 	%rd438, %rd4, %rd437;
	ld.global.nc.f32 	%f105, [%rd438];
	cvt.f64.f32 	%fd422, %f105;
	add.f64 	%fd552, %fd421, %fd422;
	add.s32 	%r316, %r316, 4;
$L__BB1_104:
	setp.eq.s32 	%p76, %r103, 0;
	@%p76 bra 	$L__BB1_108;
	cvt.s64.s32 	%rd439, %r316;
	mad.lo.s64 	%rd440, %rd439, %rd22, %rd5;
	shl.b64 	%rd441, %rd440, 2;
	add.s64 	%rd442, %rd4, %rd441;
	ld.global.nc.f32 	%f106, [%rd442];
	cvt.f64.f32 	%fd423, %f106;
	add.f64 	%fd552, %fd552, %fd423;
	setp.eq.s32 	%p77, %r103, 1;
	@%p77 bra 	$L__BB1_108;
	add.s32 	%r259, %r316, 1;
	cvt.s64.s32 	%rd443, %r259;
	mad.lo.s64 	%rd444, %rd443, %rd22, %rd5;
	shl.b64 	%rd445, %rd444, 2;
	add.s64 	%rd446, %rd4, %rd445;
	ld.global.nc.f32 	%f107, [%rd446];
	cvt.f64.f32 	%fd424, %f107;
	add.f64 	%fd552, %fd552, %fd424;
	setp.eq.s32 	%p78, %r103, 2;
	@%p78 bra 	$L__BB1_108;
	add.s32 	%r260, %r316, 2;
	cvt.s64.s32 	%rd447, %r260;
	mad.lo.s64 	%rd448, %rd447, %rd22, %rd5;
	shl.b64 	%rd449, %rd448, 2;
	add.s64 	%rd450, %rd4, %rd449;
	ld.global.nc.f32 	%f108, [%rd450];
	cvt.f64.f32 	%fd425, %f108;
	add.f64 	%fd552, %fd552, %fd425;
$L__BB1_108:
	setp.lt.u32 	%p79, %r90, 7;
	mov.f64 	%fd567, 0dFFF0000000000000;
	mov.f64 	%fd568, 0d7FF0000000000000;
	@%p79 bra 	$L__BB1_111;
	and.b32  	%r106, %r89, -8;
	add.s32 	%r261, %r88, %r129;
	sub.s32 	%r107, %r78, %r261;
	mov.f64 	%fd567, 0dFFF0000000000000;
	mov.f64 	%fd568, 0d7FF0000000000000;
$L__BB1_110:
	.pragma "nounroll";
	cvt.s64.s32 	%rd451, %r319;
	mul.lo.s64 	%rd452, %rd451, %rd22;
	shl.b64 	%rd453, %rd452, 2;
	add.s64 	%rd454, %rd14, %rd453;
	ld.global.nc.f32 	%f109, [%rd454];
	cvt.f64.f32 	%fd431, %f109;
	add.s64 	%rd455, %rd15, %rd453;
	ld.global.nc.f32 	%f110, [%rd455];
	cvt.f64.f32 	%fd432, %f110;
	setp.lt.f64 	%p80, %fd567, %fd431;
	selp.f64 	%fd433, %fd431, %fd567, %p80;
	setp.gt.f64 	%p81, %fd568, %fd432;
	selp.f64 	%fd434, %fd432, %fd568, %p81;
	add.s32 	%r262, %r319, 1;
	cvt.s64.s32 	%rd456, %r262;
	mul.lo.s64 	%rd457, %rd456, %rd22;
	shl.b64 	%rd458, %rd457, 2;
	add.s64 	%rd459, %rd14, %rd458;
	ld.global.nc.f32 	%f111, [%rd459];
	cvt.f64.f32 	%fd435, %f111;
	add.s64 	%rd460, %rd15, %rd458;
	ld.global.nc.f32 	%f112, [%rd460];
	cvt.f64.f32 	%fd436, %f112;
	setp.lt.f64 	%p82, %fd433, %fd435;
	selp.f64 	%fd437, %fd435, %fd433, %p82;
	setp.gt.f64 	%p83, %fd434, %fd436;
	selp.f64 	%fd438, %fd436, %fd434, %p83;
	add.s32 	%r263, %r319, 2;
	cvt.s64.s32 	%rd461, %r263;
	mul.lo.s64 	%rd462, %rd461, %rd22;
	shl.b64 	%rd463, %rd462, 2;
	add.s64 	%rd464, %rd14, %rd463;
	ld.global.nc.f32 	%f113, [%rd464];
	cvt.f64.f32 	%fd439, %f113;
	add.s64 	%rd465, %rd15, %rd463;
	ld.global.nc.f32 	%f114, [%rd465];
	cvt.f64.f32 	%fd440, %f114;
	setp.lt.f64 	%p84, %fd437, %fd439;
	selp.f64 	%fd441, %fd439, %fd437, %p84;
	setp.gt.f64 	%p85, %fd438, %fd440;
	selp.f64 	%fd442, %fd440, %fd438, %p85;
	add.s32 	%r264, %r319, 3;
	cvt.s64.s32 	%rd466, %r264;
	mul.lo.s64 	%rd467, %rd466, %rd22;
	shl.b64 	%rd468, %rd467, 2;
	add.s64 	%rd469, %rd14, %rd468;
	ld.global.nc.f32 	%f115, [%rd469];
	cvt.f64.f32 	%fd443, %f115;
	add.s64 	%rd470, %rd15, %rd468;
	ld.global.nc.f32 	%f116, [%rd470];
	cvt.f64.f32 	%fd444, %f116;
	setp.lt.f64 	%p86, %fd441, %fd443;
	selp.f64 	%fd445, %fd443, %fd441, %p86;
	setp.gt.f64 	%p87, %fd442, %fd444;
	selp.f64 	%fd446, %fd444, %fd442, %p87;
	add.s32 	%r265, %r319, 4;
	cvt.s64.s32 	%rd471, %r265;
	mul.lo.s64 	%rd472, %rd471, %rd22;
	shl.b64 	%rd473, %rd472, 2;
	add.s64 	%rd474, %rd14, %rd473;
	ld.global.nc.f32 	%f117, [%rd474];
	cvt.f64.f32 	%fd447, %f117;
	add.s64 	%rd475, %rd15, %rd473;
	ld.global.nc.f32 	%f118, [%rd475];
	cvt.f64.f32 	%fd448, %f118;
	setp.lt.f64 	%p88, %fd445, %fd447;
	selp.f64 	%fd449, %fd447, %fd445, %p88;
	setp.gt.f64 	%p89, %fd446, %fd448;
	selp.f64 	%fd450, %fd448, %fd446, %p89;
	add.s32 	%r266, %r319, 5;
	cvt.s64.s32 	%rd476, %r266;
	mul.lo.s64 	%rd477, %rd476, %rd22;
	shl.b64 	%rd478, %rd477, 2;
	add.s64 	%rd479, %rd14, %rd478;
	ld.global.nc.f32 	%f119, [%rd479];
	cvt.f64.f32 	%fd451, %f119;
	add.s64 	%rd480, %rd15, %rd478;
	ld.global.nc.f32 	%f120, [%rd480];
	cvt.f64.f32 	%fd452, %f120;
	setp.lt.f64 	%p90, %fd449, %fd451;
	selp.f64 	%fd453, %fd451, %fd449, %p90;
	setp.gt.f64 	%p91, %fd450, %fd452;
	selp.f64 	%fd454, %fd452, %fd450, %p91;
	add.s32 	%r267, %r319, 6;
	cvt.s64.s32 	%rd481, %r267;
	mul.lo.s64 	%rd482, %rd481, %rd22;
	shl.b64 	%rd483, %rd482, 2;
	add.s64 	%rd484, %rd14, %rd483;
	ld.global.nc.f32 	%f121, [%rd484];
	cvt.f64.f32 	%fd455, %f121;
	add.s64 	%rd485, %rd15, %rd483;
	ld.global.nc.f32 	%f122, [%rd485];
	cvt.f64.f32 	%fd456, %f122;
	setp.lt.f64 	%p92, %fd453, %fd455;
	selp.f64 	%fd457, %fd455, %fd453, %p92;
	setp.gt.f64 	%p93, %fd454, %fd456;
	selp.f64 	%fd458, %fd456, %fd454, %p93;
	add.s32 	%r268, %r319, 7;
	cvt.s64.s32 	%rd486, %r268;
	mul.lo.s64 	%rd487, %rd486, %rd22;
	shl.b64 	%rd488, %rd487, 2;
	add.s64 	%rd489, %rd14, %rd488;
	ld.global.nc.f32 	%f123, [%rd489];
	cvt.f64.f32 	%fd459, %f123;
	add.s64 	%rd490, %rd15, %rd488;
	ld.global.nc.f32 	%f124, [%rd490];
	cvt.f64.f32 	%fd460, %f124;
	setp.lt.f64 	%p94, %fd457, %fd459;
	selp.f64 	%fd567, %fd459, %fd457, %p94;
	setp.gt.f64 	%p95, %fd458, %fd460;
	selp.f64 	%fd568, %fd460, %fd458, %p95;
	add.s32 	%r319, %r319, 8;
	add.s32 	%r269, %r319, %r107;
	setp.ne.s32 	%p96, %r269, %r106;
	@%p96 bra 	$L__BB1_110;
$L__BB1_111:
	and.b32  	%r270, %r89, 7;
	setp.eq.s32 	%p97, %r270, 0;
	@%p97 bra 	$L__BB1_119;
	add.s32 	%r271, %r87, -1;
	setp.lt.u32 	%p98, %r271, 3;
	@%p98 bra 	$L__BB1_114;
	cvt.s64.s32 	%rd491, %r319;
	mul.lo.s64 	%rd492, %rd491, %rd22;
	shl.b64 	%rd493, %rd492, 2;
	add.s64 	%rd494, %rd14, %rd493;
	ld.global.nc.f32 	%f125, [%rd494];
	cvt.f64.f32 	%fd462, %f125;
	add.s64 	%rd495, %rd15, %rd493;
	ld.global.nc.f32 	%f126, [%rd495];
	cvt.f64.f32 	%fd463, %f126;
	setp.lt.f64 	%p99, %fd567, %fd462;
	selp.f64 	%fd464, %fd462, %fd567, %p99;
	setp.gt.f64 	%p100, %fd568, %fd463;
	selp.f64 	%fd465, %fd463, %fd568, %p100;
	add.s32 	%r272, %r319, 1;
	cvt.s64.s32 	%rd496, %r272;
	mul.lo.s64 	%rd497, %rd496, %rd22;
	shl.b64 	%rd498, %rd497, 2;
	add.s64 	%rd499, %rd14, %rd498;
	ld.global.nc.f32 	%f127, [%rd499];
	cvt.f64.f32 	%fd466, %f127;
	add.s64 	%rd500, %rd15, %rd498;
	ld.global.nc.f32 	%f128, [%rd500];
	cvt.f64.f32 	%fd467, %f128;
	setp.lt.f64 	%p101, %fd464, %fd466;
	selp.f64 	%fd468, %fd466, %fd464, %p101;
	setp.gt.f64 	%p102, %fd465, %fd467;
	selp.f64 	%fd469, %fd467, %fd465, %p102;
	add.s32 	%r273, %r319, 2;
	cvt.s64.s32 	%rd501, %r273;
	mul.lo.s64 	%rd502, %rd501, %rd22;
	shl.b64 	%rd503, %rd502, 2;
	add.s64 	%rd504, %rd14, %rd503;
	ld.global.nc.f32 	%f129, [%rd504];
	cvt.f64.f32 	%fd470, %f129;
	add.s64 	%rd505, %rd15, %rd503;
	ld.global.nc.f32 	%f130, [%rd505];
	cvt.f64.f32 	%fd471, %f130;
	setp.lt.f64 	%p103, %fd468, %fd470;
	selp.f64 	%fd472, %fd470, %fd468, %p103;
	setp.gt.f64 	%p104, %fd469, %fd471;
	selp.f64 	%fd473, %fd471, %fd469, %p104;
	add.s32 	%r274, %r319, 3;
	cvt.s64.s32 	%rd506, %r274;
	mul.lo.s64 	%rd507, %rd506, %rd22;
	shl.b64 	%rd508, %rd507, 2;
	add.s64 	%rd509, %rd14, %rd508;
	ld.global.nc.f32 	%f131, [%rd509];
	cvt.f64.f32 	%fd474, %f131;
	add.s64 	%rd510, %rd15, %rd508;
	ld.global.nc.f32 	%f132, [%rd510];
	cvt.f64.f32 	%fd475, %f132;
	setp.lt.f64 	%p105, %fd472, %fd474;
	selp.f64 	%fd567, %fd474, %fd472, %p105;
	setp.gt.f64 	%p106, %fd473, %fd475;
	selp.f64 	%fd568, %fd475, %fd473, %p106;
	add.s32 	%r319, %r319, 4;
$L__BB1_114:
	and.b32  	%r275, %r87, 3;
	setp.eq.s32 	%p107, %r275, 0;
	@%p107 bra 	$L__BB1_119;
	cvt.u16.u32 	%rs38, %r86;
	cvt.u16.u32 	%rs39, %r123;
	shl.b16 	%rs40, %rs39, 1;
	add.s16 	%rs41, %rs40, %rs48;
	add.s16 	%rs42, %rs41, %rs51;
	cvt.u16.u32 	%rs43, %r129;
	xor.b16  	%rs44, %rs43, 3;
	sub.s16 	%rs45, %rs44, %rs42;
	add.s16 	%rs8, %rs45, %rs38;
	and.b16  	%rs46, %rs8, 3;
	setp.eq.s16 	%p108, %rs46, 1;
	@%p108 bra 	$L__BB1_117;
	cvt.s64.s32 	%rd511, %r319;
	mul.lo.s64 	%rd512, %rd511, %rd22;
	shl.b64 	%rd513, %rd512, 2;
	add.s64 	%rd514, %rd14, %rd513;
	ld.global.nc.f32 	%f133, [%rd514];
	cvt.f64.f32 	%fd477, %f133;
	add.s64 	%rd515, %rd15, %rd513;
	ld.global.nc.f32 	%f134, [%rd515];
	cvt.f64.f32 	%fd478, %f134;
	setp.lt.f64 	%p109, %fd567, %fd477;
	selp.f64 	%fd479, %fd477, %fd567, %p109;
	setp.gt.f64 	%p110, %fd568, %fd478;
	selp.f64 	%fd480, %fd478, %fd568, %p110;
	add.s32 	%r276, %r319, 1;
	cvt.s64.s32 	%rd516, %r276;
	mul.lo.s64 	%rd517, %rd516, %rd22;
	shl.b64 	%rd518, %rd517, 2;
	add.s64 	%rd519, %rd14, %rd518;
	ld.global.nc.f32 	%f135, [%rd519];
	cvt.f64.f32 	%fd481, %f135;
	add.s64 	%rd520, %rd15, %rd518;
	ld.global.nc.f32 	%f136, [%rd520];
	cvt.f64.f32 	%fd482, %f136;
	setp.lt.f64 	%p111, %fd479, %fd481;
	selp.f64 	%fd567, %fd481, %fd479, %p111;
	setp.gt.f64 	%p112, %fd480, %fd482;
	selp.f64 	%fd568, %fd482, %fd480, %p112;
	add.s32 	%r319, %r319, 2;
$L__BB1_117:
	and.b16  	%rs47, %rs8, 1;
	setp.eq.b16 	%p113, %rs47, 1;
	not.pred 	%p114, %p113;
	@%p114 bra 	$L__BB1_119;
	cvt.s64.s32 	%rd521, %r319;
	mul.lo.s64 	%rd522, %rd521, %rd22;
	shl.b64 	%rd523, %rd522, 2;
	add.s64 	%rd524, %rd14, %rd523;
	ld.global.nc.f32 	%f137, [%rd524];
	cvt.f64.f32 	%fd483, %f137;
	add.s64 	%rd525, %rd15, %rd523;
	ld.global.nc.f32 	%f138, [%rd525];
	cvt.f64.f32 	%fd484, %f138;
	setp.lt.f64 	%p115, %fd567, %fd483;
	selp.f64 	%fd567, %fd483, %fd567, %p115;
	setp.gt.f64 	%p116, %fd568, %fd484;
	selp.f64 	%fd568, %fd484, %fd568, %p116;
$L__BB1_119:
	add.f64 	%fd485, %fd567, %fd568;
	cvt.s64.s32 	%rd526, %r312;
	mad.lo.s64 	%rd527, %rd526, %rd22, %rd5;
	shl.b64 	%rd528, %rd527, 2;
	add.s64 	%rd529, %rd4, %rd528;
	ld.global.nc.f32 	%f139, [%rd529];
	cvt.f64.f32 	%fd486, %f139;
	fma.rn.f64 	%fd487, %fd485, 0dBFD0000000000000, %fd486;
	mul.f64 	%fd488, %fd2, %fd552;
	fma.rn.f64 	%fd489, %fd488, 0dBFE0000000000000, %fd487;
	add.f64 	%fd544, %fd544, %fd489;
	fma.rn.f64 	%fd543, %fd542, %fd489, %fd543;
	add.f64 	%fd542, %fd542, 0d3FF0000000000000;
	setp.lt.s32 	%p117, %r312, %r310;
	add.s32 	%r311, %r311, 1;
	add.s16 	%rs53, %rs53, 1;
	add.s16 	%rs52, %rs52, 1;
	add.s16 	%rs51, %rs51, 1;
	@%p117 bra 	$L__BB1_94;
	mul.f64 	%fd490, %fd543, %fd1;
	mul.f64 	%fd491, %fd3, %fd544;
	sub.f64 	%fd492, %fd490, %fd491;
	mul.f64 	%fd493, %fd59, %fd492;
	mul.f64 	%fd494, %fd2, %fd544;
	mul.f64 	%fd495, %fd2, %fd3;
	sub.f64 	%fd496, %fd1, %fd495;
	fma.rn.f64 	%fd120, %fd493, %fd496, %fd494;
	cvt.rn.f32.f64 	%f140, %fd120;
	mul.lo.s32 	%r116, %r310, %r120;
	mul.wide.u32 	%rd530, %r116, 4;
	add.s64 	%rd531, %rd20, %rd530;
	st.global.f32 	[%rd531], %f140;
	setp.lt.s32 	%p118, %r310, 1;
	@%p118 bra 	$L__BB1_125;
	sub.s32 	%r277, %r116, %r120;
	mul.wide.u32 	%rd532, %r277, 4;
	add.s64 	%rd533, %rd20, %rd532;
	ld.global.f32 	%f141, [%rd533];
	cvt.f64.f32 	%fd121, %f141;
	abs.f64 	%fd497, %fd121;
	setp.equ.f64 	%p119, %fd497, 0d7FF0000000000000;
	abs.f64 	%fd498, %fd120;
	setp.equ.f64 	%p120, %fd498, 0d7FF0000000000000;
	or.pred  	%p121, %p119, %p120;
	@%p121 bra 	$L__BB1_123;
	setp.gt.f64 	%p122, %fd120, 0d0000000000000000;
	setp.gt.f64 	%p123, %fd120, %fd121;
	selp.f32 	%f142, 0f3F800000, 0f40000000, %p123;
	setp.lt.f64 	%p124, %fd120, %fd121;
	selp.f32 	%f143, 0fBF800000, 0fC0000000, %p124;
	selp.f32 	%f144, %f142, %f143, %p122;
	add.s64 	%rd535, %rd21, %rd530;
	st.global.f32 	[%rd535], %f144;
	bra.uni 	$L__BB1_125;
$L__BB1_123:
	setp.lt.s32 	%p125, %r310, %r123;
	@%p125 bra 	$L__BB1_125;
	add.s64 	%rd537, %rd21, %rd530;
	mov.b32 	%r278, 2147483647;
	st.global.u32 	[%rd537], %r278;
$L__BB1_125:
	add.s32 	%r310, %r310, 1;
	setp.eq.s32 	%p126, %r310, %r121;
	add.s32 	%r309, %r309, 1;
	add.s16 	%rs50, %rs50, 1;
	add.s16 	%rs49, %rs49, 1;
	add.s16 	%rs48, %rs48, 1;
	@%p126 bra 	$L__BB1_126;
	bra.uni 	$L__BB1_83;
$L__BB1_126:
	ret;

}


// ===== COMPILED SASS (sm_100) =====

	.target	sm_100

	.elftype	@"ET_EXEC"


//--------------------- .note.nv.tkinfo           --------------------------
	.section	.note.nv.tkinfo,"",@"SHT_NOTE"
	.sectionflags	@"SHF_NOTE_NV_TKINFO"
	.tkinfo
        /*0018*/ 	.word	0x00000002
        /*0030*/ 	.string	""
        /*0030*/ 	.string	"ptxas"
        /*0030*/ 	.string	"Cuda compilation tools, release 13.0, V13.0.88"
        /*0030*/ 	.string	"Build cuda_13.0.r13.0/compiler.36424714_0"
        /*0030*/ 	.string	"-arch sm_100 -m 64 "



//--------------------- .note.nv.cuinfo           --------------------------
	.section	.note.nv.cuinfo,"",@"SHT_NOTE"
	.sectionflags	@"SHF_NOTE_NV_CUINFO"
        /*0018*/ 	.short	0x0002
        /*001a*/ 	.short	0x0064
        /*001c*/ 	.short	0x0082
	.zero		2


//--------------------- .nv.info                  --------------------------
	.section	.nv.info,"",@"SHT_CUDA_INFO"
	.align	4


	//----- nvinfo : EIATTR_REGCOUNT
	.align		4
        /*0000*/ 	.byte	0x04, 0x2f
        /*0002*/ 	.short	(.L_1 - .L_0)
	.align		4
.L_0:
        /*0004*/ 	.word	index@(squeeze_momentum_batch_f32)
        /*0008*/ 	.word	0x00000040


	//----- nvinfo : EIATTR_FRAME_SIZE
	.align		4
.L_1:
        /*000c*/ 	.byte	0x04, 0x11
        /*000e*/ 	.short	(.L_3 - .L_2)
	.align		4
.L_2:
        /*0010*/ 	.word	index@($__internal_5_$__cuda_sm20_dsqrt_rn_f64_mediumpath_v1)
        /*0014*/ 	.word	0x00000000


	//----- nvinfo : EIATTR_FRAME_SIZE
	.align		4
.L_3:
        /*0018*/ 	.byte	0x04, 0x11
        /*001a*/ 	.short	(.L_5 - .L_4)
	.align		4
.L_4:
        /*001c*/ 	.word	index@($__internal_4_$__cuda_sm20_div_rn_f64_full)
        /*0020*/ 	.word	0x00000000


	//----- nvinfo : EIATTR_FRAME_SIZE
	.align		4
.L_5:
        /*0024*/ 	.byte	0x04, 0x11
        /*0026*/ 	.short	(.L_7 - .L_6)
	.align		4
.L_6:
        /*0028*/ 	.word	index@($__internal_3_$__cuda_sm20_dblrcp_rn_slowpath_v3)
        /*002c*/ 	.word	0x00000000


	//----- nvinfo : EIATTR_FRAME_SIZE
	.align		4
.L_7:
        /*0030*/ 	.byte	0x04, 0x11
        /*0032*/ 	.short	(.L_9 - .L_8)
	.align		4
.L_8:
        /*0034*/ 	.word	index@(squeeze_momentum_batch_f32)
        /*0038*/ 	.word	0x00000000


	//----- nvinfo : EIATTR_REGCOUNT
	.align		4
.L_9:
        /*003c*/ 	.byte	0x04, 0x2f
        /*003e*/ 	.short	(.L_11 - .L_10)
	.align		4
.L_10:
        /*0040*/ 	.word	index@(squeeze_momentum_many_series_one_param_f32)
        /*0044*/ 	.word	0x00000030


	//----- nvinfo : EIATTR_FRAME_SIZE
	.align		4
.L_11:
        /*0048*/ 	.byte	0x04, 0x11
        /*004a*/ 	.short	(.L_13 - .L_12)
	.align		4
.L_12:
        /*004c*/ 	.word	index@($__internal_2_$__cuda_sm20_dsqrt_rn_f64_mediumpath_v1)
        /*0050*/ 	.word	0x00000000


	//----- nvinfo : EIATTR_FRAME_SIZE
	.align		4
.L_13:
        /*0054*/ 	.byte	0x04, 0x11
        /*0056*/ 	.short	(.L_15 - .L_14)
	.align		4
.L_14:
        /*0058*/ 	.word	index@($__internal_1_$__cuda_sm20_div_rn_f64_full)
        /*005c*/ 	.word	0x00000000


	//----- nvinfo : EIATTR_FRAME_SIZE
	.align		4
.L_15:
        /*0060*/ 	.byte	0x04, 0x11
        /*0062*/ 	.short	(.L_17 - .L_16)
	.align		4
.L_16:
        /*0064*/ 	.word	index@($__internal_0_$__cuda_sm20_dblrcp_rn_slowpath_v3)
        /*0068*/ 	.word	0x00000000


	//----- nvinfo : EIATTR_FRAME_SIZE
	.align		4
.L_17:
        /*006c*/ 	.byte	0x04, 0x11
        /*006e*/ 	.short	(.L_19 - .L_18)
	.align		4
.L_18:
        /*0070*/ 	.word	index@(squeeze_momentum_many_series_one_param_f32)
        /*0074*/ 	.word	0x00000000


	//----- nvinfo : EIATTR_MIN_STACK_SIZE
	.align		4
.L_19:
        /*0078*/ 	.byte	0x04, 0x12
        /*007a*/ 	.short	(.L_21 - .L_20)
	.align		4
.L_20:
        /*007c*/ 	.word	index@(squeeze_momentum_many_series_one_param_f32)
        /*0080*/ 	.word	0x00000000


	//----- nvinfo : EIATTR_MIN_STACK_SIZE
	.align		4
.L_21:
        /*0084*/ 	.byte	0x04, 0x12
        /*0086*/ 	.short	(.L_23 - .L_22)
	.align		4
.L_22:
        /*0088*/ 	.word	index@(squeeze_momentum_batch_f32)
        /*008c*/ 	.word	0x00000000
.L_23:


//--------------------- .nv.compat                --------------------------
	.section	.nv.compat,"",@"SHT_CUDA_COMPAT_INFO"
	.align	4
        /*0000*/ 	.byte	0x02, 0x09, 0x00, 0x00, 0x02, 0x02, 0x01, 0x00, 0x02, 0x05, 0x05, 0x00, 0x03, 0x07, 0x01, 0x01
        /*0010*/ 	.byte	0x02, 0x03, 0x00, 0x00, 0x02, 0x06, 0x01, 0x00, 0x04, 0x0b, 0x08, 0x00, 0x01, 0x00, 0x00, 0x00
        /*0020*/ 	.byte	0x00, 0x00, 0x00, 0x00


//--------------------- .nv.info.squeeze_momentum_many_series_one_param_f32 --------------------------
	.section	.nv.info.squeeze_momentum_many_series_one_param_f32,"",@"SHT_CUDA_INFO"
	.sectionflags	@""
	.align	4


	//----- nvinfo : EIATTR_CUDA_API_VERSION
	.align		4
        /*0000*/ 	.byte	0x04, 0x37
        /*0002*/ 	.short	(.L_25 - .L_24)
.L_24:
        /*0004*/ 	.word	0x00000082


	//----- nvinfo : EIATTR_KPARAM_INFO
	.align		4
.L_25:
        /*0008*/ 	.byte	0x04, 0x17
        /*000a*/ 	.short	(.L_27 - .L_26)
.L_26:
        /*000c*/ 	.word	0x00000000
        /*0010*/ 	.short	0x000c
        /*0012*/ 	.short	0x0048
        /*0014*/ 	.byte	0x00, 0xf5, 0x21, 0x00


	//----- nvinfo : EIATTR_KPARAM_INFO
	.align		4
.L_27:
        /*0018*/ 	.byte	0x04, 0x17
        /*001a*/ 	.short	(.L_29 - .L_28)
.L_28:
        /*001c*/ 	.word	0x00000000
        /*0020*/ 	.short	0x000b
        /*0022*/ 	.short	0x0040
        /*0024*/ 	.byte	0x00, 0xf5, 0x21, 0x00


	//----- nvinfo : EIATTR_KPARAM_INFO
	.align		4
.L_29:
        /*0028*/ 	.byte	0x04, 0x17
        /*002a*/ 	.short	(.L_31 - .L_30)
.L_30:
        /*002c*/ 	.word	0x00000000
        /*0030*/ 	.short	0x000a
        /*0032*/ 	.short	0x0038
        /*0034*/ 	.byte	0x00, 0xf5, 0x21, 0x00


	//----- nvinfo : EIATTR_KPARAM_INFO
	.align		4
.L_31:
        /*0038*/ 	.byte	0x04, 0x17
        /*003a*/ 	.short	(.L_33 - .L_32)
.L_32:
        /*003c*/ 	.word	0x00000000
        /*0040*/ 	.short	0x0009
        /*0042*/ 	.short	0x0034
        /*0044*/ 	.byte	0x00, 0xf0, 0x11, 0x00


	//----- nvinfo : EIATTR_KPARAM_INFO
	.align		4
.L_33:
        /*0048*/ 	.byte	0x04, 0x17
        /*004a*/ 	.short	(.L_35 - .L_34)
.L_34:
        /*004c*/ 	.word	0x00000000
        /*0050*/ 	.short	0x0008
        /*0052*/ 	.short	0x0030
        /*0054*/ 	.byte	0x00, 0xf0, 0x11, 0x00


	//----- nvinfo : EIATTR_KPARAM_INFO
	.align		4
.L_35:
        /*0058*/ 	.byte	0x04, 0x17
        /*005a*/ 	.short	(.L_37 - .L_36)
.L_36:
        /*005c*/ 	.word	0x00000000
        /*0060*/ 	.short	0x0007
        /*0062*/ 	.short	0x002c
        /*0064*/ 	.byte	0x00, 0xf0, 0x11, 0x00


	//----- nvinfo : EIATTR_KPARAM_INFO
	.align		4
.L_37:
        /*0068*/ 	.byte	0x04, 0x17
        /*006a*/ 	.short	(.L_39 - .L_38)
.L_38:
        /*006c*/ 	.word	0x00000000
        /*0070*/ 	.short	0x0006
        /*0072*/ 	.short	0x0028
        /*0074*/ 	.byte	0x00, 0xf0, 0x11, 0x00


	//----- nvinfo : EIATTR_KPARAM_INFO
	.align		4
.L_39:
        /*0078*/ 	.byte	0x04, 0x17
        /*007a*/ 	.short	(.L_41 - .L_40)
.L_40:
        /*007c*/ 	.word	0x00000000
        /*0080*/ 	.short	0x0005
        /*0082*/ 	.short	0x0024
        /*0084*/ 	.byte	0x00, 0xf0, 0x11, 0x00


	//----- nvinfo : EIATTR_KPARAM_INFO
	.align		4
.L_41:
        /*0088*/ 	.byte	0x04, 0x17
        /*008a*/ 	.short	(.L_43 - .L_42)
.L_42:
        /*008c*/ 	.word	0x00000000
        /*0090*/ 	.short	0x0004
        /*0092*/ 	.short	0x0020
        /*0094*/ 	.byte	0x00, 0xf0, 0x11, 0x00


	//----- nvinfo : EIATTR_KPARAM_INFO
	.align		4
.L_43:
        /*0098*/ 	.byte	0x04, 0x17
        /*009a*/ 	.short	(.L_45 - .L_44)
.L_44:
        /*009c*/ 	.word	0x00000000
        /*00a0*/ 	.short	0x0003
        /*00a2*/ 	.short	0x0018
        /*00a4*/ 	.byte	0x00, 0xf5, 0x21, 0x00


	//----- nvinfo : EIATTR_KPARAM_INFO
	.align		4
.L_45:
        /*00a8*/ 	.byte	0x04, 0x17
        /*00aa*/ 	.short	(.L_47 - .L_46)
.L_46:
        /*00ac*/ 	.word	0x00000000
        /*00b0*/ 	.short	0x0002
        /*00b2*/ 	.short	0x0010
        /*00b4*/ 	.byte	0x00, 0xf5, 0x21, 0x00


	//----- nvinfo : EIATTR_KPARAM_INFO
	.align		4
.L_47:
        /*00b8*/ 	.byte	0x04, 0x17
        /*00ba*/ 	.short	(.L_49 - .L_48)
.L_48:
        /*00bc*/ 	.word	0x00000000
        /*00c0*/ 	.short	0x0001
        /*00c2*/ 	.short	0x0008
        /*00c4*/ 	.byte	0x00, 0xf5, 0x21, 0x00


	//----- nvinfo : EIATTR_KPARAM_INFO
	.align		4
.L_49:
        /*00c8*/ 	.byte	0x04, 0x17
        /*00ca*/ 	.short	(.L_51 - .L_50)
.L_50:
        /*00cc*/ 	.word	0x00000000
        /*00d0*/ 	.short	0x0000
        /*00d2*/ 	.short	0x0000
        /*00d4*/ 	.byte	0x00, 0xf5, 0x21, 0x00


	//----- nvinfo : EIATTR_SPARSE_MMA_MASK
	.align		4
.L_51:
        /*00d8*/ 	.byte	0x03, 0x50
        /*00da*/ 	.short	0x0000


	//----- nvinfo : EIATTR_MAXREG_COUNT
	.align		4
        /*00dc*/ 	.byte	0x03, 0x1b
        /*00de*/ 	.short	0x00ff


	//----- nvinfo : EIATTR_MERCURY_ISA_VERSION
	.align		4
        /*00e0*/ 	.byte	0x03, 0x5f
        /*00e2*/ 	.short	0x0101


	//----- nvinfo : EIATTR_VRC_CTA_INIT_COUNT
	.align		4
        /*00e4*/ 	.byte	0x02, 0x4a
	.zero		1
	.zero		1


	//----- nvinfo : EIATTR_EXIT_INSTR_OFFSETS
	.align		4
        /*00e8*/ 	.byte	0x04, 0x1c
        /*00ea*/ 	.short	(.L_53 - .L_52)


	//   ....[0]....
.L_52:
        /*00ec*/ 	.word	0x000000a0


	//   ....[1]....
        /*00f0*/ 	.word	0x00000280


	//   ....[2]....
        /*00f4*/ 	.word	0x00000730


	//   ....[3]....
        /*00f8*/ 	.word	0x00000910


	//   ....[4]....
        /*00fc*/ 	.word	0x00000a40


	//   ....[5]....
        /*0100*/ 	.word	0x00000a90


	//   ....[6]....
        /*0104*/ 	.word	0x00009800


	//----- nvinfo : EIATTR_CRS_STACK_SIZE
	.align		4
.L_53:
        /*0108*/ 	.byte	0x04, 0x1e
        /*010a*/ 	.short	(.L_55 - .L_54)
.L_54:
        /*010c*/ 	.word	0x00000000


	//----- nvinfo : EIATTR_CBANK_PARAM_SIZE
	.align		4
.L_55:
        /*0110*/ 	.byte	0x03, 0x19
        /*0112*/ 	.short	0x0050


	//----- nvinfo : EIATTR_PARAM_CBANK
	.align		4
        /*0114*/ 	.byte	0x04, 0x0a
        /*0116*/ 	.short	(.L_57 - .L_56)
	.align		4
.L_56:
        /*0118*/ 	.word	index@(.nv.constant0.squeeze_momentum_many_series_one_param_f32)
        /*011c*/ 	.short	0x0380
        /*011e*/ 	.short	0x0050


	//----- nvinfo : EIATTR_SW_WAR
	.align		4
.L_57:
        /*0120*/ 	.byte	0x04, 0x36
        /*0122*/ 	.short	(.L_59 - .L_58)
.L_58:
        /*0124*/ 	.word	0x00000008
.L_59:


//--------------------- .nv.info.squeeze_momentum_batch_f32 --------------------------
	.section	.nv.info.squeeze_momentum_batch_f32,"",@"SHT_CUDA_INFO"
	.sectionflags	@""
	.align	4


	//----- nvinfo : EIATTR_CUDA_API_VERSION
	.align		4
        /*0000*/ 	.byte	0x04, 0x37
        /*0002*/ 	.short	(.L_61 - .L_60)
.L_60:
        /*0004*/ 	.word	0x00000082


	//----- nvinfo : EIATTR_KPARAM_INFO
	.align		4
.L_61:
        /*0008*/ 	.byte	0x04, 0x17
        /*000a*/ 	.short	(.L_63 - .L_62)
.L_62:
        /*000c*/ 	.word	0x00000000
        /*0010*/ 	.short	0x000c
        /*0012*/ 	.short	0x0058
        /*0014*/ 	.byte	0x00, 0xf5, 0x21, 0x00


	//----- nvinfo : EIATTR_KPARAM_INFO
	.align		4
.L_63:
        /*0018*/ 	.byte	0x04, 0x17
        /*001a*/ 	.short	(.L_65 - .L_64)
.L_64:
        /*001c*/ 	.word	0x00000000
        /*0020*/ 	.short	0x000b
        /*0022*/ 	.short	0x0050
        /*0024*/ 	.byte	0x00, 0xf5, 0x21, 0x00


	//----- nvinfo : EIATTR_KPARAM_INFO
	.align		4
.L_65:
        /*0028*/ 	.byte	0x04, 0x17
        /*002a*/ 	.short	(.L_67 - .L_66)
.L_66:
        /*002c*/ 	.word	0x00000000
        /*0030*/ 	.short	0x000a
        /*0032*/ 	.short	0x0048
        /*0034*/ 	.byte	0x00, 0xf5, 0x21, 0x00


	//----- nvinfo : EIATTR_KPARAM_INFO
	.align		4
.L_67:
        /*0038*/ 	.byte	0x04, 0x17
        /*003a*/ 	.short	(.L_69 - .L_68)
.L_68:
        /*003c*/ 	.word	0x00000000
        /*0040*/ 	.short	0x0009
        /*0042*/ 	.short	0x0040
        /*0044*/ 	.byte	0x00, 0xf0, 0x11, 0x00


	//----- nvinfo : EIATTR_KPARAM_INFO
	.align		4
.L_69:
        /*0048*/ 	.byte	0x04, 0x17
        /*004a*/ 	.short	(.L_71 - .L_70)
.L_70:
        /*004c*/ 	.word	0x00000000
        /*0050*/ 	.short	0x0008
        /*0052*/ 	.short	0x003c
        /*0054*/ 	.byte	0x00, 0xf0, 0x11, 0x00


	//----- nvinfo : EIATTR_KPARAM_INFO
	.align		4
.L_71:
        /*0058*/ 	.byte	0x04, 0x17
        /*005a*/ 	.short	(.L_73 - .L_72)
.L_72:
        /*005c*/ 	.word	0x00000000
        /*0060*/ 	.short	0x0007
        /*0062*/ 	.short	0x0038
        /*0064*/ 	.byte	0x00, 0xf0, 0x11, 0x00


	//----- nvinfo : EIATTR_KPARAM_INFO
	.align		4
.L_73:
        /*0068*/ 	.byte	0x04, 0x17
        /*006a*/ 	.short	(.L_75 - .L_74)
.L_74:
        /*006c*/ 	.word	0x00000000
        /*0070*/ 	.short	0x0006
        /*0072*/ 	.short	0x0030
        /*0074*/ 	.byte	0x00, 0xf5, 0x21, 0x00


	//----- nvinfo : EIATTR_KPARAM_INFO
	.align		4
.L_75:
        /*0078*/ 	.byte	0x04, 0x17
        /*007a*/ 	.short	(.L_77 - .L_76)
.L_76:
        /*007c*/ 	.word	0x00000000
        /*0080*/ 	.short	0x0005
        /*0082*/ 	.short	0x0028
        /*0084*/ 	.byte	0x00, 0xf5, 0x21, 0x00


	//----- nvinfo : EIATTR_KPARAM_INFO
	.align		4
.L_77:
        /*0088*/ 	.byte	0x04, 0x17
        /*008a*/ 	.short	(.L_79 - .L_78)
.L_78:
        /*008c*/ 	.word	0x00000000
        /*0090*/ 	.short	0x0004
        /*0092*/ 	.short	0x0020
        /*0094*/ 	.byte	0x00, 0xf5, 0x21, 0x00


	//----- nvinfo : EIATTR_KPARAM_INFO
	.align		4
.L_79:
        /*0098*/ 	.byte	0x04, 0x17
        /*009a*/ 	.short	(.L_81 - .L_80)
.L_80:
        /*009c*/ 	.word	0x00000000
        /*00a0*/ 	.short	0x0003
        /*00a2*/ 	.short	0x0018
        /*00a4*/ 	.byte	0x00, 0xf5, 0x21, 0x00


	//----- nvinfo : EIATTR_KPARAM_INFO
	.align		4
.L_81:
        /*00a8*/ 	.byte	0x04, 0x17
        /*00aa*/ 	.short	(.L_83 - .L_82)
.L_82:
        /*00ac*/ 	.word	0x00000000
        /*00b0*/ 	.short	0x0002
        /*00b2*/ 	.short	0x0010
        /*00b4*/ 	.byte	0x00, 0xf5, 0x21, 0x00


	//----- nvinfo : EIATTR_KPARAM_INFO
	.align		4
.L_83:
        /*00b8*/ 	.byte	0x04, 0x17
        /*00ba*/ 	.short	(.L_85 - .L_84)
.L_84:
        /*00bc*/ 	.word	0x00000000
        /*00c0*/ 	.short	0x0001
        /*00c2*/ 	.short	0x0008
        /*00c4*/ 	.byte	0x00, 0xf5, 0x21, 0x00


	//----- nvinfo : EIATTR_KPARAM_INFO
	.align		4
.L_85:
        /*00c8*/ 	.byte	0x04, 0x17
        /*00ca*/ 	.short	(.L_87 - .L_86)
.L_86:
        /*00cc*/ 	.word	0x00000000
        /*00d0*/ 	.short	0x0000
        /*00d2*/ 	.short	0x0000
        /*00d4*/ 	.byte	0x00, 0xf5, 0x21, 0x00


	//----- nvinfo : EIATTR_SPARSE_MMA_MASK
	.align		4
.L_87:
        /*00d8*/ 	.byte	0x03, 0x50
        /*00da*/ 	.short	0x0000


	//----- nvinfo : EIATTR_MAXREG_COUNT
	.align		4
        /*00dc*/ 	.byte	0x03, 0x1b
        /*00de*/ 	.short	0x00ff


	//----- nvinfo : EIATTR_NUM_BARRIERS
	.align		4
        /*00e0*/ 	.byte	0x02, 0x4c
        /*00e2*/ 	.byte	0x01
	.zero		1


	//----- nvinfo : EIATTR_MERCURY_ISA_VERSION
	.align		4
        /*00e4*/ 	.byte	0x03, 0x5f
        /*00e6*/ 	.short	0x0101


	//----- nvinfo : EIATTR_VRC_CTA_INIT_COUNT
	.align		4
        /*00e8*/ 	.byte	0x02, 0x4a
	.zero		1
	.zero		1


	//----- nvinfo : EIATTR_EXIT_INSTR_OFFSETS
	.align		4
        /*00ec*/ 	.byte	0x04, 0x1c
        /*00ee*/ 	.short	(.L_89 - .L_88)


	//   ....[0]....
.L_88:
        /*00f0*/ 	.word	0x00000040


	//   ....[1]....
        /*00f4*/ 	.word	0x000001d0


	//   ....[2]....
        /*00f8*/ 	.word	0x00000210


	//   ....[3]....
        /*00fc*/ 	.word	0x000002b0


	//   ....[4]....
        /*0100*/ 	.word	0x000049c0


	//----- nvinfo : EIATTR_CRS_STACK_SIZE
	.align		4
.L_89:
        /*0104*/ 	.byte	0x04, 0x1e
        /*0106*/ 	.short	(.L_91 - .L_90)
.L_90:
        /*0108*/ 	.word	0x00000000


	//----- nvinfo : EIATTR_CBANK_PARAM_SIZE
	.align		4
.L_91:
        /*010c*/ 	.byte	0x03, 0x19
        /*010e*/ 	.short	0x0060


	//----- nvinfo : EIATTR_PARAM_CBANK
	.align		4
        /*0110*/ 	.byte	0x04, 0x0a
        /*0112*/ 	.short	(.L_93 - .L_92)
	.align		4
.L_92:
        /*0114*/ 	.word	index@(.nv.constant0.squeeze_momentum_batch_f32)
        /*0118*/ 	.short	0x0380
        /*011a*/ 	.short	0x0060


	//----- nvinfo : EIATTR_SW_WAR
	.align		4
.L_93:
        /*011c*/ 	.byte	0x04, 0x36
        /*011e*/ 	.short	(.L_95 - .L_94)
.L_94:
        /*0120*/ 	.word	0x00000008
.L_95:


//--------------------- .nv.callgraph             --------------------------
	.section	.nv.callgraph,"",@"SHT_CUDA_CALLGRAPH"
	.align	4
	.sectionentsize	8
	.align		4
        /*0000*/ 	.word	0x00000000
	.align		4
        /*0004*/ 	.word	0xffffffff
	.align		4
        /*0008*/ 	.word	0x00000000
	.align		4
        /*000c*/ 	.word	0xfffffffe
	.align		4
        /*0010*/ 	.word	0x00000000
	.align		4
        /*0014*/ 	.word	0xfffffffd
	.align		4
        /*0018*/ 	.word	0x00000000
	.align		4
        /*001c*/ 	.word	0xfffffffc


//--------------------- .text.squeeze_momentum_many_series_one_param_f32 --------------------------
	.section	.text.squeeze_momentum_many_series_one_param_f32,"ax",@progbits
	.align	128
        .global         squeeze_momentum_many_series_one_param_f32
        .type           squeeze_momentum_many_series_one_param_f32,@function
        .size           squeeze_momentum_many_series_one_param_f32,(.L_x_118 - squeeze_momentum_many_series_one_param_f32)
        .other          squeeze_momentum_many_series_one_param_f32,@"STO_CUDA_ENTRY STV_DEFAULT"
squeeze_momentum_many_series_one_param_f32:
.text.squeeze_momentum_many_series_one_param_f32:
[----:B------:R-:W-:Y:S01]  /*0000*/  LDC R1, c[0x0][0x37c] ;  /* 0x0000df00ff017b82 */ /* 0x000fe20000000800 */
[----:B------:R-:W0:Y:S07]  /*0010*/  S2R R2, SR_TID.X ;  /* 0x0000000000027919 */ /* 0x000e2e0000002100 */
[----:B------:R-:W1:Y:S01]  /*0020*/  S2UR UR4, SR_CTAID.X ;  /* 0x00000000000479c3 */ /* 0x000e620000002500 */
[----:B------:R-:W1:Y:S07]  /*0030*/  LDCU UR5, c[0x0][0x360] ;  /* 0x00006c00ff0577ac */ /* 0x000e6e0008000800 */
[----:B------:R-:W2:Y:S08]  /*0040*/  S2UR UR10, SR_CTAID.Y ;  /* 0x00000000000a79c3 */ /* 0x000eb00000002600 */
[----:B------:R-:W2:Y:S01]  /*0050*/  LDC R0, c[0x0][0x3a0] ;  /* 0x0000e800ff007b82 */ /* 0x000ea20000000800 */
[----:B-1----:R-:W-:Y:S01]  /*0060*/  UIMAD UR4, UR4, UR5, URZ ;  /* 0x00000005040472a4 */ /* 0x002fe2000f8e02ff */
[----:B0-----:R-:W-:Y:S01]  /*0070*/  IMAD.MOV R2, RZ, RZ, -R2 ;  /* 0x000000ffff027224 */ /* 0x001fe200078e0a02 */
[----:B--2---:R-:W-:-:S04]  /*0080*/  ISETP.LE.AND P0, PT, R0, UR10, PT ;  /* 0x0000000a00007c0c */ /* 0x004fc8000bf03270 */
[----:B------:R-:W-:-:S13]  /*0090*/  ISETP.NE.OR P0, PT, R2, UR4, P0 ;  /* 0x0000000402007c0c */ /* 0x000fda0008705670 */
[----:B------:R-:W-:Y:S05]  /*00a0*/  @P0 EXIT ;  /* 0x000000000000094d */ /* 0x000fea0003800000 */
[----:B------:R-:W0:Y:S01]  /*00b0*/  LDCU.64 UR4, c[0x0][0x398] ;  /* 0x00007300ff0477ac */ /* 0x000e220008000a00 */
[----:B------:R-:W1:Y:S01]  /*00c0*/  LDCU.64 UR24, c[0x0][0x358] ;  /* 0x00006b00ff1877ac */ /* 0x000e620008000a00 */
[----:B------:R-:W2:Y:S01]  /*00d0*/  LDCU UR17, c[0x0][0x3a8] ;  /* 0x00007500ff1177ac */ /* 0x000ea20008000800 */
[----:B0-----:R-:W-:-:S06]  /*00e0*/  UIMAD.WIDE.U32 UR4, UR10, 0x4, UR4 ;  /* 0x000000040a0478a5 */ /* 0x001fcc000f8e0004 */
[----:B------:R-:W-:Y:S02]  /*00f0*/  IMAD.U32 R2, RZ, RZ, UR4 ;  /* 0x00000004ff027e24 */ /* 0x000fe4000f8e00ff */
[----:B------:R-:W-:-:S03]  /*0100*/  IMAD.U32 R3, RZ, RZ, UR5 ;  /* 0x00000005ff037e24 */ /* 0x000fc6000f8e00ff */
[----:B------:R-:W0:Y:S02]  /*0110*/  LDCU UR5, c[0x0][0x3a4] ;  /* 0x00007480ff0577ac */ /* 0x000e240008000800 */
[----:B-1----:R-:W3:Y:S01]  /*0120*/  LDG.E.CONSTANT R2, desc[UR24][R2.64] ;  /* 0x0000001802027981 */ /* 0x002ee2000c1e9900 */
[----:B------:R-:W1:Y:S01]  /*0130*/  LDCU UR4, c[0x0][0x3b0] ;  /* 0x00007600ff0477ac */ /* 0x000e620008000800 */
[----:B--2---:R-:W-:Y:S01]  /*0140*/  UISETP.GT.AND UP0, UPT, UR17, URZ, UPT ;  /* 0x000000ff1100728c */ /* 0x004fe2000bf04270 */
[----:B-1----:R-:W-:Y:S02]  /*0150*/  ISETP.LT.AND P1, PT, RZ, UR4, PT ;  /* 0x00000004ff007c0c */ /* 0x002fe4000bf21270 */
[----:B---3--:R-:W-:-:S13]  /*0160*/  R2UR UR11, R2 ;  /* 0x00000000020b72ca */ /* 0x008fda00000e0000 */
[----:B------:R-:W-:-:S04]  /*0170*/  UISETP.GT.AND UP0, UPT, UR11, -0x1, UP0 ;  /* 0xffffffff0b00788c */ /* 0x000fc80008704270 */
[----:B0-----:R-:W-:-:S06]  /*0180*/  UISETP.LT.AND UP0, UPT, UR11, UR5, UP0 ;  /* 0x000000050b00728c */ /* 0x001fcc0008701270 */
[----:B------:R-:W-:-:S13]  /*0190*/  PLOP3.LUT P0, PT, PT, PT, UP0, 0x80, 0x8 ;  /* 0x000000000008781c */ /* 0x000fda0003f0f008 */
[----:B------:R-:W-:Y:S05]  /*01a0*/  @P0 BRA P1, `(.L_x_0) ;  /* 0x00000008003c0947 */ /* 0x000fea0000800000 */
[----:B------:R-:W0:Y:S01]  /*01b0*/  LDC.64 R2, c[0x0][0x3b8] ;  /* 0x0000ee00ff027b82 */ /* 0x000e220000000a00 */
[----:B------:R-:W-:Y:S02]  /*01c0*/  UISETP.GE.AND UP0, UPT, UR5, 0x1, UPT ;  /* 0x000000010500788c */ /* 0x000fe4000bf06270 */
[----:B------:R-:W-:Y:S02]  /*01d0*/  USHF.L.U32 UR7, UR10, 0x2, URZ ;  /* 0x000000020a077899 */ /* 0x000fe400080006ff */
[----:B------:R-:W-:Y:S02]  /*01e0*/  USHF.R.U32.HI UR8, URZ, 0x1e, UR10 ;  /* 0x0000001eff087899 */ /* 0x000fe4000801160a */
[----:B------:R-:W-:Y:S01]  /*01f0*/  PLOP3.LUT P3, PT, PT, PT, UP0, 0x80, 0x8 ;  /* 0x000000000008781c */ /* 0x000fe20003f6f008 */
[----:B------:R-:W1:Y:S08]  /*0200*/  LDC.64 R4, c[0x0][0x3c0] ;  /* 0x0000f000ff047b82 */ /* 0x000e700000000a00 */
[----:B------:R-:W2:Y:S01]  /*0210*/  LDC.64 R6, c[0x0][0x3c8] ;  /* 0x0000f200ff067b82 */ /* 0x000ea20000000a00 */
[----:B0-----:R-:W-:-:S04]  /*0220*/  IADD3 R10, P0, PT, R2, UR7, RZ ;  /* 0x00000007020a7c10 */ /* 0x001fc8000ff1e0ff */
[----:B------:R-:W-:Y:S02]  /*0230*/  IADD3.X R11, PT, PT, R3, UR8, RZ, P0, !PT ;  /* 0x00000008030b7c10 */ /* 0x000fe400087fe4ff */
[----:B-1----:R-:W-:-:S04]  /*0240*/  IADD3 R12, P1, PT, R4, UR7, RZ ;  /* 0x00000007040c7c10 */ /* 0x002fc8000ff3e0ff */
[----:B------:R-:W-:Y:S02]  /*0250*/  IADD3.X R13, PT, PT, R5, UR8, RZ, P1, !PT ;  /* 0x00000008050d7c10 */ /* 0x000fe40008ffe4ff */
[----:B--2---:R-:W-:-:S04]  /*0260*/  IADD3 R14, P2, PT, R6, UR7, RZ ;  /* 0x00000007060e7c10 */ /* 0x004fc8000ff5e0ff */
[----:B------:R-:W-:Y:S01]  /*0270*/  IADD3.X R15, PT, PT, R7, UR8, RZ, P2, !PT ;  /* 0x00000008070f7c10 */ /* 0x000fe200097fe4ff */
[----:B------:R-:W-:Y:S08]  /*0280*/  @!P3 EXIT ;  /* 0x000000000000b94d */ /* 0x000ff00003800000 */
[----:B------:R-:W-:Y:S02]  /*0290*/  UISETP.GE.U32.AND UP0, UPT, UR5, 0x8, UPT ;  /* 0x000000080500788c */ /* 0x000fe4000bf06070 */
[----:B------:R-:W-:-:S07]  /*02a0*/  ULOP3.LUT UR6, UR5, 0x7, URZ, 0xc0, !UPT ;  /* 0x0000000705067892 */ /* 0x000fce000f8ec0ff */
[----:B------:R-:W-:Y:S05]  /*02b0*/  BRA.U !UP0, `(.L_x_1) ;  /* 0x0000000508187547 */ /* 0x000fea000b800000 */
[----:B------:R-:W-:Y:S01]  /*02c0*/  ULOP3.LUT UR4, UR5, 0x7ffffff8, URZ, 0xc0, !UPT ;  /* 0x7ffffff805047892 */ /* 0x000fe2000f8ec0ff */
[----:B------:R-:W-:Y:S01]  /*02d0*/  IMAD.U32 R9, RZ, RZ, UR7 ;  /* 0x00000007ff097e24 */ /* 0x000fe2000f8e00ff */
[----:B------:R-:W-:Y:S02]  /*02e0*/  MOV R8, UR8 ;  /* 0x0000000800087c02 */ /* 0x000fe40008000f00 */
[----:B------:R-:W-:-:S12]  /*02f0*/  UIADD3 UR4, UPT, UPT, -UR4, URZ, URZ ;  /* 0x000000ff04047290 */ /* 0x000fd8000fffe1ff */
.L_x_2:
[C---:B------:R-:W-:Y:S01]  /*0300*/  IADD3 R16, P2, PT, R9.reuse, R2, RZ ;  /* 0x0000000209107210 */ /* 0x040fe20007f5e0ff */
[----:B-1----:R-:W-:Y:S01]  /*0310*/  IMAD.MOV.U32 R10, RZ, RZ, 0x7fffffff ;  /* 0x7fffffffff0a7424 */ /* 0x002fe200078e00ff */
[C---:B------:R-:W-:Y:S01]  /*0320*/  IADD3 R14, P1, PT, R9.reuse, R4, RZ ;  /* 0x00000004090e7210 */ /* 0x040fe20007f3e0ff */
[----:B------:R-:W-:Y:S01]  /*0330*/  UIADD3 UR4, UPT, UPT, UR4, 0x8, URZ ;  /* 0x0000000804047890 */ /* 0x000fe2000fffe0ff */
[----:B------:R-:W-:Y:S01]  /*0340*/  IADD3 R12, P0, PT, R9, R6, RZ ;  /* 0x00000006090c7210 */ /* 0x000fe20007f1e0ff */
[C---:B------:R-:W-:Y:S02]  /*0350*/  IMAD.X R17, R8.reuse, 0x1, R3, P2 ;  /* 0x0000000108117824 */ /* 0x040fe400010e0603 */
[C---:B------:R-:W-:Y:S01]  /*0360*/  IMAD.X R15, R8.reuse, 0x1, R5, P1 ;  /* 0x00000001080f7824 */ /* 0x040fe200008e0605 */
[----:B------:R-:W-:Y:S01]  /*0370*/  UISETP.NE.AND UP0, UPT, UR4, URZ, UPT ;  /* 0x000000ff0400728c */ /* 0x000fe2000bf05270 */
[----:B------:R-:W-:Y:S01]  /*0380*/  IMAD.X R13, R8, 0x1, R7, P0 ;  /* 0x00000001080d7824 */ /* 0x000fe200000e0607 */
[----:B------:R0:W-:Y:S01]  /*0390*/  STG.E desc[UR24][R16.64], R10 ;  /* 0x0000000a10007986 */ /* 0x0001e2000c101918 */
[----:B------:R-:W-:-:S03]  /*03a0*/  IMAD.WIDE.U32 R18, R0, 0x4, R16 ;  /* 0x0000000400127825 */ /* 0x000fc600078e0010 */
        /* <DEDUP_REMOVED lines=11> */
[----:B0-----:R-:W-:-:S03]  /*0460*/  IMAD.WIDE.U32 R16, R0, 0x4, R24 ;  /* 0x0000000400107825 */ /* 0x001fc600078e0018 */
[----:B------:R0:W-:Y:S01]  /*0470*/  STG.E desc[UR24][R26.64], R10 ;  /* 0x0000000a1a007986 */ /* 0x0001e2000c101918 */
[----:B------:R-:W-:-:S03]  /*0480*/  IMAD.WIDE.U32 R30, R0, 0x4, R26 ;  /* 0x00000004001e7825 */ /* 0x000fc600078e001a */
[----:B------:R-:W-:Y:S01]  /*0490*/  STG.E desc[UR24][R28.64], R10 ;  /* 0x0000000a1c007986 */ /* 0x000fe2000c101918 */
[----:B-1----:R-:W-:-:S03]  /*04a0*/  IMAD.WIDE.U32 R14, R0, 0x4, R28 ;  /* 0x00000004000e7825 */ /* 0x002fc600078e001c */
[----:B------:R1:W-:Y:S01]  /*04b0*/  STG.E desc[UR24][R16.64], R10 ;  /* 0x0000000a10007986 */ /* 0x0003e2000c101918 */
[----:B--2---:R-:W-:-:S03]  /*04c0*/  IMAD.WIDE.U32 R12, R0, 0x4, R16 ;  /* 0x00000004000c7825 */ /* 0x004fc600078e0010 */
[----:B------:R2:W-:Y:S01]  /*04d0*/  STG.E desc[UR24][R30.64], R10 ;  /* 0x0000000a1e007986 */ /* 0x0005e2000c101918 */
[----:B---3--:R-:W-:-:S03]  /*04e0*/  IMAD.WIDE.U32 R18, R0, 0x4, R30 ;  /* 0x0000000400127825 */ /* 0x008fc600078e001e */
[----:B------:R-:W-:Y:S01]  /*04f0*/  STG.E desc[UR24][R14.64], R10 ;  /* 0x0000000a0e007986 */ /* 0x000fe2000c101918 */
[----:B----4-:R-:W-:-:S03]  /*0500*/  IMAD.WIDE.U32 R20, R0, 0x4, R14 ;  /* 0x0000000400147825 */ /* 0x010fc600078e000e */
[----:B------:R3:W-:Y:S01]  /*0510*/  STG.E desc[UR24][R12.64], R10 ;  /* 0x0000000a0c007986 */ /* 0x0007e2000c101918 */
[----:B-----5:R-:W-:-:S03]  /*0520*/  IMAD.WIDE.U32 R22, R0, 0x4, R12 ;  /* 0x0000000400167825 */ /* 0x020fc600078e000c */
[----:B------:R4:W-:Y:S01]  /*0530*/  STG.E desc[UR24][R18.64], R10 ;  /* 0x0000000a12007986 */ /* 0x0009e2000c101918 */
[----:B------:R-:W-:-:S03]  /*0540*/  IMAD.WIDE.U32 R24, R0, 0x4, R18 ;  /* 0x0000000400187825 */ /* 0x000fc600078e0012 */
[----:B------:R-:W-:Y:S01]  /*0550*/  STG.E desc[UR24][R20.64], R10 ;  /* 0x0000000a14007986 */ /* 0x000fe2000c101918 */
[----:B0-----:R-:W-:-:S03]  /*0560*/  IMAD.WIDE.U32 R26, R0, 0x4, R20 ;  /* 0x00000004001a7825 */ /* 0x001fc600078e0014 */
[----:B------:R-:W-:Y:S01]  /*0570*/  STG.E desc[UR24][R22.64], R10 ;  /* 0x0000000a16007986 */ /* 0x000fe2000c101918 */
[----:B-1----:R-:W-:-:S03]  /*0580*/  IMAD.WIDE.U32 R16, R0, 0x4, R22 ;  /* 0x0000000400107825 */ /* 0x002fc600078e0016 */
[----:B------:R-:W-:Y:S01]  /*0590*/  STG.E desc[UR24][R24.64], R10 ;  /* 0x0000000a18007986 */ /* 0x000fe2000c101918 */
[----:B------:R-:W-:-:S03]  /*05a0*/  IMAD.WIDE.U32 R28, R0, 0x4, R24 ;  /* 0x00000004001c7825 */ /* 0x000fc600078e0018 */
[----:B------:R-:W-:Y:S01]  /*05b0*/  STG.E desc[UR24][R26.64], R10 ;  /* 0x0000000a1a007986 */ /* 0x000fe2000c101918 */
[----:B--2---:R-:W-:-:S03]  /*05c0*/  IMAD.WIDE.U32 R30, R0, 0x4, R26 ;  /* 0x00000004001e7825 */ /* 0x004fc600078e001a */
[----:B------:R0:W-:Y:S01]  /*05d0*/  STG.E desc[UR24][R16.64], R10 ;  /* 0x0000000a10007986 */ /* 0x0001e2000c101918 */
[----:B---3--:R-:W-:-:S03]  /*05e0*/  IMAD.WIDE.U32 R12, R0, 0x4, R16 ;  /* 0x00000004000c7825 */ /* 0x008fc600078e0010 */
[----:B------:R1:W-:Y:S01]  /*05f0*/  STG.E desc[UR24][R28.64], R10 ;  /* 0x0000000a1c007986 */ /* 0x0003e2000c101918 */
[----:B------:R-:W-:-:S03]  /*0600*/  IMAD.WIDE.U32 R14, R0, 0x4, R28 ;  /* 0x00000004000e7825 */ /* 0x000fc600078e001c */
[----:B------:R1:W-:Y:S01]  /*0610*/  STG.E desc[UR24][R30.64], R10 ;  /* 0x0000000a1e007986 */ /* 0x0003e2000c101918 */
[----:B----4-:R-:W-:-:S03]  /*0620*/  IMAD.WIDE.U32 R18, R0, 0x4, R30 ;  /* 0x0000000400127825 */ /* 0x010fc600078e001e */
[----:B------:R1:W-:Y:S01]  /*0630*/  STG.E desc[UR24][R12.64], R10 ;  /* 0x0000000a0c007986 */ /* 0x0003e2000c101918 */
[----:B0-----:R-:W-:Y:S01]  /*0640*/  MOV R16, R9 ;  /* 0x0000000900107202 */ /* 0x001fe20000000f00 */
[----:B------:R-:W-:Y:S02]  /*0650*/  IMAD.MOV.U32 R17, RZ, RZ, R8 ;  /* 0x000000ffff117224 */ /* 0x000fe400078e0008 */
[----:B------:R1:W-:Y:S02]  /*0660*/  STG.E desc[UR24][R14.64], R10 ;  /* 0x0000000a0e007986 */ /* 0x0003e4000c101918 */
[----:B------:R-:W-:Y:S02]  /*0670*/  IMAD.WIDE.U32 R16, R0, 0x20, R16 ;  /* 0x0000002000107825 */ /* 0x000fe400078e0010 */
[----:B------:R1:W-:Y:S02]  /*0680*/  STG.E desc[UR24][R18.64], R10 ;  /* 0x0000000a12007986 */ /* 0x0003e4000c101918 */
[----:B------:R-:W-:-:S02]  /*0690*/  IMAD.MOV.U32 R9, RZ, RZ, R16 ;  /* 0x000000ffff097224 */ /* 0x000fc400078e0010 */
[----:B------:R-:W-:Y:S01]  /*06a0*/  IMAD.MOV.U32 R8, RZ, RZ, R17 ;  /* 0x000000ffff087224 */ /* 0x000fe200078e0011 */
[----:B------:R-:W-:Y:S06]  /*06b0*/  BRA.U UP0, `(.L_x_2) ;  /* 0xfffffffd00107547 */ /* 0x000fec000b83ffff */
[C---:B-1----:R-:W-:Y:S02]  /*06c0*/  IADD3 R14, P0, PT, R9.reuse, R6, RZ ;  /* 0x00000006090e7210 */ /* 0x042fe40007f1e0ff */
[C---:B------:R-:W-:Y:S02]  /*06d0*/  IADD3 R10, P2, PT, R9.reuse, R2, RZ ;  /* 0x00000002090a7210 */ /* 0x040fe40007f5e0ff */
[----:B------:R-:W-:Y:S01]  /*06e0*/  IADD3 R12, P1, PT, R9, R4, RZ ;  /* 0x00000004090c7210 */ /* 0x000fe20007f3e0ff */
[C---:B------:R-:W-:Y:S02]  /*06f0*/  IMAD.X R15, R8.reuse, 0x1, R7, P0 ;  /* 0x00000001080f7824 */ /* 0x040fe400000e0607 */
[C---:B------:R-:W-:Y:S01]  /*0700*/  IMAD.X R11, R8.reuse, 0x1, R3, P2 ;  /* 0x00000001080b7824 */ /* 0x040fe200010e0603 */
[----:B------:R-:W-:-:S09]  /*0710*/  IADD3.X R13, PT, PT, R8, R5, RZ, P1, !PT ;  /* 0x00000005080d7210 */ /* 0x000fd20000ffe4ff */
.L_x_1:
[----:B------:R-:W-:-:S13]  /*0720*/  ISETP.NE.AND P0, PT, RZ, UR6, PT ;  /* 0x00000006ff007c0c */ /* 0x000fda000bf05270 */
[----:B------:R-:W-:Y:S05]  /*0730*/  @!P0 EXIT ;  /* 0x000000000000894d */ /* 0x000fea0003800000 */
[----:B------:R-:W-:Y:S02]  /*0740*/  UISETP.GE.U32.AND UP0, UPT, UR6, 0x4, UPT ;  /* 0x000000040600788c */ /* 0x000fe4000bf06070 */
[----:B------:R-:W-:-:S07]  /*0750*/  ULOP3.LUT UR4, UR5, 0x3, URZ, 0xc0, !UPT ;  /* 0x0000000305047892 */ /* 0x000fce000f8ec0ff */
[----:B------:R-:W-:Y:S05]  /*0760*/  BRA.U !UP0, `(.L_x_3) ;  /* 0x0000000108647547 */ /* 0x000fea000b800000 */
[----:B------:R-:W-:-:S04]  /*0770*/  IMAD.WIDE.U32 R2, R0, 0x4, R10 ;  /* 0x0000000400027825 */ /* 0x000fc800078e000a */
[----:B------:R-:W-:-:S04]  /*0780*/  IMAD.WIDE.U32 R4, R0, 0x4, R12 ;  /* 0x0000000400047825 */ /* 0x000fc800078e000c */
[----:B------:R-:W-:-:S04]  /*0790*/  IMAD.WIDE.U32 R6, R0, 0x4, R14 ;  /* 0x0000000400067825 */ /* 0x000fc800078e000e */
[----:B------:R-:W-:Y:S02]  /*07a0*/  IMAD.MOV.U32 R27, RZ, RZ, 0x7fffffff ;  /* 0x7fffffffff1b7424 */ /* 0x000fe400078e00ff */
        /* <DEDUP_REMOVED lines=14> */
[----:B-1----:R-:W-:-:S03]  /*0890*/  IMAD.WIDE.U32 R12, R0, 0x4, R22 ;  /* 0x00000004000c7825 */ /* 0x002fc600078e0016 */
[----:B------:R3:W-:Y:S01]  /*08a0*/  STG.E desc[UR24][R16.64], R27 ;  /* 0x0000001b10007986 */ /* 0x0007e2000c101918 */
[----:B--2---:R-:W-:-:S03]  /*08b0*/  IMAD.WIDE.U32 R14, R0, 0x4, R24 ;  /* 0x00000004000e7825 */ /* 0x004fc600078e0018 */
[----:B------:R3:W-:Y:S04]  /*08c0*/  STG.E desc[UR24][R18.64], R27 ;  /* 0x0000001b12007986 */ /* 0x0007e8000c101918 */
[----:B------:R3:W-:Y:S04]  /*08d0*/  STG.E desc[UR24][R20.64], R27 ;  /* 0x0000001b14007986 */ /* 0x0007e8000c101918 */
[----:B------:R3:W-:Y:S04]  /*08e0*/  STG.E desc[UR24][R22.64], R27 ;  /* 0x0000001b16007986 */ /* 0x0007e8000c101918 */
[----:B------:R3:W-:Y:S02]  /*08f0*/  STG.E desc[UR24][R24.64], R27 ;  /* 0x0000001b18007986 */ /* 0x0007e4000c101918 */
.L_x_3:
[----:B------:R-:W-:-:S13]  /*0900*/  ISETP.NE.AND P0, PT, RZ, UR4, PT ;  /* 0x00000004ff007c0c */ /* 0x000fda000bf05270 */
[----:B------:R-:W-:Y:S05]  /*0910*/  @!P0 EXIT ;  /* 0x000000000000894d */ /* 0x000fea0003800000 */
[----:B------:R-:W-:-:S09]  /*0920*/  UISETP.NE.AND UP0, UPT, UR4, 0x1, UPT ;  /* 0x000000010400788c */ /* 0x000fd2000bf05270 */
[----:B------:R-:W-:Y:S05]  /*0930*/  BRA.U !UP0, `(.L_x_4) ;  /* 0x0000000108347547 */ /* 0x000fea000b800000 */
[----:B---3--:R-:W-:Y:S02]  /*0940*/  IMAD.MOV.U32 R9, RZ, RZ, 0x7fffffff ;  /* 0x7fffffffff097424 */ /* 0x008fe400078e00ff */
[----:B------:R-:W-:-:S03]  /*0950*/  IMAD.WIDE.U32 R2, R0, 0x4, R10 ;  /* 0x0000000400027825 */ /* 0x000fc600078e000a */
[----:B------:R0:W-:Y:S01]  /*0960*/  STG.E desc[UR24][R10.64], R9 ;  /* 0x000000090a007986 */ /* 0x0001e2000c101918 */
[----:B------:R-:W-:-:S03]  /*0970*/  IMAD.WIDE.U32 R4, R0, 0x4, R12 ;  /* 0x0000000400047825 */ /* 0x000fc600078e000c */
[----:B------:R1:W-:Y:S01]  /*0980*/  STG.E desc[UR24][R12.64], R9 ;  /* 0x000000090c007986 */ /* 0x0003e2000c101918 */
[----:B------:R-:W-:-:S03]  /*0990*/  IMAD.WIDE.U32 R6, R0, 0x4, R14 ;  /* 0x0000000400067825 */ /* 0x000fc600078e000e */
[----:B------:R2:W-:Y:S04]  /*09a0*/  STG.E desc[UR24][R14.64], R9 ;  /* 0x000000090e007986 */ /* 0x0005e8000c101918 */
[----:B------:R4:W-:Y:S01]  /*09b0*/  STG.E desc[UR24][R2.64], R9 ;  /* 0x0000000902007986 */ /* 0x0009e2000c101918 */
[----:B0-----:R-:W-:-:S03]  /*09c0*/  IMAD.WIDE.U32 R10, R0, 0x4, R2 ;  /* 0x00000004000a7825 */ /* 0x001fc600078e0002 */
[----:B------:R4:W-:Y:S01]  /*09d0*/  STG.E desc[UR24][R4.64], R9 ;  /* 0x0000000904007986 */ /* 0x0009e2000c101918 */
[----:B-1----:R-:W-:-:S03]  /*09e0*/  IMAD.WIDE.U32 R12, R0, 0x4, R4 ;  /* 0x00000004000c7825 */ /* 0x002fc600078e0004 */
[----:B------:R4:W-:Y:S01]  /*09f0*/  STG.E desc[UR24][R6.64], R9 ;  /* 0x0000000906007986 */ /* 0x0009e2000c101918 */
[----:B--2---:R-:W-:-:S07]  /*0a00*/  IMAD.WIDE.U32 R14, R0, 0x4, R6 ;  /* 0x00000004000e7825 */ /* 0x004fce00078e0006 */
.L_x_4:
[----:B------:R-:W-:-:S04]  /*0a10*/  ULOP3.LUT UR4, UR5, 0x1, URZ, 0xc0, !UPT ;  /* 0x0000000105047892 */ /* 0x000fc8000f8ec0ff */
[----:B------:R-:W-:-:S06]  /*0a20*/  UISETP.NE.U32.AND UP0, UPT, UR4, 0x1, UPT ;  /* 0x000000010400788c */ /* 0x000fcc000bf05070 */
[----:B------:R-:W-:-:S13]  /*0a30*/  PLOP3.LUT P0, PT, PT, PT, UP0, 0x80, 0x8 ;  /* 0x000000000008781c */ /* 0x000fda0003f0f008 */
[----:B------:R-:W-:Y:S05]  /*0a40*/  @P0 EXIT ;  /* 0x000000000000094d */ /* 0x000fea0003800000 */
[----:B---34-:R-:W-:-:S05]  /*0a50*/  IMAD.MOV.U32 R3, RZ, RZ, 0x7fffffff ;  /* 0x7fffffffff037424 */ /* 0x018fca00078e00ff */
[----:B------:R-:W-:Y:S04]  /*0a60*/  STG.E desc[UR24][R10.64], R3 ;  /* 0x000000030a007986 */ /* 0x000fe8000c101918 */
[----:B------:R-:W-:Y:S04]  /*0a70*/  STG.E desc[UR24][R12.64], R3 ;  /* 0x000000030c007986 */ /* 0x000fe8000c101918 */
[----:B------:R-:W-:Y:S01]  /*0a80*/  STG.E desc[UR24][R14.64], R3 ;  /* 0x000000030e007986 */ /* 0x000fe2000c101918 */
[----:B------:R-:W-:Y:S05]  /*0a90*/  EXIT ;  /* 0x000000000000794d */ /* 0x000fea0003800000 */
.L_x_0:
[----:B------:R-:W0:Y:S01]  /*0aa0*/  I2F.F64.U32 R2, UR4 ;  /* 0x0000000400027d12 */ /* 0x000e220008201800 */
[----:B------:R-:W-:-:S04]  /*0ab0*/  UISETP.LT.U32.AND UP0, UPT, UR17, UR4, UPT ;  /* 0x000000041100728c */ /* 0x000fc8000bf01070 */
[----:B------:R-:W-:-:S03]  /*0ac0*/  USEL UR17, UR17, UR4, !UP0 ;  /* 0x0000000411117287 */ /* 0x000fc6000c000000 */
[----:B0-----:R-:W0:Y:S01]  /*0ad0*/  MUFU.RCP64H R5, R3 ;  /* 0x0000000300057308 */ /* 0x001e220000001800 */
[----:B------:R-:W-:-:S04]  /*0ae0*/  IADD3 R4, PT, PT, R3, 0x300402, RZ ;  /* 0x0030040203047810 */ /* 0x000fc80007ffe0ff */
[----:B------:R-:W-:Y:S02]  /*0af0*/  FSETP.GEU.AND P0, PT, |R4|, 5.8789094863358348022e-39, PT ;  /* 0x004004020400780b */ /* 0x000fe40003f0e200 */
[----:B0-----:R-:W-:-:S08]  /*0b00*/  DFMA R6, -R2, R4, 1 ;  /* 0x3ff000000206742b */ /* 0x001fd00000000104 */
[----:B------:R-:W-:-:S08]  /*0b10*/  DFMA R6, R6, R6, R6 ;  /* 0x000000060606722b */ /* 0x000fd00000000006 */
[----:B------:R-:W-:-:S08]  /*0b20*/  DFMA R6, R4, R6, R4 ;  /* 0x000000060406722b */ /* 0x000fd00000000004 */
[----:B------:R-:W-:-:S08]  /*0b30*/  DFMA R8, -R2, R6, 1 ;  /* 0x3ff000000208742b */ /* 0x000fd00000000106 */
[----:B------:R-:W-:-:S10]  /*0b40*/  DFMA R8, R6, R8, R6 ;  /* 0x000000080608722b */ /* 0x000fd40000000006 */
[----:B------:R-:W-:Y:S02]  /*0b50*/  R2UR UR8, R8 ;  /* 0x00000000080872ca */ /* 0x000fe400000e0000 */
[----:B------:R-:W-:Y:S01]  /*0b60*/  R2UR UR9, R9 ;  /* 0x00000000090972ca */ /* 0x000fe200000e0000 */
[----:B------:R-:W-:-:S14]  /*0b70*/  @P0 BRA `(.L_x_5) ;  /* 0x0000000000200947 */ /* 0x000fdc0003800000 */
[----:B------:R-:W-:Y:S01]  /*0b80*/  LOP3.LUT R0, R3, 0x7fffffff, RZ, 0xc0, !PT ;  /* 0x7fffffff03007812 */ /* 0x000fe200078ec0ff */
[----:B------:R-:W-:Y:S02]  /*0b90*/  IMAD.MOV.U32 R22, RZ, RZ, R2 ;  /* 0x000000ffff167224 */ /* 0x000fe400078e0002 */
[----:B------:R-:W-:Y:S02]  /*0ba0*/  IMAD.MOV.U32 R23, RZ, RZ, R3 ;  /* 0x000000ffff177224 */ /* 0x000fe400078e0003 */
[----:B------:R-:W-:Y:S01]  /*0bb0*/  VIADD R6, R0, 0xfff00000 ;  /* 0xfff0000000067836 */ /* 0x000fe20000000000 */
[----:B------:R-:W-:-:S07]  /*0bc0*/  MOV R0, 0xbe0 ;  /* 0x00000be000007802 */ /* 0x000fce0000000f00 */
[----:B------:R-:W-:Y:S05]  /*0bd0*/  CALL.REL.NOINC `($__internal_0_$__cuda_sm20_dblrcp_rn_slowpath_v3) ;  /* 0x0000008c00247944 */ /* 0x000fea0003c00000 */
[----:B------:R-:W-:Y:S01]  /*0be0*/  UMOV UR8, UR4 ;  /* 0x0000000400087c82 */ /* 0x000fe20008000000 */
[----:B------:R-:W-:-:S05]  /*0bf0*/  UMOV UR9, UR5 ;  /* 0x0000000500097c82 */ /* 0x000fca0008000000 */
.L_x_5:
[----:B------:R-:W0:Y:S01]  /*0c00*/  LDCU UR16, c[0x0][0x3b0] ;  /* 0x00007600ff1077ac */ /* 0x000e220008000800 */
[----:B------:R-:W1:Y:S01]  /*0c10*/  MUFU.RCP64H R5, 6 ;  /* 0x4018000000057908 */ /* 0x000e620000001800 */
[----:B------:R-:W-:Y:S01]  /*0c20*/  IMAD.MOV.U32 R12, RZ, RZ, 0x0 ;  /* 0x00000000ff0c7424 */ /* 0x000fe200078e00ff */
[----:B------:R-:W-:Y:S01]  /*0c30*/  MOV R13, 0x40180000 ;  /* 0x40180000000d7802 */ /* 0x000fe20000000f00 */
[----:B------:R-:W-:Y:S01]  /*0c40*/  IMAD.MOV.U32 R4, RZ, RZ, 0x1 ;  /* 0x00000001ff047424 */ /* 0x000fe200078e00ff */
[----:B0-----:R-:W-:-:S05]  /*0c50*/  UIADD3 UR4, UPT, UPT, UR16, 0x1, URZ ;  /* 0x0000000110047890 */ /* 0x001fca000fffe0ff */
[----:B-1----:R-:W-:Y:S01]  /*0c60*/  DFMA R8, R4, -R12, 1 ;  /* 0x3ff000000408742b */ /* 0x002fe2000000080c */
[----:B------:R-:W-:Y:S02]  /*0c70*/  UIADD3 UR5, UPT, UPT, UR4, UR16, URZ ;  /* 0x0000001004057290 */ /* 0x000fe4000fffe0ff */
[----:B------:R-:W-:-:S05]  /*0c80*/  UIADD3 UR16, UPT, UPT, UR16, -0x1, URZ ;  /* 0xffffffff10107890 */ /* 0x000fca000fffe0ff */
[----:B------:R-:W-:Y:S01]  /*0c90*/  DFMA R10, R8, R8, R8 ;  /* 0x00000008080a722b */ /* 0x000fe20000000008 */
[----:B------:R-:W0:Y:S07]  /*0ca0*/  I2F.F64.U32 R6, UR4 ;  /* 0x0000000400067d12 */ /* 0x000e2e0008201800 */
[----:B------:R-:W-:Y:S01]  /*0cb0*/  DFMA R10, R4, R10, R4 ;  /* 0x0000000a040a722b */ /* 0x000fe20000000004 */
[----:B------:R-:W1:Y:S01]  /*0cc0*/  I2F.F64.U32 R8, UR5 ;  /* 0x0000000500087d12 */ /* 0x000e620008201800 */
[----:B0-----:R-:W-:-:S06]  /*0cd0*/  DMUL R4, R2, R6 ;  /* 0x0000000602047228 */ /* 0x001fcc0000000000 */
[----:B------:R-:W-:Y:S02]  /*0ce0*/  DFMA R12, R10, -R12, 1 ;  /* 0x3ff000000a0c742b */ /* 0x000fe4000000080c */
[----:B-1----:R-:W-:-:S06]  /*0cf0*/  DMUL R8, R4, R8 ;  /* 0x0000000804087228 */ /* 0x002fcc0000000000 */
[----:B------:R-:W-:-:S08]  /*0d00*/  DFMA R10, R10, R12, R10 ;  /* 0x0000000c0a0a722b */ /* 0x000fd0000000000a */
[----:B------:R-:W-:Y:S01]  /*0d10*/  DMUL R4, R8, R10 ;  /* 0x0000000a08047228 */ /* 0x000fe20000000000 */
[----:B------:R-:W-:-:S07]  /*0d20*/  FSETP.GEU.AND P1, PT, |R9|, 6.5827683646048100446e-37, PT ;  /* 0x036000000900780b */ /* 0x000fce0003f2e200 */
[----:B------:R-:W-:-:S08]  /*0d30*/  DFMA R12, R4, -6, R8 ;  /* 0xc0180000040c782b */ /* 0x000fd00000000008 */
[----:B------:R-:W-:Y:S02]  /*0d40*/  DFMA R10, R10, R12, R4 ;  /* 0x0000000c0a0a722b */ /* 0x000fe40000000004 */
[----:B------:R-:W-:-:S08]  /*0d50*/  DMUL R4, R2, 0.5 ;  /* 0x3fe0000002047828 */ /* 0x000fd00000000000 */
[----:B------:R-:W-:Y:S01]  /*0d60*/  FFMA R0, RZ, 2.375, R11 ;  /* 0x40180000ff007823 */ /* 0x000fe2000000000b */
[----:B------:R-:W-:-:S04]  /*0d70*/  DMUL R4, R4, R6 ;  /* 0x0000000604047228 */ /* 0x000fc80000000000 */
[----:B------:R-:W-:-:S13]  /*0d80*/  FSETP.GT.AND P0, PT, |R0|, 1.469367938527859385e-39, PT ;  /* 0x001000000000780b */ /* 0x000fda0003f04200 */
[----:B------:R-:W-:Y:S05]  /*0d90*/  @P0 BRA P1, `(.L_x_6) ;  /* 0x0000000000080947 */ /* 0x000fea0000800000 */
[----:B------:R-:W-:-:S07]  /*0da0*/  MOV R0, 0xdc0 ;  /* 0x00000dc000007802 */ /* 0x000fce0000000f00 */
[----:B------:R-:W-:Y:S05]  /*0db0*/  CALL.REL.NOINC `($__internal_1_$__cuda_sm20_div_rn_f64_full) ;  /* 0x0000008c00607944 */ /* 0x000fea0003c00000 */
.L_x_6:
[----:B------:R-:W0:Y:S01]  /*0dc0*/  LDCU UR4, c[0x0][0x3a8] ;  /* 0x00007500ff0477ac */ /* 0x000e220008000800 */
[----:B------:R-:W-:Y:S01]  /*0dd0*/  DMUL R4, R4, R4 ;  /* 0x0000000404047228 */ /* 0x000fe20000000000 */
[----:B------:R-:W-:Y:S02]  /*0de0*/  CS2R R12, SRZ ;  /* 0x00000000000c7805 */ /* 0x000fe4000001ff00 */
[----:B------:R-:W-:Y:S01]  /*0df0*/  CS2R R14, SRZ ;  /* 0x00000000000e7805 */ /* 0x000fe2000001ff00 */
[----:B------:R-:W1:Y:S01]  /*0e00*/  LDCU UR22, c[0x0][0x3a4] ;  /* 0x00007480ff1677ac */ /* 0x000e620008000800 */
[----:B------:R-:W2:Y:S03]  /*0e10*/  LDCU UR18, c[0x0][0x3b0] ;  /* 0x00007600ff1277ac */ /* 0x000ea60008000800 */
[----:B------:R-:W-:Y:S01]  /*0e20*/  DFMA R10, R2, R10, -R4 ;  /* 0x0000000a020a722b */ /* 0x000fe20000000804 */
[----:B0-----:R-:W-:-:S04]  /*0e30*/  UIADD3 UR4, UPT, UPT, UR11, UR4, URZ ;  /* 0x000000040b047290 */ /* 0x001fc8000fffe0ff */
[----:B-1----:R-:W-:Y:S02]  /*0e40*/  UISETP.GT.AND UP0, UPT, UR4, UR22, UPT ;  /* 0x000000160400728c */ /* 0x002fe4000bf04270 */
[----:B--2---:R-:W-:-:S07]  /*0e50*/  UIADD3 UR18, UPT, UPT, UR11, UR18, URZ ;  /* 0x000000120b127290 */ /* 0x004fce000fffe0ff */
[----:B------:R-:W-:Y:S05]  /*0e60*/  BRA.U UP0, `(.L_x_7) ;  /* 0x0000001500507547 */ /* 0x000fea000b800000 */
[----:B------:R-:W-:Y:S01]  /*0e70*/  IMAD.U32 R2, RZ, RZ, UR4 ;  /* 0x00000004ff027e24 */ /* 0x000fe2000f8e00ff */
[----:B------:R-:W-:Y:S01]  /*0e80*/  UMOV UR12, UR11 ;  /* 0x0000000b000c7c82 */ /* 0x000fe20008000000 */
[----:B------:R-:W-:Y:S01]  /*0e90*/  IMAD.U32 R3, RZ, RZ, UR11 ;  /* 0x0000000bff037e24 */ /* 0x000fe2000f8e00ff */
[----:B------:R-:W-:Y:S02]  /*0ea0*/  CS2R R14, SRZ ;  /* 0x00000000000e7805 */ /* 0x000fe4000001ff00 */
[----:B------:R-:W-:Y:S02]  /*0eb0*/  CS2R R12, SRZ ;  /* 0x00000000000c7805 */ /* 0x000fe4000001ff00 */
[----:B------:R-:W-:-:S05]  /*0ec0*/  VIADDMNMX.U32 R2, R3, 0x1, R2, !PT ;  /* 0x0000000103027846 */ /* 0x000fca0007800002 */
[C---:B------:R-:W-:Y:S01]  /*0ed0*/  VIADD R0, R2.reuse, -UR11 ;  /* 0x8000000b02007c36 */ /* 0x040fe20008000000 */
[----:B------:R-:W-:-:S04]  /*0ee0*/  IADD3 R2, PT, PT, -R2, UR11, RZ ;  /* 0x0000000b02027c10 */ /* 0x000fc8000fffe1ff */
[----:B------:R-:W-:Y:S02]  /*0ef0*/  ISETP.GT.U32.AND P0, PT, R2, -0x10, PT ;  /* 0xfffffff00200780c */ /* 0x000fe40003f04070 */
[----:B------:R-:W-:-:S04]  /*0f00*/  LOP3.LUT R30, R0, 0xf, RZ, 0xc0, !PT ;  /* 0x0000000f001e7812 */ /* 0x000fc800078ec0ff */
[----:B------:R-:W-:-:S07]  /*0f10*/  ISETP.NE.AND P1, PT, R30, RZ, PT ;  /* 0x000000ff1e00720c */ /* 0x000fce0003f25270 */
[----:B------:R-:W-:Y:S06]  /*0f20*/  @P0 BRA `(.L_x_8) ;  /* 0x0000000800ac0947 */ /* 0x000fec0003800000 */
[----:B------:R-:W-:Y:S02]  /*0f30*/  LOP3.LUT R29, R0, 0xfffffff0, RZ, 0xc0, !PT ;  /* 0xfffffff0001d7812 */ /* 0x000fe400078ec0ff */
[----:B------:R-:W-:Y:S01]  /*0f40*/  CS2R R14, SRZ ;  /* 0x00000000000e7805 */ /* 0x000fe2000001ff00 */
[----:B------:R-:W0:Y:S01]  /*0f50*/  LDCU UR34, c[0x0][0x3a0] ;  /* 0x00007400ff2277ac */ /* 0x000e220008000800 */
[----:B------:R-:W1:Y:S01]  /*0f60*/  LDCU.64 UR30, c[0x0][0x390] ;  /* 0x00007200ff1e77ac */ /* 0x000e620008000a00 */
[----:B------:R-:W-:Y:S01]  /*0f70*/  UMOV UR6, URZ ;  /* 0x000000ff00067c82 */ /* 0x000fe20008000000 */
[----:B------:R-:W-:-:S05]  /*0f80*/  UMOV UR12, UR11 ;  /* 0x0000000b000c7c82 */ /* 0x000fca0008000000 */
.L_x_9:
[----:B------:R-:W-:Y:S01]  /*0f90*/  UMOV UR4, UR10 ;  /* 0x0000000a00047c82 */ /* 0x000fe20008000000 */
[----:B------:R-:W-:Y:S01]  /*0fa0*/  UMOV UR5, URZ ;  /* 0x000000ff00057c82 */ /* 0x000fe20008000000 */
[----:B------:R-:W-:Y:S02]  /*0fb0*/  UIADD3 UR20, UPT, UPT, UR12, 0x1, URZ ;  /* 0x000000010c147890 */ /* 0x000fe4000fffe0ff */
[----:B0-----:R-:W-:Y:S02]  /*0fc0*/  UIMAD.WIDE.U32 UR14, UR12, UR34, UR4 ;  /* 0x000000220c0e72a5 */ /* 0x001fe4000f8e0004 */
[----:B------:R-:W-:Y:S02]  /*0fd0*/  UIMAD.WIDE.U32 UR20, UR20, UR34, UR4 ;  /* 0x00000022141472a5 */ /* 0x000fe4000f8e0004 */
[----:B-1----:R-:W-:Y:S02]  /*0fe0*/  ULEA UR36, UP0, UR14, UR30, 0x2 ;  /* 0x0000001e0e247291 */ /* 0x002fe4000f8010ff */
[----:B------:R-:W-:-:S02]  /*0ff0*/  UIADD3 UR7, UPT, UPT, UR12, 0x2, URZ ;  /* 0x000000020c077890 */ /* 0x000fc4000fffe0ff */
[----:B------:R-:W-:Y:S02]  /*1000*/  ULEA.HI.X UR14, UR14, UR31, UR15, 0x2, UP0 ;  /* 0x0000001f0e0e7291 */ /* 0x000fe400080f140f */
[----:B------:R-:W-:Y:S01]  /*1010*/  ULEA UR35, UP0, UR20, UR30, 0x2 ;  /* 0x0000001e14237291 */ /* 0x000fe2000f8010ff */
[----:B------:R-:W-:Y:S01]  /*1020*/  MOV R2, UR36 ;  /* 0x0000002400027c02 */ /* 0x000fe20008000f00 */
[----:B------:R-:W-:Y:S02]  /*1030*/  UIADD3 UR13, UPT, UPT, UR12, 0x3, URZ ;  /* 0x000000030c0d7890 */ /* 0x000fe4000fffe0ff */
[----:B------:R-:W-:Y:S01]  /*1040*/  IMAD.U32 R3, RZ, RZ, UR14 ;  /* 0x0000000eff037e24 */ /* 0x000fe2000f8e00ff */
[----:B------:R-:W-:Y:S02]  /*1050*/  UIMAD.WIDE.U32 UR14, UR7, UR34, UR4 ;  /* 0x00000022070e72a5 */ /* 0x000fe4000f8e0004 */
[----:B------:R-:W-:Y:S02]  /*1060*/  ULEA.HI.X UR7, UR20, UR31, UR21, 0x2, UP0 ;  /* 0x0000001f14077291 */ /* 0x000fe400080f1415 */
[----:B------:R-:W-:Y:S01]  /*1070*/  UIMAD.WIDE.U32 UR20, UR13, UR34, UR4 ;  /* 0x000000220d1472a5 */ /* 0x000fe2000f8e0004 */
[----:B------:R0:W2:Y:S01]  /*1080*/  LDG.E.CONSTANT R27, desc[UR24][R2.64] ;  /* 0x00000018021b7981 */ /* 0x0000a2000c1e9900 */
[----:B------:R-:W-:Y:S01]  /*1090*/  ULEA UR13, UP0, UR14, UR30, 0x2 ;  /* 0x0000001e0e0d7291 */ /* 0x000fe2000f8010ff */
[----:B------:R-:W-:Y:S01]  /*10a0*/  IMAD.U32 R6, RZ, RZ, UR35 ;  /* 0x00000023ff067e24 */ /* 0x000fe2000f8e00ff */
[----:B------:R-:W-:Y:S01]  /*10b0*/  UIADD3 UR19, UPT, UPT, UR12, 0x4, URZ ;  /* 0x000000040c137890 */ /* 0x000fe2000fffe0ff */
[----:B------:R-:W-:Y:S01]  /*10c0*/  IMAD.U32 R7, RZ, RZ, UR7 ;  /* 0x00000007ff077e24 */ /* 0x000fe2000f8e00ff */
[----:B------:R-:W-:-:S02]  /*10d0*/  ULEA.HI.X UR7, UR14, UR31, UR15, 0x2, UP0 ;  /* 0x0000001f0e077291 */ /* 0x000fc400080f140f */
[----:B------:R-:W-:Y:S02]  /*10e0*/  ULEA UR35, UP1, UR20, UR30, 0x2 ;  /* 0x0000001e14237291 */ /* 0x000fe4000f8210ff */
[----:B------:R1:W3:Y:S01]  /*10f0*/  LDG.E.CONSTANT R31, desc[UR24][R6.64] ;  /* 0x00000018061f7981 */ /* 0x0002e2000c1e9900 */
[----:B------:R-:W-:Y:S01]  /*1100*/  IMAD.U32 R4, RZ, RZ, UR13 ;  /* 0x0000000dff047e24 */ /* 0x000fe2000f8e00ff */
[----:B------:R-:W-:Y:S01]  /*1110*/  MOV R5, UR7 ;  /* 0x0000000700057c02 */ /* 0x000fe20008000f00 */
[----:B------:R-:W-:Y:S02]  /*1120*/  UIMAD.WIDE.U32 UR14, UR19, UR34, UR4 ;  /* 0x00000022130e72a5 */ /* 0x000fe4000f8e0004 */
[----:B------:R-:W-:Y:S02]  /*1130*/  ULEA.HI.X UR20, UR20, UR31, UR21, 0x2, UP1 ;  /* 0x0000001f14147291 */ /* 0x000fe400088f1415 */
[----:B------:R-:W4:Y:S01]  /*1140*/  LDG.E.CONSTANT R4, desc[UR24][R4.64] ;  /* 0x0000001804047981 */ /* 0x000f22000c1e9900 */
[----:B------:R-:W-:Y:S01]  /*1150*/  UIADD3 UR23, UPT, UPT, UR12, 0x5, URZ ;  /* 0x000000050c177890 */ /* 0x000fe2000fffe0ff */
[----:B------:R-:W-:Y:S01]  /*1160*/  IMAD.U32 R8, RZ, RZ, UR35 ;  /* 0x00000023ff087e24 */ /* 0x000fe2000f8e00ff */
[----:B------:R-:W-:Y:S01]  /*1170*/  ULEA UR13, UP0, UR14, UR30, 0x2 ;  /* 0x0000001e0e0d7291 */ /* 0x000fe2000f8010ff */
[----:B------:R-:W-:Y:S01]  /*1180*/  IMAD.U32 R9, RZ, RZ, UR20 ;  /* 0x00000014ff097e24 */ /* 0x000fe2000f8e00ff */
[----:B------:R-:W-:-:S02]  /*1190*/  UIMAD.WIDE.U32 UR20, UR23, UR34, UR4 ;  /* 0x00000022171472a5 */ /* 0x000fc4000f8e0004 */
[----:B------:R-:W-:Y:S02]  /*11a0*/  ULEA.HI.X UR14, UR14, UR31, UR15, 0x2, UP0 ;  /* 0x0000001f0e0e7291 */ /* 0x000fe400080f140f */
[----:B------:R-:W5:Y:S01]  /*11b0*/  LDG.E.CONSTANT R8, desc[UR24][R8.64] ;  /* 0x0000001808087981 */ /* 0x000f62000c1e9900 */
[----:B------:R-:W-:Y:S02]  /*11c0*/  UIADD3 UR26, UPT, UPT, UR12, 0x6, URZ ;  /* 0x000000060c1a7890 */ /* 0x000fe4000fffe0ff */
[----:B------:R-:W-:Y:S01]  /*11d0*/  ULEA UR23, UP0, UR20, UR30, 0x2 ;  /* 0x0000001e14177291 */ /* 0x000fe2000f8010ff */
[----:B0-----:R-:W-:Y:S01]  /*11e0*/  IMAD.U32 R2, RZ, RZ, UR13 ;  /* 0x0000000dff027e24 */ /* 0x001fe2000f8e00ff */
[----:B------:R-:W-:Y:S01]  /*11f0*/  UIADD3 UR27, UPT, UPT, UR12, 0x7, URZ ;  /* 0x000000070c1b7890 */ /* 0x000fe2000fffe0ff */
[----:B------:R-:W-:Y:S01]  /*1200*/  IMAD.U32 R3, RZ, RZ, UR14 ;  /* 0x0000000eff037e24 */ /* 0x000fe2000f8e00ff */
[----:B------:R-:W-:Y:S02]  /*1210*/  UIMAD.WIDE.U32 UR14, UR26, UR34, UR4 ;  /* 0x000000221a0e72a5 */ /* 0x000fe4000f8e0004 */
[----:B------:R-:W-:-:S02]  /*1220*/  ULEA.HI.X UR13, UR20, UR31, UR21, 0x2, UP0 ;  /* 0x0000001f140d7291 */ /* 0x000fc400080f1415 */
[----:B------:R0:W5:Y:S01]  /*1230*/  LDG.E.CONSTANT R28, desc[UR24][R2.64] ;  /* 0x00000018021c7981 */ /* 0x000162000c1e9900 */
[----:B------:R-:W-:Y:S01]  /*1240*/  ULEA UR19, UP0, UR14, UR30, 0x2 ;  /* 0x0000001e0e137291 */ /* 0x000fe2000f8010ff */
[----:B-1----:R-:W-:Y:S01]  /*1250*/  MOV R6, UR23 ;  /* 0x0000001700067c02 */ /* 0x002fe20008000f00 */
[----:B------:R-:W-:Y:S01]  /*1260*/  UIADD3 UR28, UPT, UPT, UR12, 0x8, URZ ;  /* 0x000000080c1c7890 */ /* 0x000fe2000fffe0ff */
[----:B------:R-:W-:Y:S01]  /*1270*/  IMAD.U32 R7, RZ, RZ, UR13 ;  /* 0x0000000dff077e24 */ /* 0x000fe2000f8e00ff */
[----:B------:R-:W-:Y:S02]  /*1280*/  UIMAD.WIDE.U32 UR20, UR27, UR34, UR4 ;  /* 0x000000221b1472a5 */ /* 0x000fe4000f8e0004 */
[----:B------:R-:W-:Y:S02]  /*1290*/  ULEA.HI.X UR13, UR14, UR31, UR15, 0x2, UP0 ;  /* 0x0000001f0e0d7291 */ /* 0x000fe400080f140f */
[----:B------:R1:W5:Y:S01]  /*12a0*/  LDG.E.CONSTANT R26, desc[UR24][R6.64] ;  /* 0x00000018061a7981 */ /* 0x000362000c1e9900 */
[----:B------:R-:W-:Y:S01]  /*12b0*/  ULEA UR23, UP1, UR20, UR30, 0x2 ;  /* 0x0000001e14177291 */ /* 0x000fe2000f8210ff */
[----:B------:R-:W-:Y:S01]  /*12c0*/  IMAD.U32 R16, RZ, RZ, UR19 ;  /* 0x00000013ff107e24 */ /* 0x000fe2000f8e00ff */
[----:B------:R-:W-:Y:S01]  /*12d0*/  UIADD3 UR29, UPT, UPT, UR12, 0x9, URZ ;  /* 0x000000090c1d7890 */ /* 0x000fe2000fffe0ff */
[----:B------:R-:W-:Y:S01]  /*12e0*/  IMAD.U32 R17, RZ, RZ, UR13 ;  /* 0x0000000dff117e24 */ /* 0x000fe2000f8e00ff */
[----:B------:R-:W-:-:S02]  /*12f0*/  UIMAD.WIDE.U32 UR14, UR28, UR34, UR4 ;  /* 0x000000221c0e72a5 */ /* 0x000fc4000f8e0004 */
[----:B------:R-:W-:Y:S02]  /*1300*/  ULEA.HI.X UR20, UR20, UR31, UR21, 0x2, UP1 ;  /* 0x0000001f14147291 */ /* 0x000fe400088f1415 */
[----:B------:R-:W5:Y:S01]  /*1310*/  LDG.E.CONSTANT R25, desc[UR24][R16.64] ;  /* 0x0000001810197981 */ /* 0x000f62000c1e9900 */
[----:B------:R-:W-:Y:S01]  /*1320*/  ULEA UR19, UP0, UR14, UR30, 0x2 ;  /* 0x0000001e0e137291 */ /* 0x000fe2000f8010ff */
[----:B0-----:R-:W-:Y:S01]  /*1330*/  IMAD.U32 R2, RZ, RZ, UR23 ;  /* 0x00000017ff027e24 */ /* 0x001fe2000f8e00ff */
[----:B------:R-:W-:Y:S01]  /*1340*/  UIADD3 UR32, UPT, UPT, UR12, 0xa, URZ ;  /* 0x0000000a0c207890 */ /* 0x000fe2000fffe0ff */
[----:B------:R-:W-:Y:S01]  /*1350*/  MOV R3, UR20 ;  /* 0x0000001400037c02 */ /* 0x000fe20008000f00 */
[----:B------:R-:W-:Y:S02]  /*1360*/  UIMAD.WIDE.U32 UR20, UR29, UR34, UR4 ;  /* 0x000000221d1472a5 */ /* 0x000fe4000f8e0004 */
[----:B------:R-:W-:Y:S02]  /*1370*/  ULEA.HI.X UR14, UR14, UR31, UR15, 0x2, UP0 ;  /* 0x0000001f0e0e7291 */ /* 0x000fe400080f140f */
[----:B------:R0:W5:Y:S01]  /*1380*/  LDG.E.CONSTANT R24, desc[UR24][R2.64] ;  /* 0x0000001802187981 */ /* 0x000162000c1e9900 */
[----:B------:R-:W-:Y:S01]  /*1390*/  ULEA UR23, UP0, UR20, UR30, 0x2 ;  /* 0x0000001e14177291 */ /* 0x000fe2000f8010ff */
[----:B-1----:R-:W-:Y:S01]  /*13a0*/  IMAD.U32 R6, RZ, RZ, UR19 ;  /* 0x00000013ff067e24 */ /* 0x002fe2000f8e00ff */
[----:B------:R-:W-:Y:S01]  /*13b0*/  UIADD3 UR33, UPT, UPT, UR12, 0xb, URZ ;  /* 0x0000000b0c217890 */ /* 0x000fe2000fffe0ff */
[----:B------:R-:W-:Y:S01]  /*13c0*/  IMAD.U32 R7, RZ, RZ, UR14 ;  /* 0x0000000eff077e24 */ /* 0x000fe2000f8e00ff */
[----:B------:R-:W-:-:S02]  /*13d0*/  UIMAD.WIDE.U32 UR14, UR32, UR34, UR4 ;  /* 0x00000022200e72a5 */ /* 0x000fc4000f8e0004 */
[----:B------:R-:W-:Y:S02]  /*13e0*/  ULEA.HI.X UR19, UR20, UR31, UR21, 0x2, UP0 ;  /* 0x0000001f14137291 */ /* 0x000fe400080f1415 */
[----:B------:R1:W5:Y:S01]  /*13f0*/  LDG.E.CONSTANT R16, desc[UR24][R6.64] ;  /* 0x0000001806107981 */ /* 0x000362000c1e9900 */
[----:B------:R-:W-:Y:S01]  /*1400*/  ULEA UR26, UP0, UR14, UR30, 0x2 ;  /* 0x0000001e0e1a7291 */ /* 0x000fe2000f8010ff */
[----:B------:R-:W-:Y:S02]  /*1410*/  IMAD.U32 R20, RZ, RZ, UR23 ;  /* 0x00000017ff147e24 */ /* 0x000fe4000f8e00ff */
[----:B------:R-:W-:Y:S01]  /*1420*/  IMAD.U32 R21, RZ, RZ, UR19 ;  /* 0x00000013ff157e24 */ /* 0x000fe2000f8e00ff */
[----:B------:R-:W-:Y:S02]  /*1430*/  UIMAD.WIDE.U32 UR20, UR33, UR34, UR4 ;  /* 0x00000022211472a5 */ /* 0x000fe4000f8e0004 */
[----:B------:R-:W-:Y:S02]  /*1440*/  ULEA.HI.X UR19, UR14, UR31, UR15, 0x2, UP0 ;  /* 0x0000001f0e137291 */ /* 0x000fe400080f140f */
[----:B------:R-:W5:Y:S01]  /*1450*/  LDG.E.CONSTANT R17, desc[UR24][R20.64] ;  /* 0x0000001814117981 */ /* 0x000f62000c1e9900 */
[----:B------:R-:W-:-:S02]  /*1460*/  UIADD3 UR7, UPT, UPT, UR12, 0xc, URZ ;  /* 0x0000000c0c077890 */ /* 0x000fc4000fffe0ff */
[----:B------:R-:W-:Y:S01]  /*1470*/  ULEA UR23, UP1, UR20, UR30, 0x2 ;  /* 0x0000001e14177291 */ /* 0x000fe2000f8210ff */
[----:B0-----:R-:W-:Y:S01]  /*1480*/  MOV R2, UR26 ;  /* 0x0000001a00027c02 */ /* 0x001fe20008000f00 */
[----:B------:R-:W-:Y:S01]  /*1490*/  IMAD.U32 R3, RZ, RZ, UR19 ;  /* 0x00000013ff037e24 */ /* 0x000fe2000f8e00ff */
[----:B------:R-:W-:Y:S02]  /*14a0*/  UIMAD.WIDE.U32 UR14, UR7, UR34, UR4 ;  /* 0x00000022070e72a5 */ /* 0x000fe4000f8e0004 */
[----:B------:R-:W-:Y:S02]  /*14b0*/  ULEA.HI.X UR20, UR20, UR31, UR21, 0x2, UP1 ;  /* 0x0000001f14147291 */ /* 0x000fe400088f1415 */
[----:B------:R-:W5:Y:S01]  /*14c0*/  LDG.E.CONSTANT R18, desc[UR24][R2.64] ;  /* 0x0000001802127981 */ /* 0x000f62000c1e9900 */
[----:B------:R-:W-:Y:S02]  /*14d0*/  UIADD3 UR13, UPT, UPT, UR12, 0xd, URZ ;  /* 0x0000000d0c0d7890 */ /* 0x000fe4000fffe0ff */
[----:B------:R-:W-:Y:S01]  /*14e0*/  ULEA UR7, UP0, UR14, UR30, 0x2 ;  /* 0x0000001e0e077291 */ /* 0x000fe2000f8010ff */
[----:B-1----:R-:W-:-:S02]  /*14f0*/  IMAD.U32 R6, RZ, RZ, UR23 ;  /* 0x00000017ff067e24 */ /* 0x002fc4000f8e00ff */
[----:B------:R-:W-:Y:S01]  /*1500*/  IMAD.U32 R7, RZ, RZ, UR20 ;  /* 0x00000014ff077e24 */ /* 0x000fe2000f8e00ff */
[----:B------:R-:W-:Y:S02]  /*1510*/  UIMAD.WIDE.U32 UR20, UR13, UR34, UR4 ;  /* 0x000000220d1472a5 */ /* 0x000fe4000f8e0004 */
[----:B------:R-:W-:Y:S02]  /*1520*/  ULEA.HI.X UR15, UR14, UR31, UR15, 0x2, UP0 ;  /* 0x0000001f0e0f7291 */ /* 0x000fe400080f140f */
[----:B------:R2:W5:Y:S01]  /*1530*/  LDG.E.CONSTANT R19, desc[UR24][R6.64] ;  /* 0x0000001806137981 */ /* 0x000562000c1e9900 */
[----:B------:R-:W-:Y:S02]  /*1540*/  UIADD3 UR14, UPT, UPT, UR12, 0xe, URZ ;  /* 0x0000000e0c0e7890 */ /* 0x000fe4000fffe0ff */
[----:B------:R-:W-:Y:S01]  /*1550*/  ULEA UR19, UP0, UR20, UR30, 0x2 ;  /* 0x0000001e14137291 */ /* 0x000fe2000f8010ff */
[----:B------:R-:W-:Y:S01]  /*1560*/  IMAD.U32 R22, RZ, RZ, UR7 ;  /* 0x00000007ff167e24 */ /* 0x000fe2000f8e00ff */
[----:B------:R-:W-:Y:S01]  /*1570*/  MOV R23, UR15 ;  /* 0x0000000f00177c02 */ /* 0x000fe20008000f00 */
[----:B------:R-:W-:-:S02]  /*1580*/  UIMAD.WIDE.U32 UR14, UR14, UR34, UR4 ;  /* 0x000000220e0e72a5 */ /* 0x000fc4000f8e0004 */
[----:B------:R-:W-:Y:S02]  /*1590*/  ULEA.HI.X UR20, UR20, UR31, UR21, 0x2, UP0 ;  /* 0x0000001f14147291 */ /* 0x000fe400080f1415 */
[----:B------:R-:W5:Y:S01]  /*15a0*/  LDG.E.CONSTANT R20, desc[UR24][R22.64] ;  /* 0x0000001816147981 */ /* 0x000f62000c1e9900 */
[----:B------:R-:W-:Y:S02]  /*15b0*/  UIADD3 UR7, UPT, UPT, UR12, 0xf, URZ ;  /* 0x0000000f0c077890 */ /* 0x000fe4000fffe0ff */
[----:B------:R-:W-:Y:S01]  /*15c0*/  ULEA UR13, UP0, UR14, UR30, 0x2 ;  /* 0x0000001e0e0d7291 */ /* 0x000fe2000f8010ff */
[----:B------:R-:W-:Y:S02]  /*15d0*/  IMAD.U32 R32, RZ, RZ, UR19 ;  /* 0x00000013ff207e24 */ /* 0x000fe4000f8e00ff */
[----:B------:R-:W-:Y:S01]  /*15e0*/  IMAD.U32 R33, RZ, RZ, UR20 ;  /* 0x00000014ff217e24 */ /* 0x000fe2000f8e00ff */
[----:B------:R-:W-:Y:S02]  /*15f0*/  UIMAD.WIDE.U32 UR4, UR7, UR34, UR4 ;  /* 0x00000022070472a5 */ /* 0x000fe4000f8e0004 */
[----:B------:R-:W-:-:S02]  /*1600*/  ULEA.HI.X UR14, UR14, UR31, UR15, 0x2, UP0 ;  /* 0x0000001f0e0e7291 */ /* 0x000fc400080f140f */
[----:B------:R-:W5:Y:S01]  /*1610*/  LDG.E.CONSTANT R21, desc[UR24][R32.64] ;  /* 0x0000001820157981 */ /* 0x000f62000c1e9900 */
[----:B------:R-:W-:Y:S01]  /*1620*/  ULEA UR7, UP0, UR4, UR30, 0x2 ;  /* 0x0000001e04077291 */ /* 0x000fe2000f8010ff */
[----:B------:R-:W-:Y:S02]  /*1630*/  IMAD.U32 R34, RZ, RZ, UR13 ;  /* 0x0000000dff227e24 */ /* 0x000fe4000f8e00ff */
[----:B------:R-:W-:Y:S01]  /*1640*/  IMAD.U32 R35, RZ, RZ, UR14 ;  /* 0x0000000eff237e24 */ /* 0x000fe2000f8e00ff */
[----:B------:R-:W-:-:S04]  /*1650*/  ULEA.HI.X UR4, UR4, UR31, UR5, 0x2, UP0 ;  /* 0x0000001f04047291 */ /* 0x000fc800080f1405 */
[----:B------:R-:W5:Y:S01]  /*1660*/  LDG.E.CONSTANT R22, desc[UR24][R34.64] ;  /* 0x0000001822167981 */ /* 0x000f62000c1e9900 */
[----:B------:R-:W-:Y:S01]  /*1670*/  MOV R36, UR7 ;  /* 0x0000000700247c02 */ /* 0x000fe20008000f00 */
[----:B------:R-:W-:-:S05]  /*1680*/  IMAD.U32 R37, RZ, RZ, UR4 ;  /* 0x00000004ff257e24 */ /* 0x000fca000f8e00ff */
[----:B------:R-:W5:Y:S01]  /*1690*/  LDG.E.CONSTANT R23, desc[UR24][R36.64] ;  /* 0x0000001824177981 */ /* 0x000f62000c1e9900 */
[----:B------:R-:W-:-:S06]  /*16a0*/  UIADD3 UR6, UPT, UPT, UR6, 0x10, URZ ;  /* 0x0000001006067890 */ /* 0x000fcc000fffe0ff */
[----:B------:R-:W-:Y:S01]  /*16b0*/  ISETP.NE.AND P0, PT, R29, UR6, PT ;  /* 0x000000061d007c0c */ /* 0x000fe2000bf05270 */
[----:B------:R-:W-:Y:S01]  /*16c0*/  UIADD3 UR12, UPT, UPT, UR12, 0x10, URZ ;  /* 0x000000100c0c7890 */ /* 0x000fe2000fffe0ff */
[----:B--2---:R-:W0:Y:S08]  /*16d0*/  F2F.F64.F32 R6, R27 ;  /* 0x0000001b00067310 */ /* 0x004e300000201800 */
[----:B---3--:R-:W1:Y:S01]  /*16e0*/  F2F.F64.F32 R2, R31 ;  /* 0x0000001f00027310 */ /* 0x008e620000201800 */
[----:B0-----:R-:W-:-:S07]  /*16f0*/  DADD R14, R6, R14 ;  /* 0x00000000060e7229 */ /* 0x001fce000000000e */
[----:B----4-:R-:W0:Y:S01]  /*1700*/  F2F.F64.F32 R4, R4 ;  /* 0x0000000400047310 */ /* 0x010e220000201800 */
[----:B------:R-:W-:Y:S02]  /*1710*/  DFMA R6, R6, R6, R12 ;  /* 0x000000060606722b */ /* 0x000fe4000000000c */
[----:B-1----:R-:W-:-:S05]  /*1720*/  DADD R14, R14, R2 ;  /* 0x000000000e0e7229 */ /* 0x002fca0000000002 */
[----:B-----5:R-:W1:Y:S01]  /*1730*/  F2F.F64.F32 R8, R8 ;  /* 0x0000000800087310 */ /* 0x020e620000201800 */
[----:B------:R-:W-:Y:S02]  /*1740*/  DFMA R6, R2, R2, R6 ;  /* 0x000000020206722b */ /* 0x000fe40000000006 */
[----:B0-----:R-:W-:-:S06]  /*1750*/  DADD R14, R14, R4 ;  /* 0x000000000e0e7229 */ /* 0x001fcc0000000004 */
[----:B------:R-:W-:Y:S01]  /*1760*/  DFMA R6, R4, R4, R6 ;  /* 0x000000040406722b */ /* 0x000fe20000000006 */
[----:B------:R-:W0:Y:S01]  /*1770*/  F2F.F64.F32 R2, R28 ;  /* 0x0000001c00027310 */ /* 0x000e220000201800 */
[----:B-1----:R-:W-:-:S06]  /*1780*/  DADD R14, R14, R8 ;  /* 0x000000000e0e7229 */ /* 0x002fcc0000000008 */
[----:B------:R-:W-:Y:S01]  /*1790*/  DFMA R6, R8, R8, R6 ;  /* 0x000000080806722b */ /* 0x000fe20000000006 */
[----:B------:R-:W1:Y:S01]  /*17a0*/  F2F.F64.F32 R26, R26 ;  /* 0x0000001a001a7310 */ /* 0x000e620000201800 */
        /* <DEDUP_REMOVED lines=27> */
[----:B-1----:R-:W-:-:S07]  /*1960*/  DADD R14, R14, R2 ;  /* 0x000000000e0e7229 */ /* 0x002fce0000000002 */
[----:B------:R-:W1:Y:S01]  /*1970*/  F2F.F64.F32 R12, R23 ;  /* 0x00000017000c7310 */ /* 0x000e620000201800 */
[----:B------:R-:W-:Y:S02]  /*1980*/  DFMA R6, R2, R2, R6 ;  /* 0x000000020206722b */ /* 0x000fe40000000006 */
[----:B0-----:R-:W-:-:S06]  /*1990*/  DADD R14, R14, R8 ;  /* 0x000000000e0e7229 */ /* 0x001fcc0000000008 */
[----:B------:R-:W-:Y:S02]  /*19a0*/  DFMA R6, R8, R8, R6 ;  /* 0x000000080806722b */ /* 0x000fe40000000006 */
[----:B-1----:R-:W-:-:S06]  /*19b0*/  DADD R14, R14, R12 ;  /* 0x000000000e0e7229 */ /* 0x002fcc000000000c */
[----:B------:R-:W-:Y:S01]  /*19c0*/  DFMA R12, R12, R12, R6 ;  /* 0x0000000c0c0c722b */ /* 0x000fe20000000006 */
[----:B------:R-:W-:Y:S10]  /*19d0*/  @P0 BRA `(.L_x_9) ;  /* 0xfffffff4006c0947 */ /* 0x000ff4000383ffff */
.L_x_8:
[----:B------:R-:W-:Y:S05]  /*19e0*/  @!P1 BRA `(.L_x_7) ;  /* 0x0000000800709947 */ /* 0x000fea0003800000 */
[----:B------:R-:W-:Y:S02]  /*19f0*/  ISETP.GE.U32.AND P0, PT, R30, 0x8, PT ;  /* 0x000000081e00780c */ /* 0x000fe40003f06070 */
[----:B------:R-:W-:-:S04]  /*1a00*/  LOP3.LUT R16, R0, 0x7, RZ, 0xc0, !PT ;  /* 0x0000000700107812 */ /* 0x000fc800078ec0ff */
[----:B------:R-:W-:-:S07]  /*1a10*/  ISETP.NE.AND P1, PT, R16, RZ, PT ;  /* 0x000000ff1000720c */ /* 0x000fce0003f25270 */
[----:B------:R-:W-:Y:S06]  /*1a20*/  @!P0 BRA `(.L_x_10) ;  /* 0x0000000400508947 */ /* 0x000fec0003800000 */
[----:B------:R-:W0:Y:S01]  /*1a30*/  LDCU UR27, c[0x0][0x3a0] ;  /* 0x00007400ff1b77ac */ /* 0x000e220008000800 */
[----:B------:R-:W1:Y:S01]  /*1a40*/  LDCU.64 UR6, c[0x0][0x390] ;  /* 0x00007200ff0677ac */ /* 0x000e620008000a00 */
[----:B------:R-:W-:Y:S01]  /*1a50*/  UMOV UR4, UR10 ;  /* 0x0000000a00047c82 */ /* 0x000fe20008000000 */
[----:B------:R-:W-:Y:S01]  /*1a60*/  UMOV UR5, URZ ;  /* 0x000000ff00057c82 */ /* 0x000fe20008000000 */
[----:B------:R-:W-:Y:S02]  /*1a70*/  UIADD3 UR20, UPT, UPT, UR12, 0x1, URZ ;  /* 0x000000010c147890 */ /* 0x000fe4000fffe0ff */
[----:B------:R-:W-:Y:S02]  /*1a80*/  UIADD3 UR13, UPT, UPT, UR12, 0x2, URZ ;  /* 0x000000020c0d7890 */ /* 0x000fe4000fffe0ff */
[----:B------:R-:W-:Y:S02]  /*1a90*/  UIADD3 UR19, UPT, UPT, UR12, 0x3, URZ ;  /* 0x000000030c137890 */ /* 0x000fe4000fffe0ff */
[----:B------:R-:W-:-:S02]  /*1aa0*/  UIADD3 UR23, UPT, UPT, UR12, 0x4, URZ ;  /* 0x000000040c177890 */ /* 0x000fc4000fffe0ff */
[----:B0-----:R-:W-:Y:S02]  /*1ab0*/  UIMAD.WIDE.U32 UR14, UR12, UR27, UR4 ;  /* 0x0000001b0c0e72a5 */ /* 0x001fe4000f8e0004 */
[----:B------:R-:W-:Y:S02]  /*1ac0*/  UIMAD.WIDE.U32 UR20, UR20, UR27, UR4 ;  /* 0x0000001b141472a5 */ /* 0x000fe4000f8e0004 */
[----:B-1----:R-:W-:Y:S02]  /*1ad0*/  ULEA UR28, UP0, UR14, UR6, 0x2 ;  /* 0x000000060e1c7291 */ /* 0x002fe4000f8010ff */
[----:B------:R-:W-:Y:S02]  /*1ae0*/  UIADD3 UR26, UPT, UPT, UR12, 0x5, URZ ;  /* 0x000000050c1a7890 */ /* 0x000fe4000fffe0ff */
[----:B------:R-:W-:Y:S02]  /*1af0*/  ULEA.HI.X UR14, UR14, UR7, UR15, 0x2, UP0 ;  /* 0x000000070e0e7291 */ /* 0x000fe400080f140f */
[----:B------:R-:W-:Y:S01]  /*1b00*/  ULEA UR29, UP0, UR20, UR6, 0x2 ;  /* 0x00000006141d7291 */ /* 0x000fe2000f8010ff */
[----:B------:R-:W-:-:S03]  /*1b10*/  IMAD.U32 R2, RZ, RZ, UR28 ;  /* 0x0000001cff027e24 */ /* 0x000fc6000f8e00ff */
[----:B------:R-:W-:Y:S01]  /*1b20*/  IMAD.U32 R3, RZ, RZ, UR14 ;  /* 0x0000000eff037e24 */ /* 0x000fe2000f8e00ff */
[----:B------:R-:W-:Y:S02]  /*1b30*/  UIMAD.WIDE.U32 UR14, UR13, UR27, UR4 ;  /* 0x0000001b0d0e72a5 */ /* 0x000fe4000f8e0004 */
[----:B------:R-:W-:Y:S02]  /*1b40*/  ULEA.HI.X UR13, UR20, UR7, UR21, 0x2, UP0 ;  /* 0x00000007140d7291 */ /* 0x000fe400080f1415 */
[----:B------:R0:W2:Y:S01]  /*1b50*/  LDG.E.CONSTANT R17, desc[UR24][R2.64] ;  /* 0x0000001802117981 */ /* 0x0000a2000c1e9900 */
[----:B------:R-:W-:Y:S01]  /*1b60*/  ULEA UR28, UP0, UR14, UR6, 0x2 ;  /* 0x000000060e1c7291 */ /* 0x000fe2000f8010ff */
[----:B------:R-:W-:Y:S01]  /*1b70*/  IMAD.U32 R4, RZ, RZ, UR29 ;  /* 0x0000001dff047e24 */ /* 0x000fe2000f8e00ff */
[----:B------:R-:W-:Y:S01]  /*1b80*/  UIMAD.WIDE.U32 UR20, UR19, UR27, UR4 ;  /* 0x0000001b131472a5 */ /* 0x000fe2000f8e0004 */
[----:B------:R-:W-:Y:S01]  /*1b90*/  MOV R5, UR13 ;  /* 0x0000000d00057c02 */ /* 0x000fe20008000f00 */
[----:B------:R-:W-:-:S02]  /*1ba0*/  ULEA.HI.X UR13, UR14, UR7, UR15, 0x2, UP0 ;  /* 0x000000070e0d7291 */ /* 0x000fc400080f140f */
[----:B------:R-:W-:Y:S02]  /*1bb0*/  ULEA UR19, UP1, UR20, UR6, 0x2 ;  /* 0x0000000614137291 */ /* 0x000fe4000f8210ff */
[----:B------:R1:W3:Y:S01]  /*1bc0*/  LDG.E.CONSTANT R22, desc[UR24][R4.64] ;  /* 0x0000001804167981 */ /* 0x0002e2000c1e9900 */
[----:B------:R-:W-:Y:S02]  /*1bd0*/  IMAD.U32 R6, RZ, RZ, UR28 ;  /* 0x0000001cff067e24 */ /* 0x000fe4000f8e00ff */
[----:B------:R-:W-:Y:S01]  /*1be0*/  IMAD.U32 R7, RZ, RZ, UR13 ;  /* 0x0000000dff077e24 */ /* 0x000fe2000f8e00ff */
[----:B------:R-:W-:Y:S02]  /*1bf0*/  UIMAD.WIDE.U32 UR14, UR23, UR27, UR4 ;  /* 0x0000001b170e72a5 */ /* 0x000fe4000f8e0004 */
[----:B------:R-:W-:Y:S02]  /*1c00*/  ULEA.HI.X UR20, UR20, UR7, UR21, 0x2, UP1 ;  /* 0x0000000714147291 */ /* 0x000fe400088f1415 */
[----:B------:R-:W4:Y:S01]  /*1c10*/  LDG.E.CONSTANT R23, desc[UR24][R6.64] ;  /* 0x0000001806177981 */ /* 0x000f22000c1e9900 */
[----:B------:R-:W-:Y:S01]  /*1c20*/  ULEA UR13, UP0, UR14, UR6, 0x2 ;  /* 0x000000060e0d7291 */ /* 0x000fe2000f8010ff */
[----:B0-----:R-:W-:-:S02]  /*1c30*/  IMAD.U32 R2, RZ, RZ, UR19 ;  /* 0x00000013ff027e24 */ /* 0x001fc4000f8e00ff */
[----:B------:R-:W-:Y:S01]  /*1c40*/  IMAD.U32 R3, RZ, RZ, UR20 ;  /* 0x00000014ff037e24 */ /* 0x000fe2000f8e00ff */
[----:B------:R-:W-:Y:S02]  /*1c50*/  UIMAD.WIDE.U32 UR20, UR26, UR27, UR4 ;  /* 0x0000001b1a1472a5 */ /* 0x000fe4000f8e0004 */
[----:B------:R-:W-:Y:S02]  /*1c60*/  ULEA.HI.X UR15, UR14, UR7, UR15, 0x2, UP0 ;  /* 0x000000070e0f7291 */ /* 0x000fe400080f140f */
[----:B------:R-:W5:Y:S01]  /*1c70*/  LDG.E.CONSTANT R24, desc[UR24][R2.64] ;  /* 0x0000001802187981 */ /* 0x000f62000c1e9900 */
[----:B------:R-:W-:Y:S02]  /*1c80*/  UIADD3 UR14, UPT, UPT, UR12, 0x6, URZ ;  /* 0x000000060c0e7890 */ /* 0x000fe4000fffe0ff */
[----:B------:R-:W-:Y:S01]  /*1c90*/  ULEA UR23, UP0, UR20, UR6, 0x2 ;  /* 0x0000000614177291 */ /* 0x000fe2000f8010ff */
[----:B-1----:R-:W-:Y:S01]  /*1ca0*/  MOV R4, UR13 ;  /* 0x0000000d00047c02 */ /* 0x002fe20008000f00 */
[----:B------:R-:W-:Y:S01]  /*1cb0*/  IMAD.U32 R5, RZ, RZ, UR15 ;  /* 0x0000000fff057e24 */ /* 0x000fe2000f8e00ff */
[----:B------:R-:W-:-:S02]  /*1cc0*/  UIMAD.WIDE.U32 UR14, UR14, UR27, UR4 ;  /* 0x0000001b0e0e72a5 */ /* 0x000fc4000f8e0004 */
[----:B------:R-:W-:Y:S02]  /*1cd0*/  ULEA.HI.X UR20, UR20, UR7, UR21, 0x2, UP0 ;  /* 0x0000000714147291 */ /* 0x000fe400080f1415 */
[----:B------:R2:W5:Y:S01]  /*1ce0*/  LDG.E.CONSTANT R25, desc[UR24][R4.64] ;  /* 0x0000001804197981 */ /* 0x000562000c1e9900 */
[----:B------:R-:W-:Y:S02]  /*1cf0*/  UIADD3 UR13, UPT, UPT, UR12, 0x7, URZ ;  /* 0x000000070c0d7890 */ /* 0x000fe4000fffe0ff */
[----:B------:R-:W-:Y:S01]  /*1d00*/  ULEA UR19, UP0, UR14, UR6, 0x2 ;  /* 0x000000060e137291 */ /* 0x000fe2000f8010ff */
[----:B------:R-:W-:Y:S02]  /*1d10*/  IMAD.U32 R8, RZ, RZ, UR23 ;  /* 0x00000017ff087e24 */ /* 0x000fe4000f8e00ff */
[----:B------:R-:W-:Y:S01]  /*1d20*/  IMAD.U32 R9, RZ, RZ, UR20 ;  /* 0x00000014ff097e24 */ /* 0x000fe2000f8e00ff */
[----:B------:R-:W-:Y:S02]  /*1d30*/  UIMAD.WIDE.U32 UR4, UR13, UR27, UR4 ;  /* 0x0000001b0d0472a5 */ /* 0x000fe4000f8e0004 */
[----:B------:R-:W-:-:S02]  /*1d40*/  ULEA.HI.X UR14, UR14, UR7, UR15, 0x2, UP0 ;  /* 0x000000070e0e7291 */ /* 0x000fc400080f140f */
[----:B------:R4:W5:Y:S01]  /*1d50*/  LDG.E.CONSTANT R26, desc[UR24][R8.64] ;  /* 0x00000018081a7981 */ /* 0x000962000c1e9900 */
[----:B------:R-:W-:Y:S01]  /*1d60*/  ULEA UR6, UP0, UR4, UR6, 0x2 ;  /* 0x0000000604067291 */ /* 0x000fe2000f8010ff */
[----:B------:R-:W-:Y:S02]  /*1d70*/  IMAD.U32 R18, RZ, RZ, UR19 ;  /* 0x00000013ff127e24 */ /* 0x000fe4000f8e00ff */
[----:B------:R-:W-:Y:S01]  /*1d80*/  MOV R19, UR14 ;  /* 0x0000000e00137c02 */ /* 0x000fe20008000f00 */
[----:B------:R-:W-:-:S04]  /*1d90*/  ULEA.HI.X UR4, UR4, UR7, UR5, 0x2, UP0 ;  /* 0x0000000704047291 */ /* 0x000fc800080f1405 */
[----:B------:R-:W5:Y:S01]  /*1da0*/  LDG.E.CONSTANT R3, desc[UR24][R18.64] ;  /* 0x0000001812037981 */ /* 0x000f62000c1e9900 */
[----:B------:R-:W-:Y:S02]  /*1db0*/  IMAD.U32 R20, RZ, RZ, UR6 ;  /* 0x00000006ff147e24 */ /* 0x000fe4000f8e00ff */
[----:B------:R-:W-:-:S05]  /*1dc0*/  IMAD.U32 R21, RZ, RZ, UR4 ;  /* 0x00000004ff157e24 */ /* 0x000fca000f8e00ff */
[----:B------:R-:W5:Y:S01]  /*1dd0*/  LDG.E.CONSTANT R2, desc[UR24][R20.64] ;  /* 0x0000001814027981 */ /* 0x000f62000c1e9900 */
[----:B------:R-:W-:Y:S01]  /*1de0*/  UIADD3 UR12, UPT, UPT, UR12, 0x8, URZ ;  /* 0x000000080c0c7890 */ /* 0x000fe2000fffe0ff */
[----:B--2---:R-:W0:Y:S08]  /*1df0*/  F2F.F64.F32 R4, R17 ;  /* 0x0000001100047310 */ /* 0x004e300000201800 */
[----:B---3--:R-:W1:Y:S01]  /*1e00*/  F2F.F64.F32 R6, R22 ;  /* 0x0000001600067310 */ /* 0x008e620000201800 */
[----:B0-----:R-:W-:-:S02]  /*1e10*/  DADD R14, R14, R4 ;  /* 0x000000000e0e7229 */ /* 0x001fc40000000004 */
[----:B------:R-:W-:-:S05]  /*1e20*/  DFMA R4, R4, R4, R12 ;  /* 0x000000040404722b */ /* 0x000fca000000000c */
[----:B----4-:R-:W0:Y:S01]  /*1e30*/  F2F.F64.F32 R8, R23 ;  /* 0x0000001700087310 */ /* 0x010e220000201800 */
[----:B-1----:R-:W-:Y:S02]  /*1e40*/  DADD R14, R14, R6 ;  /* 0x000000000e0e7229 */ /* 0x002fe40000000006 */
[----:B------:R-:W-:-:S05]  /*1e50*/  DFMA R4, R6, R6, R4 ;  /* 0x000000060604722b */ /* 0x000fca0000000004 */
[----:B-----5:R-:W1:Y:S01]  /*1e60*/  F2F.F64.F32 R12, R24 ;  /* 0x00000018000c7310 */ /* 0x020e620000201800 */
[----:B0-----:R-:W-:Y:S02]  /*1e70*/  DADD R14, R14, R8 ;  /* 0x000000000e0e7229 */ /* 0x001fe40000000008 */
[----:B------:R-:W-:-:S05]  /*1e80*/  DFMA R4, R8, R8, R4 ;  /* 0x000000080804722b */ /* 0x000fca0000000004 */
[----:B------:R-:W0:Y:S01]  /*1e90*/  F2F.F64.F32 R6, R25 ;  /* 0x0000001900067310 */ /* 0x000e220000201800 */
[----:B-1----:R-:W-:Y:S02]  /*1ea0*/  DADD R14, R14, R12 ;  /* 0x000000000e0e7229 */ /* 0x002fe4000000000c */
[----:B------:R-:W-:-:S05]  /*1eb0*/  DFMA R4, R12, R12, R4 ;  /* 0x0000000c0c04722b */ /* 0x000fca0000000004 */
[----:B------:R-:W1:Y:S01]  /*1ec0*/  F2F.F64.F32 R8, R26 ;  /* 0x0000001a00087310 */ /* 0x000e620000201800 */
[----:B0-----:R-:W-:Y:S02]  /*1ed0*/  DADD R14, R14, R6 ;  /* 0x000000000e0e7229 */ /* 0x001fe40000000006 */
[----:B------:R-:W-:-:S05]  /*1ee0*/  DFMA R4, R6, R6, R4 ;  /* 0x000000060604722b */ /* 0x000fca0000000004 */
[----:B------:R-:W0:Y:S01]  /*1ef0*/  F2F.F64.F32 R12, R3 ;  /* 0x00000003000c7310 */ /* 0x000e220000201800 */
[----:B-1----:R-:W-:Y:S02]  /*1f00*/  DADD R14, R14, R8 ;  /* 0x000000000e0e7229 */ /* 0x002fe40000000008 */
[----:B------:R-:W-:-:S05]  /*1f10*/  DFMA R4, R8, R8, R4 ;  /* 0x000000080804722b */ /* 0x000fca0000000004 */
[----:B------:R-:W1:Y:S01]  /*1f20*/  F2F.F64.F32 R6, R2 ;  /* 0x0000000200067310 */ /* 0x000e620000201800 */
[----:B0-----:R-:W-:Y:S02]  /*1f30*/  DADD R14, R14, R12 ;  /* 0x000000000e0e7229 */ /* 0x001fe4000000000c */
[----:B------:R-:W-:-:S06]  /*1f40*/  DFMA R4, R12, R12, R4 ;  /* 0x0000000c0c04722b */ /* 0x000fcc0000000004 */
[----:B-1----:R-:W-:Y:S02]  /*1f50*/  DADD R14, R14, R6 ;  /* 0x000000000e0e7229 */ /* 0x002fe40000000006 */
[----:B------:R-:W-:-:S11]  /*1f60*/  DFMA R12, R6, R6, R4 ;  /* 0x00000006060c722b */ /* 0x000fd60000000004 */
.L_x_10:
        /* <DEDUP_REMOVED lines=10> */
[----:B0-----:R-:W-:Y:S02]  /*2010*/  UIMAD.WIDE.U32 UR6, UR12, UR13, UR4 ;  /* 0x0000000d0c0672a5 */ /* 0x001fe4000f8e0004 */
[----:B------:R-:W-:Y:S02]  /*2020*/  UIMAD.WIDE.U32 UR14, UR14, UR13, UR4 ;  /* 0x0000000d0e0e72a5 */ /* 0x000fe4000f8e0004 */
[----:B-1----:R-:W-:-:S04]  /*2030*/  ULEA UR19, UP0, UR6, UR20, 0x2 ;  /* 0x0000001406137291 */ /* 0x002fc8000f8010ff */
[----:B------:R-:W-:Y:S02]  /*2040*/  ULEA.HI.X UR6, UR6, UR21, UR7, 0x2, UP0 ;  /* 0x0000001506067291 */ /* 0x000fe400080f1407 */
[----:B------:R-:W-:Y:S01]  /*2050*/  UIADD3 UR7, UPT, UPT, UR12, 0x2, URZ ;  /* 0x000000020c077890 */ /* 0x000fe2000fffe0ff */
[----:B------:R-:W-:Y:S01]  /*2060*/  IMAD.U32 R2, RZ, RZ, UR19 ;  /* 0x00000013ff027e24 */ /* 0x000fe2000f8e00ff */
[----:B------:R-:W-:Y:S02]  /*2070*/  ULEA UR23, UP0, UR14, UR20, 0x2 ;  /* 0x000000140e177291 */ /* 0x000fe4000f8010ff */
[----:B------:R-:W-:Y:S01]  /*2080*/  IMAD.U32 R3, RZ, RZ, UR6 ;  /* 0x00000006ff037e24 */ /* 0x000fe2000f8e00ff */
[----:B------:R-:W-:Y:S02]  /*2090*/  UIMAD.WIDE.U32 UR6, UR7, UR13, UR4 ;  /* 0x0000000d070672a5 */ /* 0x000fe4000f8e0004 */
[----:B------:R-:W-:Y:S02]  /*20a0*/  ULEA.HI.X UR14, UR14, UR21, UR15, 0x2, UP0 ;  /* 0x000000150e0e7291 */ /* 0x000fe400080f140f */
[----:B------:R-:W2:Y:S01]  /*20b0*/  LDG.E.CONSTANT R18, desc[UR24][R2.64] ;  /* 0x0000001802127981 */ /* 0x000ea2000c1e9900 */
[----:B------:R-:W-:-:S02]  /*20c0*/  UIADD3 UR15, UPT, UPT, UR12, 0x3, URZ ;  /* 0x000000030c0f7890 */ /* 0x000fc4000fffe0ff */
[----:B------:R-:W-:Y:S01]  /*20d0*/  ULEA UR19, UP0, UR6, UR20, 0x2 ;  /* 0x0000001406137291 */ /* 0x000fe2000f8010ff */
[----:B------:R-:W-:Y:S01]  /*20e0*/  MOV R4, UR23 ;  /* 0x0000001700047c02 */ /* 0x000fe20008000f00 */
[----:B------:R-:W-:Y:S01]  /*20f0*/  IMAD.U32 R5, RZ, RZ, UR14 ;  /* 0x0000000eff057e24 */ /* 0x000fe2000f8e00ff */
[----:B------:R-:W-:Y:S02]  /*2100*/  UIMAD.WIDE.U32 UR4, UR15, UR13, UR4 ;  /* 0x0000000d0f0472a5 */ /* 0x000fe4000f8e0004 */
[----:B------:R-:W-:Y:S02]  /*2110*/  ULEA.HI.X UR6, UR6, UR21, UR7, 0x2, UP0 ;  /* 0x0000001506067291 */ /* 0x000fe400080f1407 */
[----:B------:R-:W3:Y:S01]  /*2120*/  LDG.E.CONSTANT R6, desc[UR24][R4.64] ;  /* 0x0000001804067981 */ /* 0x000ee2000c1e9900 */
[----:B------:R-:W-:Y:S01]  /*2130*/  ULEA UR20, UP0, UR4, UR20, 0x2 ;  /* 0x0000001404147291 */ /* 0x000fe2000f8010ff */
[----:B------:R-:W-:Y:S02]  /*2140*/  IMAD.U32 R8, RZ, RZ, UR19 ;  /* 0x00000013ff087e24 */ /* 0x000fe4000f8e00ff */
[----:B------:R-:W-:Y:S01]  /*2150*/  IMAD.U32 R9, RZ, RZ, UR6 ;  /* 0x00000006ff097e24 */ /* 0x000fe2000f8e00ff */
[----:B------:R-:W-:-:S02]  /*2160*/  ULEA.HI.X UR4, UR4, UR21, UR5, 0x2, UP0 ;  /* 0x0000001504047291 */ /* 0x000fc400080f1405 */
[----:B------:R-:W-:Y:S02]  /*2170*/  IMAD.U32 R16, RZ, RZ, UR20 ;  /* 0x00000014ff107e24 */ /* 0x000fe4000f8e00ff */
[----:B------:R-:W4:Y:S02]  /*2180*/  LDG.E.CONSTANT R8, desc[UR24][R8.64] ;  /* 0x0000001808087981 */ /* 0x000f24000c1e9900 */
[----:B------:R-:W-:-:S05]  /*2190*/  MOV R17, UR4 ;  /* 0x0000000400117c02 */ /* 0x000fca0008000f00 */
[----:B------:R-:W5:Y:S01]  /*21a0*/  LDG.E.CONSTANT R16, desc[UR24][R16.64] ;  /* 0x0000001810107981 */ /* 0x000f62000c1e9900 */
[----:B------:R-:W-:Y:S01]  /*21b0*/  UIADD3 UR12, UPT, UPT, UR12, 0x4, URZ ;  /* 0x000000040c0c7890 */ /* 0x000fe2000fffe0ff */
[----:B--2---:R-:W0:Y:S08]  /*21c0*/  F2F.F64.F32 R2, R18 ;  /* 0x0000001200027310 */ /* 0x004e300000201800 */
[----:B---3--:R-:W1:Y:S01]  /*21d0*/  F2F.F64.F32 R6, R6 ;  /* 0x0000000600067310 */ /* 0x008e620000201800 */
[----:B0-----:R-:W-:-:S02]  /*21e0*/  DADD R14, R14, R2 ;  /* 0x000000000e0e7229 */ /* 0x001fc40000000002 */
[----:B------:R-:W-:-:S05]  /*21f0*/  DFMA R2, R2, R2, R12 ;  /* 0x000000020202722b */ /* 0x000fca000000000c */
[----:B----4-:R-:W0:Y:S01]  /*2200*/  F2F.F64.F32 R4, R8 ;  /* 0x0000000800047310 */ /* 0x010e220000201800 */
[----:B-1----:R-:W-:-:S07]  /*2210*/  DADD R14, R14, R6 ;  /* 0x000000000e0e7229 */ /* 0x002fce0000000006 */
[----:B-----5:R-:W1:Y:S01]  /*2220*/  F2F.F64.F32 R12, R16 ;  /* 0x00000010000c7310 */ /* 0x020e620000201800 */
[----:B------:R-:W-:Y:S02]  /*2230*/  DFMA R2, R6, R6, R2 ;  /* 0x000000060602722b */ /* 0x000fe40000000002 */
[----:B0-----:R-:W-:-:S06]  /*2240*/  DADD R14, R14, R4 ;  /* 0x000000000e0e7229 */ /* 0x001fcc0000000004 */
[----:B------:R-:W-:Y:S02]  /*2250*/  DFMA R2, R4, R4, R2 ;  /* 0x000000040402722b */ /* 0x000fe40000000002 */
[----:B-1----:R-:W-:-:S06]  /*2260*/  DADD R14, R14, R12 ;  /* 0x000000000e0e7229 */ /* 0x002fcc000000000c */
[----:B------:R-:W-:-:S11]  /*2270*/  DFMA R12, R12, R12, R2 ;  /* 0x0000000c0c0c722b */ /* 0x000fd60000000002 */
.L_x_11:
[----:B------:R-:W-:Y:S05]  /*2280*/  @!P1 BRA `(.L_x_7) ;  /* 0x0000000000489947 */ /* 0x000fea0003800000 */
[----:B------:R-:W0:Y:S01]  /*2290*/  LDCU UR5, c[0x0][0x3a0] ;  /* 0x00007400ff0577ac */ /* 0x000e220008000800 */
[----:B------:R-:W1:Y:S01]  /*22a0*/  LDCU.64 UR14, c[0x0][0x390] ;  /* 0x00007200ff0e77ac */ /* 0x000e620008000a00 */
[----:B------:R-:W-:-:S05]  /*22b0*/  UMOV UR4, URZ ;  /* 0x000000ff00047c82 */ /* 0x000fca0008000000 */
.L_x_12:
[----:B------:R-:W-:Y:S01]  /*22c0*/  UMOV UR6, UR10 ;  /* 0x0000000a00067c82 */ /* 0x000fe20008000000 */
[----:B------:R-:W-:Y:S02]  /*22d0*/  UMOV UR7, URZ ;  /* 0x000000ff00077c82 */ /* 0x000fe40008000000 */
[----:B0-----:R-:W-:-:S04]  /*22e0*/  UIMAD.WIDE.U32 UR6, UR12, UR5, UR6 ;  /* 0x000000050c0672a5 */ /* 0x001fc8000f8e0006 */
[----:B-1----:R-:W-:-:S04]  /*22f0*/  ULEA UR13, UP0, UR6, UR14, 0x2 ;  /* 0x0000000e060d7291 */ /* 0x002fc8000f8010ff */
[----:B------:R-:W-:Y:S02]  /*2300*/  ULEA.HI.X UR6, UR6, UR15, UR7, 0x2, UP0 ;  /* 0x0000000f06067291 */ /* 0x000fe400080f1407 */
[----:B------:R-:W-:-:S04]  /*2310*/  IMAD.U32 R2, RZ, RZ, UR13 ;  /* 0x0000000dff027e24 */ /* 0x000fc8000f8e00ff */
[----:B------:R-:W-:-:S05]  /*2320*/  IMAD.U32 R3, RZ, RZ, UR6 ;  /* 0x00000006ff037e24 */ /* 0x000fca000f8e00ff */
[----:B------:R-:W2:Y:S01]  /*2330*/  LDG.E.CONSTANT R2, desc[UR24][R2.64] ;  /* 0x0000001802027981 */ /* 0x000ea2000c1e9900 */
[----:B------:R-:W-:Y:S02]  /*2340*/  UIADD3 UR4, UPT, UPT, UR4, 0x1, URZ ;  /* 0x0000000104047890 */ /* 0x000fe4000fffe0ff */
[----:B------:R-:W-:-:S04]  /*2350*/  UIADD3 UR12, UPT, UPT, UR12, 0x1, URZ ;  /* 0x000000010c0c7890 */ /* 0x000fc8000fffe0ff */
[----:B------:R-:W-:Y:S01]  /*2360*/  ISETP.NE.AND P0, PT, R0, UR4, PT ;  /* 0x0000000400007c0c */ /* 0x000fe2000bf05270 */
[----:B--2---:R-:W0:Y:S02]  /*2370*/  F2F.F64.F32 R4, R2 ;  /* 0x0000000200047310 */ /* 0x004e240000201800 */
[C---:B0-----:R-:W-:Y:S02]  /*2380*/  DADD R14, R4.reuse, R14 ;  /* 0x00000000040e7229 */ /* 0x041fe4000000000e */
[----:B------:R-:W-:-:S08]  /*2390*/  DFMA R12, R4, R4, R12 ;  /* 0x00000004040c722b */ /* 0x000fd0000000000c */
[----:B------:R-:W-:Y:S05]  /*23a0*/  @P0 BRA `(.L_x_12) ;  /* 0xfffffffc00c40947 */ /* 0x000fea000383ffff */
.L_x_7:
[----:B------:R-:W0:Y:S01]  /*23b0*/  LDCU.128 UR4, c[0x0][0x380] ;  /* 0x00007000ff0477ac */ /* 0x000e220008000c00 */
[----:B------:R-:W-:Y:S02]  /*23c0*/  CS2R R16, SRZ ;  /* 0x0000000000107805 */ /* 0x000fe4000001ff00 */
[----:B------:R-:W-:Y:S01]  /*23d0*/  CS2R R18, SRZ ;  /* 0x0000000000127805 */ /* 0x000fe2000001ff00 */
[----:B------:R-:W-:Y:S02]  /*23e0*/  USHF.L.U32 UR19, UR10, 0x2, URZ ;  /* 0x000000020a137899 */ /* 0x000fe400080006ff */
[----:B------:R-:W-:Y:S02]  /*23f0*/  USHF.R.U32.HI UR26, URZ, 0x1e, UR10 ;  /* 0x0000001eff1a7899 */ /* 0x000fe4000801160a */
[----:B0-----:R-:W-:Y:S02]  /*2400*/  UIADD3 UR15, UP0, UPT, UR19, UR4, URZ ;  /* 0x00000004130f7290 */ /* 0x001fe4000ff1e0ff */
[----:B------:R-:W-:-:S02]  /*2410*/  UIADD3 UR14, UP1, UPT, UR19, UR6, URZ ;  /* 0x00000006130e7290 */ /* 0x000fc4000ff3e0ff */
[----:B------:R-:W-:Y:S02]  /*2420*/  UIADD3.X UR13, UPT, UPT, UR26, UR5, URZ, UP0, !UPT ;  /* 0x000000051a0d7290 */ /* 0x000fe400087fe4ff */
[----:B------:R-:W-:Y:S02]  /*2430*/  UISETP.GT.AND UP0, UPT, UR18, UR22, UPT ;  /* 0x000000161200728c */ /* 0x000fe4000bf04270 */
[----:B------:R-:W-:-:S07]  /*2440*/  UIADD3.X UR12, UPT, UPT, UR26, UR7, URZ, UP1, !UPT ;  /* 0x000000071a0c7290 */ /* 0x000fce0008ffe4ff */
[----:B------:R-:W-:Y:S05]  /*2450*/  BRA.U UP0, `(.L_x_13) ;  /* 0x0000001500747547 */ /* 0x000fea000b800000 */
[----:B------:R-:W-:Y:S01]  /*2460*/  IMAD.U32 R0, RZ, RZ, UR18 ;  /* 0x00000012ff007e24 */ /* 0x000fe2000f8e00ff */
[----:B------:R-:W-:Y:S01]  /*2470*/  CS2R R18, SRZ ;  /* 0x0000000000127805 */ /* 0x000fe2000001ff00 */
[----:B------:R-:W-:Y:S01]  /*2480*/  IMAD.U32 R3, RZ, RZ, UR11 ;  /* 0x0000000bff037e24 */ /* 0x000fe2000f8e00ff */
[----:B------:R-:W-:-:S04]  /*2490*/  CS2R R16, SRZ ;  /* 0x0000000000107805 */ /* 0x000fc8000001ff00 */
[----:B------:R-:W-:-:S04]  /*24a0*/  VIADDMNMX R0, R3, 0x1, R0, !PT ;  /* 0x0000000103007846 */ /* 0x000fc80007800100 */
[C---:B------:R-:W-:Y:S02]  /*24b0*/  IADD3 R2, PT, PT, -R0.reuse, UR11, RZ ;  /* 0x0000000b00027c10 */ /* 0x040fe4000fffe1ff */
[----:B------:R-:W-:Y:S02]  /*24c0*/  IADD3 R0, PT, PT, R0, -UR11, RZ ;  /* 0x8000000b00007c10 */ /* 0x000fe4000fffe0ff */
[----:B------:R-:W-:Y:S01]  /*24d0*/  ISETP.GT.U32.AND P0, PT, R2, -0x4, PT ;  /* 0xfffffffc0200780c */ /* 0x000fe20003f04070 */
[----:B------:R-:W-:Y:S01]  /*24e0*/  IMAD.U32 R2, RZ, RZ, UR11 ;  /* 0x0000000bff027e24 */ /* 0x000fe2000f8e00ff */
[----:B------:R-:W-:-:S11]  /*24f0*/  LOP3.LUT R3, R0, 0x3, RZ, 0xc0, !PT ;  /* 0x0000000300037812 */ /* 0x000fd600078ec0ff */
[----:B------:R-:W-:Y:S05]  /*2500*/  @P0 BRA `(.L_x_14) ;  /* 0x0000000800c00947 */ /* 0x000fea0003800000 */
[----:B------:R-:W-:Y:S01]  /*2510*/  LOP3.LUT R4, R0, 0xfffffffc, RZ, 0xc0, !PT ;  /* 0xfffffffc00047812 */ /* 0x000fe200078ec0ff */
[----:B------:R-:W-:Y:S01]  /*2520*/  IMAD.U32 R2, RZ, RZ, UR11 ;  /* 0x0000000bff027e24 */ /* 0x000fe2000f8e00ff */
[----:B------:R-:W-:Y:S01]  /*2530*/  CS2R R18, SRZ ;  /* 0x0000000000127805 */ /* 0x000fe2000001ff00 */
[----:B------:R-:W0:Y:S01]  /*2540*/  LDCU UR5, c[0x0][0x3a0] ;  /* 0x00007400ff0577ac */ /* 0x000e220008000800 */
[----:B------:R-:W-:-:S05]  /*2550*/  UMOV UR4, URZ ;  /* 0x000000ff00047c82 */ /* 0x000fca0008000000 */
.L_x_16:
[C---:B------:R-:W-:Y:S01]  /*2560*/  VIADD R42, R2.reuse, 0x1 ;  /* 0x00000001022a7836 */ /* 0x040fe20000000000 */
[C---:B------:R-:W-:Y:S01]  /*2570*/  ISETP.NE.AND P0, PT, R2.reuse, RZ, PT ;  /* 0x000000ff0200720c */ /* 0x040fe20003f05270 */
[----:B------:R-:W-:Y:S01]  /*2580*/  VIADD R6, R2, 0x2 ;  /* 0x0000000202067836 */ /* 0x000fe20000000000 */
[----:B------:R-:W1:Y:S01]  /*2590*/  LDC.64 R20, c[0x0][0x390] ;  /* 0x0000e400ff147b82 */ /* 0x000e620000000a00 */
[----:B0-----:R-:W-:Y:S01]  /*25a0*/  IMAD.WIDE.U32 R42, R42, UR5, RZ ;  /* 0x000000052a2a7c25 */ /* 0x001fe2000f8e00ff */
[----:B------:R-:W-:-:S03]  /*25b0*/  MOV R8, UR14 ;  /* 0x0000000e00087c02 */ /* 0x000fc60008000f00 */
[----:B------:R-:W-:Y:S01]  /*25c0*/  IMAD.WIDE.U32 R6, R6, UR5, RZ ;  /* 0x0000000506067c25 */ /* 0x000fe2000f8e00ff */
[----:B------:R-:W-:-:S03]  /*25d0*/  IADD3 R29, P1, PT, R42, UR10, RZ ;  /* 0x0000000a2a1d7c10 */ /* 0x000fc6000ff3e0ff */
[----:B------:R-:W-:Y:S01]  /*25e0*/  VIADD R22, R2, 0x3 ;  /* 0x0000000302167836 */ /* 0x000fe20000000000 */
[C-C-:B------:R-:W-:Y:S01]  /*25f0*/  SHF.L.U64.HI R5, R42.reuse, 0x2, R43.reuse ;  /* 0x000000022a057819 */ /* 0x140fe2000001022b */
[----:B------:R-:W-:Y:S01]  /*2600*/  IMAD.U32 R9, RZ, RZ, UR12 ;  /* 0x0000000cff097e24 */ /* 0x000fe2000f8e00ff */
[----:B------:R-:W-:Y:S01]  /*2610*/  SHF.L.U32 R38, R42, 0x2, RZ ;  /* 0x000000022a267819 */ /* 0x000fe200000006ff */
[----:B------:R-:W-:Y:S01]  /*2620*/  IMAD.X R42, RZ, RZ, R43, P1 ;  /* 0x000000ffff2a7224 */ /* 0x000fe200008e062b */
[----:B------:R-:W-:Y:S01]  /*2630*/  IADD3 R27, P1, PT, R6, UR10, RZ ;  /* 0x0000000a061b7c10 */ /* 0x000fe2000ff3e0ff */
[----:B------:R-:W-:Y:S01]  /*2640*/  IMAD.WIDE.U32 R22, R22, UR5, RZ ;  /* 0x0000000516167c25 */ /* 0x000fe2000f8e00ff */
[----:B------:R0:W2:Y:S01]  /*2650*/  @!P0 LDG.E.CONSTANT R32, desc[UR24][R8.64] ;  /* 0x0000001808208981 */ /* 0x0000a2000c1e9900 */
[--C-:B------:R-:W-:Y:S02]  /*2660*/  SHF.L.U64.HI R33, R6, 0x2, R7.reuse ;  /* 0x0000000206217819 */ /* 0x100fe40000010207 */
[----:B------:R-:W-:Y:S01]  /*2670*/  IMAD.X R7, RZ, RZ, R7, P1 ;  /* 0x000000ffff077224 */ /* 0x000fe200008e0607 */
[----:B------:R-:W-:Y:S01]  /*2680*/  IADD3 R40, P1, PT, R38, UR15, RZ ;  /* 0x0000000f26287c10 */ /* 0x000fe2000ff3e0ff */
[----:B------:R-:W-:Y:S01]  /*2690*/  IMAD.WIDE.U32 R30, R2, UR5, RZ ;  /* 0x00000005021e7c25 */ /* 0x000fe2000f8e00ff */
[----:B------:R-:W-:-:S03]  /*26a0*/  SHF.L.U64.HI R25, R22, 0x2, R23 ;  /* 0x0000000216197819 */ /* 0x000fc60000010217 */
[----:B------:R-:W-:Y:S01]  /*26b0*/  IMAD.U32 R34, RZ, RZ, UR15 ;  /* 0x0000000fff227e24 */ /* 0x000fe2000f8e00ff */
[----:B0-----:R-:W-:Y:S01]  /*26c0*/  IADD3 R8, P3, PT, R22, UR10, RZ ;  /* 0x0000000a16087c10 */ /* 0x001fe2000ff7e0ff */
[----:B------:R-:W-:Y:S02]  /*26d0*/  IMAD.SHL.U32 R44, R6, 0x4, RZ ;  /* 0x00000004062c7824 */ /* 0x000fe400078e00ff */
[----:B------:R-:W-:Y:S01]  /*26e0*/  IMAD.U32 R35, RZ, RZ, UR13 ;  /* 0x0000000dff237e24 */ /* 0x000fe2000f8e00ff */
[----:B------:R-:W-:Y:S02]  /*26f0*/  IADD3.X R9, PT, PT, RZ, R23, RZ, P3, !PT ;  /* 0x00000017ff097210 */ /* 0x000fe40001ffe4ff */
[----:B------:R-:W-:Y:S02]  /*2700*/  IADD3 R38, P2, PT, R38, UR14, RZ ;  /* 0x0000000e26267c10 */ /* 0x000fe4000ff5e0ff */
[----:B------:R-:W-:Y:S01]  /*2710*/  IADD3.X R41, PT, PT, R5, UR13, RZ, P1, !PT ;  /* 0x0000000d05297c10 */ /* 0x000fe20008ffe4ff */
[----:B------:R-:W3:Y:S01]  /*2720*/  @!P0 LDG.E.CONSTANT R34, desc[UR24][R34.64] ;  /* 0x0000001822228981 */ /* 0x000ee2000c1e9900 */
[----:B------:R-:W-:-:S02]  /*2730*/  IADD3 R23, P3, PT, R30, UR10, RZ ;  /* 0x0000000a1e177c10 */ /* 0x000fc4000ff7e0ff */
[----:B------:R-:W-:Y:S01]  /*2740*/  IADD3 R36, P1, PT, R44, UR15, RZ ;  /* 0x0000000f2c247c10 */ /* 0x000fe2000ff3e0ff */
[----:B------:R-:W-:Y:S01]  /*2750*/  IMAD.SHL.U32 R6, R22, 0x4, RZ ;  /* 0x0000000416067824 */ /* 0x000fe200078e00ff */
[----:B------:R-:W-:Y:S01]  /*2760*/  IADD3.X R39, PT, PT, R5, UR12, RZ, P2, !PT ;  /* 0x0000000c05277c10 */ /* 0x000fe200097fe4ff */
[----:B------:R-:W-:Y:S01]  /*2770*/  IMAD.X R5, RZ, RZ, R31, P3 ;  /* 0x000000ffff057224 */ /* 0x000fe200018e061f */
[----:B------:R-:W-:Y:S01]  /*2780*/  IADD3.X R37, PT, PT, R33, UR13, RZ, P1, !PT ;  /* 0x0000000d21257c10 */ /* 0x000fe20008ffe4ff */
[----:B------:R0:W4:Y:S01]  /*2790*/  LDG.E.CONSTANT R24, desc[UR24][R40.64] ;  /* 0x0000001828187981 */ /* 0x000122000c1e9900 */
[-C--:B-1----:R-:W-:Y:S02]  /*27a0*/  LEA R22, P2, R23, R20.reuse, 0x2 ;  /* 0x0000001417167211 */ /* 0x082fe400078410ff */
[----:B------:R-:W-:Y:S01]  /*27b0*/  LEA R28, P1, R29, R20, 0x2 ;  /* 0x000000141d1c7211 */ /* 0x000fe200078210ff */
[----:B------:R1:W4:Y:S01]  /*27c0*/  LDG.E.CONSTANT R26, desc[UR24][R38.64] ;  /* 0x00000018261a7981 */ /* 0x000322000c1e9900 */
[----:B------:R-:W-:-:S02]  /*27d0*/  LEA.HI.X R23, R23, R21, R5, 0x2, P2 ;  /* 0x0000001517177211 */ /* 0x000fc400010f1405 */
[----:B------:R-:W-:Y:S01]  /*27e0*/  LEA.HI.X R29, R29, R21, R42, 0x2, P1 ;  /* 0x000000151d1d7211 */ /* 0x000fe200008f142a */
[----:B------:R1:W5:Y:S01]  /*27f0*/  LDG.E.CONSTANT R5, desc[UR24][R36.64] ;  /* 0x0000001824057981 */ /* 0x000362000c1e9900 */
[----:B------:R-:W-:-:S03]  /*2800*/  IADD3 R44, P2, PT, R44, UR14, RZ ;  /* 0x0000000e2c2c7c10 */ /* 0x000fc6000ff5e0ff */
[----:B------:R-:W4:Y:S01]  /*2810*/  LDG.E.CONSTANT R22, desc[UR24][R22.64] ;  /* 0x0000001816167981 */ /* 0x000f22000c1e9900 */
[----:B------:R-:W-:-:S03]  /*2820*/  IADD3 R42, P1, PT, R6, UR15, RZ ;  /* 0x0000000f062a7c10 */ /* 0x000fc6000ff3e0ff */
[----:B------:R-:W4:Y:S01]  /*2830*/  LDG.E.CONSTANT R28, desc[UR24][R28.64] ;  /* 0x000000181c1c7981 */ /* 0x000f22000c1e9900 */
[----:B------:R-:W-:Y:S02]  /*2840*/  IADD3.X R45, PT, PT, R33, UR12, RZ, P2, !PT ;  /* 0x0000000c212d7c10 */ /* 0x000fe400097fe4ff */
[----:B------:R-:W-:Y:S02]  /*2850*/  IADD3.X R43, PT, PT, R25, UR13, RZ, P1, !PT ;  /* 0x0000000d192b7c10 */ /* 0x000fe40008ffe4ff */
[----:B0-----:R-:W-:Y:S02]  /*2860*/  IADD3 R40, P3, PT, R6, UR14, RZ ;  /* 0x0000000e06287c10 */ /* 0x001fe4000ff7e0ff */
[-C--:B-1----:R-:W-:Y:S01]  /*2870*/  LEA R38, P2, R27, R20.reuse, 0x2 ;  /* 0x000000141b267211 */ /* 0x082fe200078410ff */
[----:B------:R-:W5:Y:S01]  /*2880*/  LDG.E.CONSTANT R6, desc[UR24][R44.64] ;  /* 0x000000182c067981 */ /* 0x000f62000c1e9900 */
[----:B------:R-:W-:Y:S02]  /*2890*/  LEA R36, P1, R8, R20, 0x2 ;  /* 0x0000001408247211 */ /* 0x000fe400078210ff */
[----:B------:R-:W-:-:S02]  /*28a0*/  IADD3.X R41, PT, PT, R25, UR12, RZ, P3, !PT ;  /* 0x0000000c19297c10 */ /* 0x000fc40009ffe4ff */
[-C--:B------:R-:W-:Y:S02]  /*28b0*/  LEA.HI.X R39, R27, R21.reuse, R7, 0x2, P2 ;  /* 0x000000151b277211 */ /* 0x080fe400010f1407 */
[----:B------:R-:W-:Y:S01]  /*28c0*/  LEA.HI.X R37, R8, R21, R9, 0x2, P1 ;  /* 0x0000001508257211 */ /* 0x000fe200008f1409 */
[----:B------:R0:W5:Y:S04]  /*28d0*/  LDG.E.CONSTANT R7, desc[UR24][R42.64] ;  /* 0x000000182a077981 */ /* 0x000168000c1e9900 */
[----:B------:R1:W5:Y:S04]  /*28e0*/  LDG.E.CONSTANT R8, desc[UR24][R40.64] ;  /* 0x0000001828087981 */ /* 0x000368000c1e9900 */
[----:B------:R1:W5:Y:S04]  /*28f0*/  LDG.E.CONSTANT R9, desc[UR24][R38.64] ;  /* 0x0000001826097981 */ /* 0x000368000c1e9900 */
[----:B------:R1:W5:Y:S01]  /*2900*/  LDG.E.CONSTANT R36, desc[UR24][R36.64] ;  /* 0x0000001824247981 */ /* 0x000362000c1e9900 */
[----:B--2---:R-:W-:Y:S08]  /*2910*/  @!P0 F2F.F64.F32 R32, R32 ;  /* 0x0000002000208310 */ /* 0x004ff00000201800 */
[----:B---3--:R-:W0:Y:S08]  /*2920*/  @!P0 F2F.F64.F32 R34, R34 ;  /* 0x0000002200228310 */ /* 0x008e300000201800 */
[----:B----4-:R-:W2:Y:S08]  /*2930*/  F2F.F64.F32 R24, R24 ;  /* 0x0000001800187310 */ /* 0x010eb00000201800 */
[----:B------:R-:W3:Y:S01]  /*2940*/  F2F.F64.F32 R26, R26 ;  /* 0x0000001a001a7310 */ /* 0x000ee20000201800 */
[----:B0-----:R-:W-:-:S07]  /*2950*/  @!P0 DADD R42, R34, -R32 ;  /* 0x00000000222a8229 */ /* 0x001fce0000000820 */
[----:B------:R-:W0:Y:S08]  /*2960*/  F2F.F64.F32 R22, R22 ;  /* 0x0000001600167310 */ /* 0x000e300000201800 */
[----:B------:R-:W4:Y:S01]  /*2970*/  F2F.F64.F32 R28, R28 ;  /* 0x0000001c001c7310 */ /* 0x000f220000201800 */
[----:B------:R-:W-:Y:S01]  /*2980*/  @!P0 DADD R42, -RZ, |R42| ;  /* 0x00000000ff2a8229 */ /* 0x000fe2000000052a */
[----:B-123--:R-:W-:Y:S10]  /*2990*/  @!P0 BRA `(.L_x_15) ;  /* 0x0000000000888947 */ /* 0x00eff40003800000 */
[C---:B------:R-:W-:Y:S01]  /*29a0*/  IMAD.SHL.U32 R34, R30.reuse, 0x4, RZ ;  /* 0x000000041e227824 */ /* 0x040fe200078e00ff */
[----:B------:R-:W-:Y:S01]  /*29b0*/  MOV R33, RZ ;  /* 0x000000ff00217202 */ /* 0x000fe20000000f00 */
[----:B------:R-:W-:Y:S01]  /*29c0*/  IMAD.U32 R32, RZ, RZ, UR10 ;  /* 0x0000000aff207e24 */ /* 0x000fe2000f8e00ff */
[----:B------:R-:W-:Y:S01]  /*29d0*/  SHF.L.U64.HI R37, R30, 0x2, R31 ;  /* 0x000000021e257819 */ /* 0x000fe2000001021f */
[----:B------:R-:W-:Y:S01]  /*29e0*/  VIADD R35, R2, 0xffffffff ;  /* 0xffffffff02237836 */ /* 0x000fe20000000000 */
[C---:B------:R-:W-:Y:S02]  /*29f0*/  IADD3 R30, P0, PT, R34.reuse, UR15, RZ ;  /* 0x0000000f221e7c10 */ /* 0x040fe4000ff1e0ff */
[----:B------:R-:W-:Y:S01]  /*2a00*/  IADD3 R34, P1, PT, R34, UR14, RZ ;  /* 0x0000000e22227c10 */ /* 0x000fe2000ff3e0ff */
[----:B------:R-:W-:Y:S01]  /*2a10*/  IMAD.WIDE.U32 R32, R35, UR5, R32 ;  /* 0x0000000523207c25 */ /* 0x000fe2000f8e0020 */
[C---:B------:R-:W-:Y:S02]  /*2a20*/  IADD3.X R31, PT, PT, R37.reuse, UR13, RZ, P0, !PT ;  /* 0x0000000d251f7c10 */ /* 0x040fe400087fe4ff */
[----:B------:R-:W-:-:S02]  /*2a30*/  IADD3.X R35, PT, PT, R37, UR12, RZ, P1, !PT ;  /* 0x0000000c25237c10 */ /* 0x000fc40008ffe4ff */
[C---:B------:R-:W-:Y:S01]  /*2a40*/  LEA R20, P0, R32.reuse, R20, 0x2 ;  /* 0x0000001420147211 */ /* 0x040fe200078010ff */
[----:B------:R-:W2:Y:S03]  /*2a50*/  LDG.E.CONSTANT R30, desc[UR24][R30.64] ;  /* 0x000000181e1e7981 */ /* 0x000ea6000c1e9900 */
[----:B------:R-:W-:Y:S01]  /*2a60*/  LEA.HI.X R21, R32, R21, R33, 0x2, P0 ;  /* 0x0000001520157211 */ /* 0x000fe200000f1421 */
[----:B------:R-:W3:Y:S04]  /*2a70*/  LDG.E.CONSTANT R34, desc[UR24][R34.64] ;  /* 0x0000001822227981 */ /* 0x000ee8000c1e9900 */
[----:B------:R-:W4:Y:S01]  /*2a80*/  LDG.E.CONSTANT R42, desc[UR24][R20.64] ;  /* 0x00000018142a7981 */ /* 0x000f22000c1e9900 */
[----:B--2---:R-:W-:Y:S08]  /*2a90*/  F2F.F64.F32 R40, R30 ;  /* 0x0000001e00287310 */ /* 0x004ff00000201800 */
[----:B---3--:R-:W1:Y:S08]  /*2aa0*/  F2F.F64.F32 R32, R34 ;  /* 0x0000002200207310 */ /* 0x008e700000201800 */
[----:B----4-:R-:W2:Y:S01]  /*2ab0*/  F2F.F64.F32 R42, R42 ;  /* 0x0000002a002a7310 */ /* 0x010ea20000201800 */
[----:B-1----:R-:W-:-:S02]  /*2ac0*/  DADD R38, R40, -R32 ;  /* 0x0000000028267229 */ /* 0x002fc40000000820 */
[----:B--2---:R-:W-:-:S08]  /*2ad0*/  DADD R40, -R42, R40 ;  /* 0x000000002a287229 */ /* 0x004fd00000000128 */
[----:B------:R-:W-:Y:S01]  /*2ae0*/  DSETP.MAX.AND P0, P1, |R38|, |R40|, PT ;  /* 0x400000282600722a */ /* 0x000fe2000390f200 */
[----:B------:R-:W-:Y:S02]  /*2af0*/  IMAD.MOV.U32 R37, RZ, RZ, R38 ;  /* 0x000000ffff257224 */ /* 0x000fe400078e0026 */
[----:B------:R-:W-:Y:S01]  /*2b00*/  IMAD.MOV.U32 R38, RZ, RZ, R41 ;  /* 0x000000ffff267224 */ /* 0x000fe200078e0029 */
[----:B------:R-:W-:-:S04]  /*2b10*/  DADD R32, -R42, R32 ;  /* 0x000000002a207229 */ /* 0x000fc80000000120 */
[----:B------:R-:W-:-:S06]  /*2b20*/  FSEL R39, |R39|, |R38|, P0 ;  /* 0x4000002627277208 */ /* 0x000fcc0000000200 */
[----:B------:R-:W-:Y:S02]  /*2b30*/  @P1 LOP3.LUT R39, R38, 0x80000, RZ, 0xfc, !PT ;  /* 0x0008000026271812 */ /* 0x000fe400078efcff */
[----:B------:R-:W-:-:S03]  /*2b40*/  SEL R20, R37, R40, P0 ;  /* 0x0000002825147207 */ /* 0x000fc60000000000 */
[----:B------:R-:W-:-:S06]  /*2b50*/  IMAD.MOV.U32 R21, RZ, RZ, R39 ;  /* 0x000000ffff157224 */ /* 0x000fcc00078e0027 */
[----:B------:R-:W-:Y:S01]  /*2b60*/  DSETP.MAX.AND P0, P1, |R32|, R20, PT ;  /* 0x000000142000722a */ /* 0x000fe2000390f200 */
[----:B------:R-:W-:Y:S01]  /*2b70*/  IMAD.MOV.U32 R30, RZ, RZ, R33 ;  /* 0x000000ffff1e7224 */ /* 0x000fe200078e0021 */
[----:B------:R-:W-:-:S04]  /*2b80*/  MOV R31, R21 ;  /* 0x00000015001f7202 */ /* 0x000fc80000000f00 */
[----:B------:R-:W-:Y:S02]  /*2b90*/  FSEL R43, |R30|, R31, P0 ;  /* 0x0000001f1e2b7208 */ /* 0x000fe40000000200 */
[----:B------:R-:W-:-:S06]  /*2ba0*/  SEL R42, R32, R20, P0 ;  /* 0x00000014202a7207 */ /* 0x000fcc0000000000 */
[----:B------:R-:W-:-:S07]  /*2bb0*/  @P1 LOP3.LUT R43, R31, 0x80000, RZ, 0xfc, !PT ;  /* 0x000800001f2b1812 */ /* 0x000fce00078efcff */
.L_x_15:
[----:B0-----:R-:W-:Y:S01]  /*2bc0*/  DADD R30, -R22, R24 ;  /* 0x00000000161e7229 */ /* 0x001fe20000000118 */
[----:B-----5:R-:W0:Y:S01]  /*2bd0*/  F2F.F64.F32 R20, R5 ;  /* 0x0000000500147310 */ /* 0x020e220000201800 */
[--C-:B------:R-:W-:Y:S01]  /*2be0*/  DADD R24, R24, -R26.reuse ;  /* 0x0000000018187229 */ /* 0x100fe2000000081a */
[----:B------:R-:W-:Y:S01]  /*2bf0*/  UIADD3 UR4, UPT, UPT, UR4, 0x4, URZ ;  /* 0x0000000404047890 */ /* 0x000fe2000fffe0ff */
[C---:B------:R-:W-:Y:S01]  /*2c00*/  DADD R26, -R22.reuse, R26 ;  /* 0x00000000161a7229 */ /* 0x040fe2000000011a */
[----:B------:R-:W-:Y:S01]  /*2c10*/  VIADD R2, R2, 0x4 ;  /* 0x0000000402027836 */ /* 0x000fe20000000000 */
[----:B------:R-:W-:Y:S02]  /*2c20*/  DADD R18, R22, R18 ;  /* 0x0000000016127229 */ /* 0x000fe40000000012 */
[----:B------:R-:W-:Y:S01]  /*2c30*/  DADD R16, R42, R16 ;  /* 0x000000002a107229 */ /* 0x000fe20000000010 */
[----:B------:R-:W1:Y:S01]  /*2c40*/  F2F.F64.F32 R32, R6 ;  /* 0x0000000600207310 */ /* 0x000e620000201800 */
[----:B------:R-:W-:Y:S01]  /*2c50*/  DSETP.MAX.AND P0, P1, |R24|, |R30|, PT ;  /* 0x4000001e1800722a */ /* 0x000fe2000390f200 */
[----:B------:R-:W-:-:S02]  /*2c60*/  IMAD.MOV.U32 R38, RZ, RZ, R31 ;  /* 0x000000ffff267224 */ /* 0x000fc400078e001f */
[----:B------:R-:W-:Y:S01]  /*2c70*/  IMAD.MOV.U32 R37, RZ, RZ, R25 ;  /* 0x000000ffff257224 */ /* 0x000fe200078e0019 */
[----:B------:R-:W-:Y:S01]  /*2c80*/  MOV R22, R26 ;  /* 0x0000001a00167202 */ /* 0x000fe20000000f00 */
[----:B------:R-:W-:Y:S01]  /*2c90*/  IMAD.MOV.U32 R39, RZ, RZ, R30 ;  /* 0x000000ffff277224 */ /* 0x000fe200078e001e */
[----:B----4-:R-:W-:Y:S01]  /*2ca0*/  DADD R18, R28, R18 ;  /* 0x000000001c127229 */ /* 0x010fe20000000012 */
[----:B------:R-:W2:Y:S01]  /*2cb0*/  F2F.F64.F32 R34, R9 ;  /* 0x0000000900227310 */ /* 0x000ea20000201800 */
[----:B------:R-:W-:Y:S02]  /*2cc0*/  FSEL R37, |R37|, |R38|, P0 ;  /* 0x4000002625257208 */ /* 0x000fe40000000200 */
[----:B------:R-:W-:-:S04]  /*2cd0*/  SEL R24, R24, R39, P0 ;  /* 0x0000002718187207 */ /* 0x000fc80000000000 */
[----:B------:R-:W-:Y:S01]  /*2ce0*/  @P1 LOP3.LUT R37, R38, 0x80000, RZ, 0xfc, !PT ;  /* 0x0008000026251812 */ /* 0x000fe200078efcff */
[----:B------:R-:W3:Y:S01]  /*2cf0*/  F2F.F64.F32 R30, R7 ;  /* 0x00000007001e7310 */ /* 0x000ee20000201800 */
[----:B0-----:R-:W-:Y:S01]  /*2d00*/  DADD R38, -R28, R20 ;  /* 0x000000001c267229 */ /* 0x001fe20000000114 */
[----:B------:R-:W-:Y:S01]  /*2d10*/  IMAD.MOV.U32 R5, RZ, RZ, R24 ;  /* 0x000000ffff057224 */ /* 0x000fe200078e0018 */
[--C-:B-1----:R-:W-:Y:S01]  /*2d20*/  DADD R20, R20, -R32.reuse ;  /* 0x0000000014147229 */ /* 0x102fe20000000820 */
[----:B------:R-:W-:Y:S01]  /*2d30*/  IMAD.MOV.U32 R25, RZ, RZ, R37 ;  /* 0x000000ffff197224 */ /* 0x000fe200078e0025 */
[----:B------:R-:W-:Y:S02]  /*2d40*/  DADD R32, -R28, R32 ;  /* 0x000000001c207229 */ /* 0x000fe40000000120 */
[----:B--2---:R-:W-:Y:S01]  /*2d50*/  DADD R18, R18, R34 ;  /* 0x0000000012127229 */ /* 0x004fe20000000022 */
[----:B------:R-:W0:Y:S02]  /*2d60*/  F2F.F64.F32 R8, R8 ;  /* 0x0000000800087310 */ /* 0x000e240000201800 */
[----:B------:R-:W-:-:S02]  /*2d70*/  DSETP.MAX.AND P2, P3, |R26|, R24, PT ;  /* 0x000000181a00722a */ /* 0x000fc40003b4f200 */
[----:B------:R-:W-:Y:S02]  /*2d80*/  DSETP.MAX.AND P0, P1, |R20|, |R38|, PT ;  /* 0x400000261400722a */ /* 0x000fe4000390f200 */
[----:B---3--:R-:W-:Y:S02]  /*2d90*/  DADD R6, -R34, R30 ;  /* 0x0000000022067229 */ /* 0x008fe4000000011e */
[----:B------:R-:W-:Y:S01]  /*2da0*/  SEL R22, R22, R5, P2 ;  /* 0x0000000516167207 */ /* 0x000fe20001000000 */
[----:B------:R-:W-:Y:S01]  /*2db0*/  IMAD.MOV.U32 R5, RZ, RZ, R21 ;  /* 0x000000ffff057224 */ /* 0x000fe200078e0015 */
[----:B------:R-:W-:Y:S01]  /*2dc0*/  FSEL R23, |R27|, R25, P2 ;  /* 0x000000191b177208 */ /* 0x000fe20001000200 */
[----:B------:R-:W1:Y:S03]  /*2dd0*/  F2F.F64.F32 R36, R36 ;  /* 0x0000002400247310 */ /* 0x000e660000201800 */
[----:B------:R-:W-:Y:S01]  /*2de0*/  FSEL R5, |R5|, |R39|, P0 ;  /* 0x4000002705057208 */ /* 0x000fe20000000200 */
[--C-:B0-----:R-:W-:Y:S01]  /*2df0*/  DADD R30, R30, -R8.reuse ;  /* 0x000000001e1e7229 */ /* 0x101fe20000000808 */
[----:B------:R-:W-:Y:S01]  /*2e00*/  @P3 LOP3.LUT R23, R25, 0x80000, RZ, 0xfc, !PT ;  /* 0x0008000019173812 */ /* 0x000fe200078efcff */
[----:B------:R-:W-:Y:S01]  /*2e10*/  IMAD.MOV.U32 R25, RZ, RZ, R38 ;  /* 0x000000ffff197224 */ /* 0x000fe200078e0026 */
[----:B------:R-:W-:Y:S01]  /*2e20*/  @P1 LOP3.LUT R5, R39, 0x80000, RZ, 0xfc, !PT ;  /* 0x0008000027051812 */ /* 0x000fe200078efcff */
[----:B------:R-:W-:-:S03]  /*2e30*/  DADD R8, -R34, R8 ;  /* 0x0000000022087229 */ /* 0x000fc60000000108 */
[----:B------:R-:W-:Y:S01]  /*2e40*/  SEL R20, R20, R25, P0 ;  /* 0x0000001914147207 */ /* 0x000fe20000000000 */
[----:B------:R-:W-:Y:S01]  /*2e50*/  DSETP.MAX.AND P3, P2, |R30|, |R6|, PT ;  /* 0x400000061e00722a */ /* 0x000fe20003a6f200 */
[----:B------:R-:W-:Y:S01]  /*2e60*/  MOV R21, R5 ;  /* 0x0000000500157202 */ /* 0x000fe20000000f00 */
[----:B------:R-:W-:Y:S01]  /*2e70*/  DADD R16, R16, R22 ;  /* 0x0000000010107229 */ /* 0x000fe20000000016 */
[----:B------:R-:W-:Y:S01]  /*2e80*/  IMAD.MOV.U32 R5, RZ, RZ, R31 ;  /* 0x000000ffff057224 */ /* 0x000fe200078e001f */
[----:B-1----:R-:W-:Y:S01]  /*2e90*/  DADD R18, R18, R36 ;  /* 0x0000000012127229 */ /* 0x002fe20000000024 */
[----:B------:R-:W-:Y:S01]  /*2ea0*/  IMAD.MOV.U32 R22, RZ, RZ, R7 ;  /* 0x000000ffff167224 */ /* 0x000fe200078e0007 */
[----:B------:R-:W-:Y:S01]  /*2eb0*/  SEL R6, R30, R6, P3 ;  /* 0x000000061e067207 */ /* 0x000fe20001800000 */
[----:B------:R-:W-:-:S03]  /*2ec0*/  DSETP.MAX.AND P0, P1, |R32|, R20, PT ;  /* 0x000000142000722a */ /* 0x000fc6000390f200 */
[----:B------:R-:W-:Y:S01]  /*2ed0*/  FSEL R23, |R5|, |R22|, P3 ;  /* 0x4000001605177208 */ /* 0x000fe20001800200 */
[----:B------:R-:W-:Y:S02]  /*2ee0*/  IMAD.MOV.U32 R5, RZ, RZ, R33 ;  /* 0x000000ffff057224 */ /* 0x000fe400078e0021 */
[----:B------:R-:W-:Y:S02]  /*2ef0*/  SEL R20, R32, R20, P0 ;  /* 0x0000001420147207 */ /* 0x000fe40000000000 */
[----:B------:R-:W-:Y:S01]  /*2f00*/  @P2 LOP3.LUT R23, R22, 0x80000, RZ, 0xfc, !PT ;  /* 0x0008000016172812 */ /* 0x000fe200078efcff */
[----:B------:R-:W-:-:S04]  /*2f10*/  IMAD.MOV.U32 R22, RZ, RZ, R21 ;  /* 0x000000ffff167224 */ /* 0x000fc800078e0015 */
[----:B------:R-:W-:Y:S01]  /*2f20*/  IMAD.MOV.U32 R7, RZ, RZ, R23 ;  /* 0x000000ffff077224 */ /* 0x000fe200078e0017 */
[----:B------:R-:W-:Y:S02]  /*2f30*/  FSEL R5, |R5|, R22, P0 ;  /* 0x0000001605057208 */ /* 0x000fe40000000200 */
[----:B------:R-:W-:-:S03]  /*2f40*/  @P1 LOP3.LUT R5, R22, 0x80000, RZ, 0xfc, !PT ;  /* 0x0008000016051812 */ /* 0x000fc600078efcff */
[----:B------:R-:W-:Y:S01]  /*2f50*/  DSETP.MAX.AND P0, P1, |R8|, R6, PT ;  /* 0x000000060800722a */ /* 0x000fe2000390f200 */
[----:B------:R-:W-:Y:S01]  /*2f60*/  MOV R21, R5 ;  /* 0x0000000500157202 */ /* 0x000fe20000000f00 */
[----:B------:R-:W-:Y:S02]  /*2f70*/  IMAD.MOV.U32 R5, RZ, RZ, R8 ;  /* 0x000000ffff057224 */ /* 0x000fe400078e0008 */
[----:B------:R-:W-:-:S03]  /*2f80*/  IMAD.MOV.U32 R8, RZ, RZ, R7 ;  /* 0x000000ffff087224 */ /* 0x000fc600078e0007 */
[----:B------:R-:W-:Y:S01]  /*2f90*/  SEL R6, R5, R6, P0 ;  /* 0x0000000605067207 */ /* 0x000fe20000000000 */
[----:B------:R-:W-:Y:S01]  /*2fa0*/  DADD R16, R16, R20 ;  /* 0x0000000010107229 */ /* 0x000fe20000000014 */
[----:B------:R-:W-:Y:S02]  /*2fb0*/  FSEL R9, |R9|, R8, P0 ;  /* 0x0000000809097208 */ /* 0x000fe40000000200 */
[----:B------:R-:W-:-:S03]  /*2fc0*/  ISETP.NE.AND P0, PT, R4, UR4, PT ;  /* 0x0000000404007c0c */ /* 0x000fc6000bf05270 */
[----:B------:R-:W-:-:S05]  /*2fd0*/  @P1 LOP3.LUT R9, R8, 0x80000, RZ, 0xfc, !PT ;  /* 0x0008000008091812 */ /* 0x000fca00078efcff */
[----:B------:R-:W-:-:S06]  /*2fe0*/  IMAD.MOV.U32 R7, RZ, RZ, R9 ;  /* 0x000000ffff077224 */ /* 0x000fcc00078e0009 */
[----:B------:R-:W-:Y:S01]  /*2ff0*/  DADD R16, R16, R6 ;  /* 0x0000000010107229 */ /* 0x000fe20000000006 */
[----:B------:R-:W-:Y:S10]  /*3000*/  @P0 BRA `(.L_x_16) ;  /* 0xfffffff400540947 */ /* 0x000ff4000383ffff */
.L_x_14:
[----:B------:R-:W-:-:S13]  /*3010*/  ISETP.NE.AND P0, PT, R3, RZ, PT ;  /* 0x000000ff0300720c */ /* 0x000fda0003f05270 */
[----:B------:R-:W-:Y:S05]  /*3020*/  @!P0 BRA `(.L_x_13) ;  /* 0x0000000800808947 */ /* 0x000fea0003800000 */
[----:B------:R-:W-:-:S13]  /*3030*/  ISETP.NE.AND P0, PT, R3, 0x1, PT ;  /* 0x000000010300780c */ /* 0x000fda0003f05270 */
[----:B------:R-:W-:Y:S05]  /*3040*/  @!P0 BRA `(.L_x_17) ;  /* 0x0000000400808947 */ /* 0x000fea0003800000 */
[----:B------:R-:W0:Y:S01]  /*3050*/  LDCU UR4, c[0x0][0x3a0] ;  /* 0x00007400ff0477ac */ /* 0x000e220008000800 */
[----:B------:R-:W1:Y:S01]  /*3060*/  LDC.64 R4, c[0x0][0x390] ;  /* 0x0000e400ff047b82 */ /* 0x000e620000000a00 */
[----:B0-----:R-:W-:-:S03]  /*3070*/  IMAD.WIDE.U32 R8, R2, UR4, RZ ;  /* 0x0000000402087c25 */ /* 0x001fc6000f8e00ff */
[----:B------:R-:W-:-:S04]  /*3080*/  IADD3 R3, P0, PT, R8, UR10, RZ ;  /* 0x0000000a08037c10 */ /* 0x000fc8000ff1e0ff */
[----:B------:R-:W-:Y:S02]  /*3090*/  IADD3.X R20, PT, PT, RZ, R9, RZ, P0, !PT ;  /* 0x00000009ff147210 */ /* 0x000fe400007fe4ff */
[----:B-1----:R-:W-:-:S04]  /*30a0*/  LEA R6, P0, R3, R4, 0x2 ;  /* 0x0000000403067211 */ /* 0x002fc800078010ff */
[----:B------:R-:W-:-:S05]  /*30b0*/  LEA.HI.X R7, R3, R5, R20, 0x2, P0 ;  /* 0x0000000503077211 */ /* 0x000fca00000f1414 */
[----:B------:R0:W5:Y:S01]  /*30c0*/  LDG.E.CONSTANT R3, desc[UR24][R6.64] ;  /* 0x0000001806037981 */ /* 0x000162000c1e9900 */
[----:B------:R-:W-:-:S13]  /*30d0*/  ISETP.NE.AND P0, PT, R2, RZ, PT ;  /* 0x000000ff0200720c */ /* 0x000fda0003f05270 */
[----:B0-----:R-:W-:Y:S05]  /*30e0*/  @!P0 BRA `(.L_x_18) ;  /* 0x0000000000908947 */ /* 0x001fea0003800000 */
[C---:B------:R-:W-:Y:S01]  /*30f0*/  IMAD.SHL.U32 R28, R8.reuse, 0x4, RZ ;  /* 0x00000004081c7824 */ /* 0x040fe200078e00ff */
[----:B------:R-:W-:Y:S01]  /*3100*/  SHF.L.U64.HI R8, R8, 0x2, R9 ;  /* 0x0000000208087819 */ /* 0x000fe20000010209 */
[----:B------:R-:W-:Y:S02]  /*3110*/  IMAD.U32 R6, RZ, RZ, UR10 ;  /* 0x0000000aff067e24 */ /* 0x000fe4000f8e00ff */
[----:B------:R-:W-:Y:S01]  /*3120*/  VIADD R21, R2, 0xffffffff ;  /* 0xffffffff02157836 */ /* 0x000fe20000000000 */
[C---:B------:R-:W-:Y:S01]  /*3130*/  IADD3 R26, P0, PT, R28.reuse, UR15, RZ ;  /* 0x0000000f1c1a7c10 */ /* 0x040fe2000ff1e0ff */
[----:B------:R-:W-:Y:S01]  /*3140*/  IMAD.MOV.U32 R7, RZ, RZ, RZ ;  /* 0x000000ffff077224 */ /* 0x000fe200078e00ff */
[----:B------:R-:W-:Y:S02]  /*3150*/  IADD3 R28, P1, PT, R28, UR14, RZ ;  /* 0x0000000e1c1c7c10 */ /* 0x000fe4000ff3e0ff */
[C---:B------:R-:W-:Y:S01]  /*3160*/  IADD3.X R27, PT, PT, R8.reuse, UR13, RZ, P0, !PT ;  /* 0x0000000d081b7c10 */ /* 0x040fe200087fe4ff */
[----:B------:R-:W-:Y:S01]  /*3170*/  IMAD.WIDE.U32 R6, R21, UR4, R6 ;  /* 0x0000000415067c25 */ /* 0x000fe2000f8e0006 */
[----:B------:R-:W-:-:S03]  /*3180*/  IADD3.X R29, PT, PT, R8, UR12, RZ, P1, !PT ;  /* 0x0000000c081d7c10 */ /* 0x000fc60008ffe4ff */
[----:B------:R-:W2:Y:S01]  /*3190*/  LDG.E.CONSTANT R26, desc[UR24][R26.64] ;  /* 0x000000181a1a7981 */ /* 0x000ea2000c1e9900 */
[----:B------:R-:W-:-:S03]  /*31a0*/  LEA R24, P0, R6, R4, 0x2 ;  /* 0x0000000406187211 */ /* 0x000fc600078010ff */
[----:B------:R-:W3:Y:S01]  /*31b0*/  LDG.E.CONSTANT R20, desc[UR24][R28.64] ;  /* 0x000000181c147981 */ /* 0x000ee2000c1e9900 */
[----:B------:R-:W-:-:S05]  /*31c0*/  LEA.HI.X R25, R6, R5, R7, 0x2, P0 ;  /* 0x0000000506197211 */ /* 0x000fca00000f1407 */
[----:B------:R-:W4:Y:S01]  /*31d0*/  LDG.E.CONSTANT R24, desc[UR24][R24.64] ;  /* 0x0000001818187981 */ /* 0x000f22000c1e9900 */
[----:B--2---:R-:W-:Y:S08]  /*31e0*/  F2F.F64.F32 R8, R26 ;  /* 0x0000001a00087310 */ /* 0x004ff00000201800 */
[----:B---3--:R-:W0:Y:S08]  /*31f0*/  F2F.F64.F32 R20, R20 ;  /* 0x0000001400147310 */ /* 0x008e300000201800 */
[----:B----4-:R-:W1:Y:S01]  /*3200*/  F2F.F64.F32 R6, R24 ;  /* 0x0000001800067310 */ /* 0x010e620000201800 */
[----:B0-----:R-:W-:-:S02]  /*3210*/  DADD R22, R8, -R20 ;  /* 0x0000000008167229 */ /* 0x001fc40000000814 */
[----:B-1----:R-:W-:-:S08]  /*3220*/  DADD R8, -R6, R8 ;  /* 0x0000000006087229 */ /* 0x002fd00000000108 */
[----:B------:R-:W-:Y:S01]  /*3230*/  DSETP.MAX.AND P0, P1, |R22|, |R8|, PT ;  /* 0x400000081600722a */ /* 0x000fe2000390f200 */
[----:B------:R-:W-:Y:S01]  /*3240*/  MOV R30, R22 ;  /* 0x00000016001e7202 */ /* 0x000fe20000000f00 */
[----:B------:R-:W-:Y:S01]  /*3250*/  IMAD.MOV.U32 R22, RZ, RZ, R9 ;  /* 0x000000ffff167224 */ /* 0x000fe200078e0009 */
[----:B------:R-:W-:-:S04]  /*3260*/  DADD R6, -R6, R20 ;  /* 0x0000000006067229 */ /* 0x000fc80000000114 */
[----:B------:R-:W-:Y:S02]  /*3270*/  FSEL R23, |R23|, |R22|, P0 ;  /* 0x4000001617177208 */ /* 0x000fe40000000200 */
[----:B------:R-:W-:-:S05]  /*3280*/  SEL R8, R30, R8, P0 ;  /* 0x000000081e087207 */ /* 0x000fca0000000000 */
[----:B------:R-:W-:-:S05]  /*3290*/  @P1 LOP3.LUT R23, R22, 0x80000, RZ, 0xfc, !PT ;  /* 0x0008000016171812 */ /* 0x000fca00078efcff */
[----:B------:R-:W-:-:S06]  /*32a0*/  IMAD.MOV.U32 R9, RZ, RZ, R23 ;  /* 0x000000ffff097224 */ /* 0x000fcc00078e0017 */
[----:B------:R-:W-:Y:S01]  /*32b0*/  DSETP.MAX.AND P0, P1, |R6|, R8, PT ;  /* 0x000000080600722a */ /* 0x000fe2000390f200 */
[----:B------:R-:W-:Y:S02]  /*32c0*/  IMAD.MOV.U32 R20, RZ, RZ, R7 ;  /* 0x000000ffff147224 */ /* 0x000fe400078e0007 */
[----:B------:R-:W-:-:S05]  /*32d0*/  IMAD.MOV.U32 R21, RZ, RZ, R9 ;  /* 0x000000ffff157224 */ /* 0x000fca00078e0009 */
[----:B------:R-:W-:Y:S02]  /*32e0*/  FSEL R23, |R20|, R21, P0 ;  /* 0x0000001514177208 */ /* 0x000fe40000000200 */
[----:B------:R-:W-:-:S04]  /*32f0*/  SEL R6, R6, R8, P0 ;  /* 0x0000000806067207 */ /* 0x000fc80000000000 */
[----:B------:R-:W-:-:S04]  /*3300*/  @P1 LOP3.LUT R23, R21, 0x80000, RZ, 0xfc, !PT ;  /* 0x0008000015171812 */ /* 0x000fc800078efcff */
[----:B------:R-:W-:Y:S01]  /*3310*/  MOV R7, R23 ;  /* 0x0000001700077202 */ /* 0x000fe20000000f00 */
[----:B------:R-:W-:Y:S06]  /*3320*/  BRA `(.L_x_19) ;  /* 0x0000000000287947 */ /* 0x000fec0003800000 */
.L_x_18:
[----:B------:R-:W-:Y:S02]  /*3330*/  IMAD.U32 R8, RZ, RZ, UR15 ;  /* 0x0000000fff087e24 */ /* 0x000fe4000f8e00ff */
[----:B------:R-:W-:Y:S02]  /*3340*/  IMAD.U32 R20, RZ, RZ, UR14 ;  /* 0x0000000eff147e24 */ /* 0x000fe4000f8e00ff */
[----:B------:R-:W-:Y:S02]  /*3350*/  IMAD.U32 R9, RZ, RZ, UR13 ;  /* 0x0000000dff097e24 */ /* 0x000fe4000f8e00ff */
[----:B------:R-:W-:-:S03]  /*3360*/  IMAD.U32 R21, RZ, RZ, UR12 ;  /* 0x0000000cff157e24 */ /* 0x000fc6000f8e00ff */
[----:B------:R-:W2:Y:S04]  /*3370*/  LDG.E.CONSTANT R8, desc[UR24][R8.64] ;  /* 0x0000001808087981 */ /* 0x000ea8000c1e9900 */
[----:B------:R-:W3:Y:S01]  /*3380*/  LDG.E.CONSTANT R20, desc[UR24][R20.64] ;  /* 0x0000001814147981 */ /* 0x000ee2000c1e9900 */
[----:B--2---:R-:W-:Y:S08]  /*3390*/  F2F.F64.F32 R6, R8 ;  /* 0x0000000800067310 */ /* 0x004ff00000201800 */
[----:B---3--:R-:W0:Y:S02]  /*33a0*/  F2F.F64.F32 R22, R20 ;  /* 0x0000001400167310 */ /* 0x008e240000201800 */
[----:B0-----:R-:W-:-:S08]  /*33b0*/  DADD R6, R6, -R22 ;  /* 0x0000000006067229 */ /* 0x001fd00000000816 */
[----:B------:R-:W-:-:S11]  /*33c0*/  DADD R6, -RZ, |R6| ;  /* 0x00000000ff067229 */ /* 0x000fd60000000506 */
.L_x_19:
[----:B------:R-:W-:-:S05]  /*33d0*/  IADD3 R8, PT, PT, R2, 0x1, RZ ;  /* 0x0000000102087810 */ /* 0x000fca0007ffe0ff */
[----:B------:R-:W-:-:S04]  /*33e0*/  IMAD.WIDE.U32 R8, R8, UR4, RZ ;  /* 0x0000000408087c25 */ /* 0x000fc8000f8e00ff */
[C---:B------:R-:W-:Y:S01]  /*33f0*/  IMAD.SHL.U32 R28, R8.reuse, 0x4, RZ ;  /* 0x00000004081c7824 */ /* 0x040fe200078e00ff */
[----:B------:R-:W-:-:S04]  /*3400*/  SHF.L.U64.HI R20, R8, 0x2, R9 ;  /* 0x0000000208147819 */ /* 0x000fc80000010209 */
[C---:B------:R-:W-:Y:S02]  /*3410*/  IADD3 R26, P0, PT, R28.reuse, UR15, RZ ;  /* 0x0000000f1c1a7c10 */ /* 0x040fe4000ff1e0ff */
[----:B------:R-:W-:Y:S02]  /*3420*/  IADD3 R28, P1, PT, R28, UR14, RZ ;  /* 0x0000000e1c1c7c10 */ /* 0x000fe4000ff3e0ff */
[C---:B------:R-:W-:Y:S02]  /*3430*/  IADD3.X R27, PT, PT, R20.reuse, UR13, RZ, P0, !PT ;  /* 0x0000000d141b7c10 */ /* 0x040fe400087fe4ff */
[----:B------:R-:W-:-:S03]  /*3440*/  IADD3.X R29, PT, PT, R20, UR12, RZ, P1, !PT ;  /* 0x0000000c141d7c10 */ /* 0x000fc60008ffe4ff */
[----:B------:R-:W2:Y:S04]  /*3450*/  LDG.E.CONSTANT R26, desc[UR24][R26.64] ;  /* 0x000000181a1a7981 */ /* 0x000ea8000c1e9900 */
[----:B------:R-:W3:Y:S01]  /*3460*/  LDG.E.CONSTANT R28, desc[UR24][R28.64] ;  /* 0x000000181c1c7981 */ /* 0x000ee2000c1e9900 */
[----:B------:R-:W-:-:S05]  /*3470*/  IADD3 R8, P0, PT, R8, UR10, RZ ;  /* 0x0000000a08087c10 */ /* 0x000fca000ff1e0ff */
[----:B------:R-:W-:Y:S01]  /*3480*/  IMAD.X R9, RZ, RZ, R9, P0 ;  /* 0x000000ffff097224 */ /* 0x000fe200000e0609 */
[----:B------:R-:W-:-:S04]  /*3490*/  LEA R24, P0, R8, R4, 0x2 ;  /* 0x0000000408187211 */ /* 0x000fc800078010ff */
[----:B------:R-:W-:-:S05]  /*34a0*/  LEA.HI.X R25, R8, R5, R9, 0x2, P0 ;  /* 0x0000000508197211 */ /* 0x000fca00000f1409 */
[----:B------:R-:W4:Y:S01]  /*34b0*/  LDG.E.CONSTANT R24, desc[UR24][R24.64] ;  /* 0x0000001818187981 */ /* 0x000f22000c1e9900 */
[----:B-----5:R-:W0:Y:S01]  /*34c0*/  F2F.F64.F32 R4, R3 ;  /* 0x0000000300047310 */ /* 0x020e220000201800 */
[----:B------:R-:W-:Y:S01]  /*34d0*/  DADD R16, R16, R6 ;  /* 0x0000000010107229 */ /* 0x000fe20000000006 */
[----:B------:R-:W-:Y:S01]  /*34e0*/  VIADD R2, R2, 0x2 ;  /* 0x0000000202027836 */ /* 0x000fe20000000000 */
[----:B0-----:R-:W-:-:S05]  /*34f0*/  DADD R18, R18, R4 ;  /* 0x0000000012127229 */ /* 0x001fca0000000004 */
[----:B--2---:R-:W0:Y:S08]  /*3500*/  F2F.F64.F32 R8, R26 ;  /* 0x0000001a00087310 */ /* 0x004e300000201800 */
[----:B---3--:R-:W1:Y:S01]  /*3510*/  F2F.F64.F32 R20, R28 ;  /* 0x0000001c00147310 */ /* 0x008e620000201800 */
[----:B0-----:R-:W-:Y:S02]  /*3520*/  DADD R22, -R4, R8 ;  /* 0x0000000004167229 */ /* 0x001fe40000000108 */
[----:B-1----:R-:W-:-:S08]  /*3530*/  DADD R8, R8, -R20 ;  /* 0x0000000008087229 */ /* 0x002fd00000000814 */
[----:B------:R-:W-:Y:S01]  /*3540*/  IMAD.MOV.U32 R27, RZ, RZ, R22 ;  /* 0x000000ffff1b7224 */ /* 0x000fe200078e0016 */
[----:B------:R-:W-:Y:S02]  /*3550*/  DADD R20, -R4, R20 ;  /* 0x0000000004147229 */ /* 0x000fe40000000114 */
[----:B------:R-:W-:Y:S01]  /*3560*/  DSETP.MAX.AND P0, P1, |R8|, |R22|, PT ;  /* 0x400000160800722a */ /* 0x000fe2000390f200 */
[----:B------:R-:W-:-:S07]  /*3570*/  IMAD.MOV.U32 R22, RZ, RZ, R9 ;  /* 0x000000ffff167224 */ /* 0x000fce00078e0009 */
[----:B------:R-:W-:Y:S01]  /*3580*/  IMAD.MOV.U32 R3, RZ, RZ, R21 ;  /* 0x000000ffff037224 */ /* 0x000fe200078e0015 */
[----:B------:R-:W-:Y:S02]  /*3590*/  FSEL R29, |R22|, |R23|, P0 ;  /* 0x40000017161d7208 */ /* 0x000fe40000000200 */
[----:B------:R-:W-:Y:S02]  /*35a0*/  SEL R22, R8, R27, P0 ;  /* 0x0000001b08167207 */ /* 0x000fe40000000000 */
[----:B----4-:R-:W0:Y:S01]  /*35b0*/  F2F.F64.F32 R8, R24 ;  /* 0x0000001800087310 */ /* 0x010e220000201800 */
[----:B------:R-:W-:-:S04]  /*35c0*/  @P1 LOP3.LUT R29, R23, 0x80000, RZ, 0xfc, !PT ;  /* 0x00080000171d1812 */ /* 0x000fc800078efcff */
[----:B------:R-:W-:-:S05]  /*35d0*/  MOV R23, R29 ;  /* 0x0000001d00177202 */ /* 0x000fca0000000f00 */
[----:B------:R-:W-:Y:S01]  /*35e0*/  IMAD.MOV.U32 R6, RZ, RZ, R23 ;  /* 0x000000ffff067224 */ /* 0x000fe200078e0017 */
[----:B------:R-:W-:Y:S02]  /*35f0*/  DSETP.MAX.AND P0, P1, |R20|, R22, PT ;  /* 0x000000161400722a */ /* 0x000fe4000390f200 */
[----:B0-----:R-:W-:-:S04]  /*3600*/  DADD R18, R8, R18 ;  /* 0x0000000008127229 */ /* 0x001fc80000000012 */
[----:B------:R-:W-:Y:S02]  /*3610*/  FSEL R5, |R3|, R6, P0 ;  /* 0x0000000603057208 */ /* 0x000fe40000000200 */
[----:B------:R-:W-:-:S06]  /*3620*/  SEL R4, R20, R22, P0 ;  /* 0x0000001614047207 */ /* 0x000fcc0000000000 */
[----:B------:R-:W-:-:S06]  /*3630*/  @P1 LOP3.LUT R5, R6, 0x80000, RZ, 0xfc, !PT ;  /* 0x0008000006051812 */ /* 0x000fcc00078efcff */
[----:B------:R-:W-:-:S11]  /*3640*/  DADD R16, R16, R4 ;  /* 0x0000000010107229 */ /* 0x000fd60000000004 */
.L_x_17:
[----:B------:R-:W-:-:S04]  /*3650*/  LOP3.LUT R0, R0, 0x1, RZ, 0xc0, !PT ;  /* 0x0000000100007812 */ /* 0x000fc800078ec0ff */
[----:B------:R-:W-:-:S13]  /*3660*/  ISETP.NE.U32.AND P0, PT, R0, 0x1, PT ;  /* 0x000000010000780c */ /* 0x000fda0003f05070 */
[----:B------:R-:W-:Y:S05]  /*3670*/  @P0 BRA `(.L_x_13) ;  /* 0x0000000000ec0947 */ /* 0x000fea0003800000 */
[----:B------:R-:W0:Y:S01]  /*3680*/  LDCU UR4, c[0x0][0x3a0] ;  /* 0x00007400ff0477ac */ /* 0x000e220008000800 */
[----:B------:R-:W1:Y:S01]  /*3690*/  LDC.64 R20, c[0x0][0x390] ;  /* 0x0000e400ff147b82 */ /* 0x000e620000000a00 */
[----:B0-----:R-:W-:-:S03]  /*36a0*/  IMAD.WIDE.U32 R8, R2, UR4, RZ ;  /* 0x0000000402087c25 */ /* 0x001fc6000f8e00ff */
[----:B------:R-:W-:-:S05]  /*36b0*/  IADD3 R0, P0, PT, R8, UR10, RZ ;  /* 0x0000000a08007c10 */ /* 0x000fca000ff1e0ff */
[----:B------:R-:W-:Y:S01]  /*36c0*/  IMAD.X R3, RZ, RZ, R9, P0 ;  /* 0x000000ffff037224 */ /* 0x000fe200000e0609 */
[----:B-1----:R-:W-:-:S04]  /*36d0*/  LEA R6, P0, R0, R20, 0x2 ;  /* 0x0000001400067211 */ /* 0x002fc800078010ff */
[----:B------:R-:W-:-:S05]  /*36e0*/  LEA.HI.X R7, R0, R21, R3, 0x2, P0 ;  /* 0x0000001500077211 */ /* 0x000fca00000f1403 */
[----:B------:R-:W2:Y:S01]  /*36f0*/  LDG.E.CONSTANT R4, desc[UR24][R6.64] ;  /* 0x0000001806047981 */ /* 0x000ea2000c1e9900 */
[----:B------:R-:W-:Y:S01]  /*3700*/  ISETP.NE.AND P0, PT, R2, RZ, PT ;  /* 0x000000ff0200720c */ /* 0x000fe20003f05270 */
[----:B--2---:R-:W0:Y:S02]  /*3710*/  F2F.F64.F32 R4, R4 ;  /* 0x0000000400047310 */ /* 0x004e240000201800 */
[----:B0-----:R-:W-:-:S10]  /*3720*/  DADD R18, R18, R4 ;  /* 0x0000000012127229 */ /* 0x001fd40000000004 */
[----:B------:R-:W-:Y:S05]  /*3730*/  @!P0 BRA `(.L_x_20) ;  /* 0x0000000000908947 */ /* 0x000fea0003800000 */
[----:B------:R-:W-:Y:S01]  /*3740*/  MOV R4, UR10 ;  /* 0x0000000a00047c02 */ /* 0x000fe20008000f00 */
[C---:B------:R-:W-:Y:S01]  /*3750*/  IMAD.SHL.U32 R24, R8.reuse, 0x4, RZ ;  /* 0x0000000408187824 */ /* 0x040fe200078e00ff */
[----:B------:R-:W-:Y:S01]  /*3760*/  SHF.L.U64.HI R8, R8, 0x2, R9 ;  /* 0x0000000208087819 */ /* 0x000fe20000010209 */
[----:B------:R-:W-:Y:S02]  /*3770*/  VIADD R3, R2, 0xffffffff ;  /* 0xffffffff02037836 */ /* 0x000fe40000000000 */
[----:B------:R-:W-:Y:S01]  /*3780*/  IMAD.MOV.U32 R5, RZ, RZ, RZ ;  /* 0x000000ffff057224 */ /* 0x000fe200078e00ff */
[C---:B------:R-:W-:Y:S02]  /*3790*/  IADD3 R22, P0, PT, R24.reuse, UR15, RZ ;  /* 0x0000000f18167c10 */ /* 0x040fe4000ff1e0ff */
[----:B------:R-:W-:Y:S01]  /*37a0*/  IADD3 R24, P1, PT, R24, UR14, RZ ;  /* 0x0000000e18187c10 */ /* 0x000fe2000ff3e0ff */
[----:B------:R-:W-:Y:S01]  /*37b0*/  IMAD.WIDE.U32 R2, R3, UR4, R4 ;  /* 0x0000000403027c25 */ /* 0x000fe2000f8e0004 */
[----:B------:R-:W-:-:S02]  /*37c0*/  IADD3.X R23, PT, PT, R8, UR13, RZ, P0, !PT ;  /* 0x0000000d08177c10 */ /* 0x000fc400087fe4ff */
[----:B------:R-:W-:Y:S02]  /*37d0*/  IADD3.X R25, PT, PT, R8, UR12, RZ, P1, !PT ;  /* 0x0000000c08197c10 */ /* 0x000fe40008ffe4ff */
[C---:B------:R-:W-:Y:S01]  /*37e0*/  LEA R20, P0, R2.reuse, R20, 0x2 ;  /* 0x0000001402147211 */ /* 0x040fe200078010ff */
[----:B------:R-:W2:Y:S03]  /*37f0*/  LDG.E.CONSTANT R22, desc[UR24][R22.64] ;  /* 0x0000001816167981 */ /* 0x000ea6000c1e9900 */
[----:B------:R-:W-:Y:S01]  /*3800*/  LEA.HI.X R21, R2, R21, R3, 0x2, P0 ;  /* 0x0000001502157211 */ /* 0x000fe200000f1403 */
[----:B------:R-:W3:Y:S04]  /*3810*/  LDG.E.CONSTANT R6, desc[UR24][R24.64] ;  /* 0x0000001818067981 */ /* 0x000ee8000c1e9900 */
[----:B------:R-:W4:Y:S01]  /*3820*/  LDG.E.CONSTANT R20, desc[UR24][R20.64] ;  /* 0x0000001814147981 */ /* 0x000f22000c1e9900 */
[----:B--2---:R-:W-:Y:S08]  /*3830*/  F2F.F64.F32 R4, R22 ;  /* 0x0000001600047310 */ /* 0x004ff00000201800 */
[----:B---3--:R-:W0:Y:S08]  /*3840*/  F2F.F64.F32 R6, R6 ;  /* 0x0000000600067310 */ /* 0x008e300000201800 */
[----:B----4-:R-:W1:Y:S01]  /*3850*/  F2F.F64.F32 R2, R20 ;  /* 0x0000001400027310 */ /* 0x010e620000201800 */
[----:B0-----:R-:W-:-:S02]  /*3860*/  DADD R8, R4, -R6 ;  /* 0x0000000004087229 */ /* 0x001fc40000000806 */
[----:B-1----:R-:W-:-:S08]  /*3870*/  DADD R4, -R2, R4 ;  /* 0x0000000002047229 */ /* 0x002fd00000000104 */
[----:B------:R-:W-:Y:S01]  /*3880*/  DSETP.MAX.AND P0, P1, |R8|, |R4|, PT ;  /* 0x400000040800722a */ /* 0x000fe2000390f200 */
[----:B------:R-:W-:Y:S01]  /*3890*/  IMAD.MOV.U32 R0, RZ, RZ, R8 ;  /* 0x000000ffff007224 */ /* 0x000fe200078e0008 */
[----:B------:R-:W-:-:S04]  /*38a0*/  MOV R8, R5 ;  /* 0x0000000500087202 */ /* 0x000fc80000000f00 */
[----:B------:R-:W-:Y:S01]  /*38b0*/  FSEL R9, |R9|, |R8|, P0 ;  /* 0x4000000809097208 */ /* 0x000fe20000000200 */
[----:B------:R-:W-:Y:S01]  /*38c0*/  DADD R2, -R2, R6 ;  /* 0x0000000002027229 */ /* 0x000fe20000000106 */
[----:B------:R-:W-:-:S06]  /*38d0*/  SEL R4, R0, R4, P0 ;  /* 0x0000000400047207 */ /* 0x000fcc0000000000 */
[----:B------:R-:W-:-:S05]  /*38e0*/  @P1 LOP3.LUT R9, R8, 0x80000, RZ, 0xfc, !PT ;  /* 0x0008000008091812 */ /* 0x000fca00078efcff */
[----:B------:R-:W-:-:S06]  /*38f0*/  IMAD.MOV.U32 R5, RZ, RZ, R9 ;  /* 0x000000ffff057224 */ /* 0x000fcc00078e0009 */
[----:B------:R-:W-:Y:S01]  /*3900*/  DSETP.MAX.AND P0, P1, |R2|, R4, PT ;  /* 0x000000040200722a */ /* 0x000fe2000390f200 */
[----:B------:R-:W-:Y:S02]  /*3910*/  IMAD.MOV.U32 R0, RZ, RZ, R3 ;  /* 0x000000ffff007224 */ /* 0x000fe400078e0003 */
[----:B------:R-:W-:-:S05]  /*3920*/  IMAD.MOV.U32 R7, RZ, RZ, R5 ;  /* 0x000000ffff077224 */ /* 0x000fca00078e0005 */
[----:B------:R-:W-:-:S06]  /*3930*/  FSEL R9, |R0|, R7, P0 ;  /* 0x0000000700097208 */ /* 0x000fcc0000000200 */
[----:B------:R-:W-:Y:S02]  /*3940*/  @P1 LOP3.LUT R9, R7, 0x80000, RZ, 0xfc, !PT ;  /* 0x0008000007091812 */ /* 0x000fe400078efcff */
[----:B------:R-:W-:-:S03]  /*3950*/  SEL R2, R2, R4, P0 ;  /* 0x0000000402027207 */ /* 0x000fc60000000000 */
[----:B------:R-:W-:Y:S01]  /*3960*/  IMAD.MOV.U32 R3, RZ, RZ, R9 ;  /* 0x000000ffff037224 */ /* 0x000fe200078e0009 */
[----:B------:R-:W-:Y:S06]  /*3970*/  BRA `(.L_x_21) ;  /* 0x0000000000287947 */ /* 0x000fec0003800000 */
.L_x_20:
[----:B------:R-:W-:Y:S01]  /*3980*/  MOV R4, UR15 ;  /* 0x0000000f00047c02 */ /* 0x000fe20008000f00 */
        /* <DEDUP_REMOVED lines=9> */
.L_x_21:
[----:B------:R-:W-:-:S11]  /*3a20*/  DADD R16, R16, R2 ;  /* 0x0000000010107229 */ /* 0x000fd60000000002 */
.L_x_13:
[----:B------:R-:W0:Y:S01]  /*3a30*/  LDCU.64 UR4, c[0x0][0x3b8] ;  /* 0x00007700ff0477ac */ /* 0x000e220008000a00 */
[----:B------:R-:W1:Y:S01]  /*3a40*/  LDC R0, c[0x0][0x3a8] ;  /* 0x0000ea00ff007b82 */ /* 0x000e620000000800 */
[----:B------:R-:W2:Y:S01]  /*3a50*/  LDCU UR22, c[0x0][0x3a4] ;  /* 0x00007480ff1677ac */ /* 0x000ea20008000800 */
[----:B------:R-:W1:Y:S01]  /*3a60*/  LDCU UR23, c[0x0][0x3b0] ;  /* 0x00007600ff1777ac */ /* 0x000e620008000800 */
[----:B0-----:R-:W-:-:S04]  /*3a70*/  UIADD3 UR4, UP0, UPT, UR19, UR4, URZ ;  /* 0x0000000413047290 */ /* 0x001fc8000ff1e0ff */
[----:B------:R-:W-:Y:S02]  /*3a80*/  UIADD3.X UR5, UPT, UPT, UR26, UR5, URZ, UP0, !UPT ;  /* 0x000000051a057290 */ /* 0x000fe400087fe4ff */
[----:B--2---:R-:W-:Y:S01]  /*3a90*/  UISETP.GE.AND UP0, UPT, UR22, 0x1, UPT ;  /* 0x000000011600788c */ /* 0x004fe2000bf06270 */
[----:B------:R-:W-:Y:S01]  /*3aa0*/  IMAD.U32 R2, RZ, RZ, UR4 ;  /* 0x00000004ff027e24 */ /* 0x000fe2000f8e00ff */
[----:B-1----:R-:W-:Y:S02]  /*3ab0*/  VIMNMX.U32 R5, PT, PT, R0, UR23, !PT ;  /* 0x0000001700057c48 */ /* 0x002fe4000ffe0000 */
[----:B------:R-:W-:Y:S01]  /*3ac0*/  UISETP.LT.OR UP1, UPT, UR17, 0x2, !UP0 ;  /* 0x000000021100788c */ /* 0x000fe2000c721670 */
[----:B------:R-:W-:Y:S02]  /*3ad0*/  MOV R3, UR5 ;  /* 0x0000000500037c02 */ /* 0x000fe40008000f00 */
[----:B------:R-:W-:-:S06]  /*3ae0*/  VIADD R5, R5, 0xffffffff ;  /* 0xffffffff05057836 */ /* 0x000fcc0000000000 */
[----:B------:R-:W-:Y:S05]  /*3af0*/  BRA.U UP1, `(.L_x_22) ;  /* 0x0000000501047547 */ /* 0x000fea000b800000 */
[----:B------:R-:W-:Y:S01]  /*3b00*/  VIMNMX.U32 R5, PT, PT, R5, UR22, PT ;  /* 0x0000001605057c48 */ /* 0x000fe2000bfe0000 */
[----:B------:R-:W-:-:S03]  /*3b10*/  IMAD.MOV.U32 R4, RZ, RZ, RZ ;  /* 0x000000ffff047224 */ /* 0x000fc600078e00ff */
[C---:B------:R-:W-:Y:S02]  /*3b20*/  ISETP.GE.U32.AND P0, PT, R5.reuse, 0x8, PT ;  /* 0x000000080500780c */ /* 0x040fe40003f06070 */
[----:B------:R-:W-:-:S04]  /*3b30*/  LOP3.LUT R32, R5, 0x7, RZ, 0xc0, !PT ;  /* 0x0000000705207812 */ /* 0x000fc800078ec0ff */
[----:B------:R-:W-:-:S07]  /*3b40*/  ISETP.NE.AND P1, PT, R32, RZ, PT ;  /* 0x000000ff2000720c */ /* 0x000fce0003f25270 */
[----:B------:R-:W-:Y:S06]  /*3b50*/  @!P0 BRA `(.L_x_23) ;  /* 0x0000000000608947 */ /* 0x000fec0003800000 */
[----:B------:R-:W0:Y:S01]  /*3b60*/  LDC R35, c[0x0][0x3a0] ;  /* 0x0000e800ff237b82 */ /* 0x000e220000000800 */
[----:B------:R-:W-:Y:S01]  /*3b70*/  LOP3.LUT R4, R5, 0x7ffffff8, RZ, 0xc0, !PT ;  /* 0x7ffffff805047812 */ /* 0x000fe200078ec0ff */
[----:B------:R-:W-:Y:S02]  /*3b80*/  IMAD.MOV.U32 R33, RZ, RZ, RZ ;  /* 0x000000ffff217224 */ /* 0x000fe400078e00ff */
[----:B------:R-:W-:-:S07]  /*3b90*/  IMAD.MOV.U32 R37, RZ, RZ, 0x7fffffff ;  /* 0x7fffffffff257424 */ /* 0x000fce00078e00ff */
.L_x_24:
[C---:B01----:R-:W-:Y:S01]  /*3ba0*/  IMAD R7, R33.reuse, R35, RZ ;  /* 0x0000002321077224 */ /* 0x043fe200078e02ff */
[----:B------:R-:W-:-:S03]  /*3bb0*/  IADD3 R33, PT, PT, R33, 0x8, RZ ;  /* 0x0000000821217810 */ /* 0x000fc60007ffe0ff */
[----:B------:R-:W-:Y:S01]  /*3bc0*/  IMAD.WIDE R6, R7, 0x4, R2 ;  /* 0x0000000407067825 */ /* 0x000fe200078e0202 */
[----:B------:R-:W-:-:S04]  /*3bd0*/  ISETP.NE.AND P0, PT, R33, R4, PT ;  /* 0x000000042100720c */ /* 0x000fc80003f05270 */
[----:B------:R1:W-:Y:S01]  /*3be0*/  STG.E desc[UR24][R6.64], R37 ;  /* 0x0000002506007986 */ /* 0x0003e2000c101918 */
[----:B------:R-:W-:-:S05]  /*3bf0*/  IMAD.WIDE R8, R35, 0x4, R6 ;  /* 0x0000000423087825 */ /* 0x000fca00078e0206 */
        /* <DEDUP_REMOVED lines=13> */
[----:B------:R-:W-:Y:S05]  /*3cd0*/  @P0 BRA `(.L_x_24) ;  /* 0xfffffffc00b00947 */ /* 0x000fea000383ffff */
.L_x_23:
[----:B------:R-:W-:Y:S05]  /*3ce0*/  @!P1 BRA `(.L_x_22) ;  /* 0x0000000000889947 */ /* 0x000fea0003800000 */
[----:B------:R-:W-:Y:S02]  /*3cf0*/  ISETP.GE.U32.AND P0, PT, R32, 0x4, PT ;  /* 0x000000042000780c */ /* 0x000fe40003f06070 */
[----:B-1----:R-:W-:-:S04]  /*3d00*/  LOP3.LUT R24, R5, 0x3, RZ, 0xc0, !PT ;  /* 0x0000000305187812 */ /* 0x002fc800078ec0ff */
[----:B------:R-:W-:-:S07]  /*3d10*/  ISETP.NE.AND P1, PT, R24, RZ, PT ;  /* 0x000000ff1800720c */ /* 0x000fce0003f25270 */
[----:B------:R-:W-:Y:S06]  /*3d20*/  @!P0 BRA `(.L_x_25) ;  /* 0x0000000000308947 */ /* 0x000fec0003800000 */
[----:B------:R-:W0:Y:S01]  /*3d30*/  LDC R23, c[0x0][0x3a0] ;  /* 0x0000e800ff177b82 */ /* 0x000e220000000800 */
[----:B------:R-:W-:Y:S02]  /*3d40*/  IMAD.MOV.U32 R25, RZ, RZ, 0x7fffffff ;  /* 0x7fffffffff197424 */ /* 0x000fe400078e00ff */
[C---:B0-----:R-:W-:Y:S02]  /*3d50*/  IMAD R7, R4.reuse, R23, RZ ;  /* 0x0000001704077224 */ /* 0x041fe400078e02ff */
[----:B------:R-:W-:Y:S02]  /*3d60*/  VIADD R4, R4, 0x4 ;  /* 0x0000000404047836 */ /* 0x000fe40000000000 */
[----:B------:R-:W-:-:S05]  /*3d70*/  IMAD.WIDE R6, R7, 0x4, R2 ;  /* 0x0000000407067825 */ /* 0x000fca00078e0202 */
[----:B------:R0:W-:Y:S01]  /*3d80*/  STG.E desc[UR24][R6.64], R25 ;  /* 0x0000001906007986 */ /* 0x0001e2000c101918 */
[----:B------:R-:W-:-:S05]  /*3d90*/  IMAD.WIDE R8, R23, 0x4, R6 ;  /* 0x0000000417087825 */ /* 0x000fca00078e0206 */
[----:B------:R0:W-:Y:S01]  /*3da0*/  STG.E desc[UR24][R8.64], R25 ;  /* 0x0000001908007986 */ /* 0x0001e2000c101918 */
[----:B------:R-:W-:-:S05]  /*3db0*/  IMAD.WIDE R20, R23, 0x4, R8 ;  /* 0x0000000417147825 */ /* 0x000fca00078e0208 */
[----:B------:R0:W-:Y:S01]  /*3dc0*/  STG.E desc[UR24][R20.64], R25 ;  /* 0x0000001914007986 */ /* 0x0001e2000c101918 */
[----:B------:R-:W-:-:S05]  /*3dd0*/  IMAD.WIDE R22, R23, 0x4, R20 ;  /* 0x0000000417167825 */ /* 0x000fca00078e0214 */
[----:B------:R0:W-:Y:S02]  /*3de0*/  STG.E desc[UR24][R22.64], R25 ;  /* 0x0000001916007986 */ /* 0x0001e4000c101918 */
.L_x_25:
[----:B------:R-:W-:Y:S05]  /*3df0*/  @!P1 BRA `(.L_x_22) ;  /* 0x0000000000449947 */ /* 0x000fea0003800000 */
[----:B------:R-:W-:Y:S02]  /*3e00*/  LOP3.LUT R5, R5, 0x1, RZ, 0xc0, !PT ;  /* 0x0000000105057812 */ /* 0x000fe400078ec0ff */
[----:B------:R-:W-:Y:S02]  /*3e10*/  ISETP.NE.AND P0, PT, R24, 0x1, PT ;  /* 0x000000011800780c */ /* 0x000fe40003f05270 */
[----:B------:R-:W-:-:S13]  /*3e20*/  ISETP.NE.U32.AND P1, PT, R5, 0x1, PT ;  /* 0x000000010500780c */ /* 0x000fda0003f25070 */
[----:B0-----:R-:W0:Y:S01]  /*3e30*/  @!P1 LDC R21, c[0x0][0x3a0] ;  /* 0x0000e800ff159b82 */ /* 0x001e220000000800 */
[----:B------:R-:W-:Y:S05]  /*3e40*/  @!P0 BRA `(.L_x_26) ;  /* 0x0000000000208947 */ /* 0x000fea0003800000 */
[----:B------:R-:W1:Y:S01]  /*3e50*/  LDC R9, c[0x0][0x3a0] ;  /* 0x0000e800ff097b82 */ /* 0x000e620000000800 */
[----:B------:R-:W-:Y:S02]  /*3e60*/  IMAD.MOV.U32 R5, RZ, RZ, 0x7fffffff ;  /* 0x7fffffffff057424 */ /* 0x000fe400078e00ff */
[C---:B-1----:R-:W-:Y:S02]  /*3e70*/  IMAD R7, R4.reuse, R9, RZ ;  /* 0x0000000904077224 */ /* 0x042fe400078e02ff */
[----:B------:R-:W-:Y:S02]  /*3e80*/  VIADD R4, R4, 0x2 ;  /* 0x0000000204047836 */ /* 0x000fe40000000000 */
[----:B------:R-:W-:-:S05]  /*3e90*/  IMAD.WIDE R6, R7, 0x4, R2 ;  /* 0x0000000407067825 */ /* 0x000fca00078e0202 */
[----:B------:R1:W-:Y:S01]  /*3ea0*/  STG.E desc[UR24][R6.64], R5 ;  /* 0x0000000506007986 */ /* 0x0003e2000c101918 */
[----:B------:R-:W-:-:S05]  /*3eb0*/  IMAD.WIDE R8, R9, 0x4, R6 ;  /* 0x0000000409087825 */ /* 0x000fca00078e0206 */
[----:B------:R1:W-:Y:S02]  /*3ec0*/  STG.E desc[UR24][R8.64], R5 ;  /* 0x0000000508007986 */ /* 0x0003e4000c101918 */
.L_x_26:
[----:B01----:R-:W-:Y:S01]  /*3ed0*/  @!P1 IMAD R5, R4, R21, RZ ;  /* 0x0000001504059224 */ /* 0x003fe200078e02ff */
[----:B------:R-:W-:-:S03]  /*3ee0*/  @!P1 MOV R7, 0x7fffffff ;  /* 0x7fffffff00079802 */ /* 0x000fc60000000f00 */
[----:B------:R-:W-:-:S05]  /*3ef0*/  @!P1 IMAD.WIDE R2, R5, 0x4, R2 ;  /* 0x0000000405029825 */ /* 0x000fca00078e0202 */
[----:B------:R2:W-:Y:S02]  /*3f00*/  @!P1 STG.E desc[UR24][R2.64], R7 ;  /* 0x0000000702009986 */ /* 0x0005e4000c101918 */
.L_x_22:
[----:B------:R-:W3:Y:S02]  /*3f10*/  LDCU.64 UR6, c[0x0][0x3c0] ;  /* 0x00007800ff0677ac */ /* 0x000ee40008000a00 */
[----:B---3--:R-:W-:-:S04]  /*3f20*/  UIADD3 UR6, UP1, UPT, UR19, UR6, URZ ;  /* 0x0000000613067290 */ /* 0x008fc8000ff3e0ff */
[----:B------:R-:W-:Y:S02]  /*3f30*/  UIADD3.X UR7, UPT, UPT, UR26, UR7, URZ, UP1, !UPT ;  /* 0x000000071a077290 */ /* 0x000fe40008ffe4ff */
[----:B------:R-:W-:-:S09]  /*3f40*/  UISETP.LT.OR UP1, UPT, UR23, 0x2, !UP0 ;  /* 0x000000021700788c */ /* 0x000fd2000c721670 */
[----:B------:R-:W-:Y:S05]  /*3f50*/  BRA.U UP1, `(.L_x_27) ;  /* 0x0000000501887547 */ /* 0x000fea000b800000 */
[----:B------:R-:W-:-:S04]  /*3f60*/  UISETP.LT.U32.AND UP1, UPT, UR16, UR22, UPT ;  /* 0x000000161000728c */ /* 0x000fc8000bf21070 */
[----:B------:R-:W-:-:S04]  /*3f70*/  USEL UR18, UR16, UR22, UP1 ;  /* 0x0000001610127287 */ /* 0x000fc80008800000 */
[----:B------:R-:W-:Y:S02]  /*3f80*/  UIADD3 UR4, UPT, UPT, UR18, -0x1, URZ ;  /* 0xffffffff12047890 */ /* 0x000fe4000fffe0ff */
[----:B------:R-:W-:Y:S02]  /*3f90*/  ULOP3.LUT UR20, UR18, 0x7, URZ, 0xc0, !UPT ;  /* 0x0000000712147892 */ /* 0x000fe4000f8ec0ff */
[----:B------:R-:W-:Y:S02]  /*3fa0*/  UISETP.GE.U32.AND UP1, UPT, UR4, 0x7, UPT ;  /* 0x000000070400788c */ /* 0x000fe4000bf26070 */
[----:B------:R-:W-:Y:S01]  /*3fb0*/  UISETP.NE.AND UP2, UPT, UR20, URZ, UPT ;  /* 0x000000ff1400728c */ /* 0x000fe2000bf45270 */
[----:B------:R-:W-:-:S06]  /*3fc0*/  UMOV UR4, URZ ;  /* 0x000000ff00047c82 */ /* 0x000fcc0008000000 */
[----:B------:R-:W-:Y:S05]  /*3fd0*/  BRA.U !UP1, `(.L_x_28) ;  /* 0x0000000109a07547 */ /* 0x000fea000b800000 */
[----:B-1----:R-:W-:Y:S01]  /*3fe0*/  IMAD.MOV.U32 R29, RZ, RZ, 0x7fffffff ;  /* 0x7fffffffff1d7424 */ /* 0x002fe200078e00ff */
[----:B------:R-:W1:Y:S01]  /*3ff0*/  LDCU UR21, c[0x0][0x3a0] ;  /* 0x00007400ff1577ac */ /* 0x000e620008000800 */
[----:B------:R-:W-:Y:S01]  /*4000*/  ULOP3.LUT UR4, UR18, 0x7ffffff8, URZ, 0xc0, !UPT ;  /* 0x7ffffff812047892 */ /* 0x000fe2000f8ec0ff */
[----:B------:R-:W-:-:S11]  /*4010*/  UMOV UR5, URZ ;  /* 0x000000ff00057c82 */ /* 0x000fd60008000000 */
.L_x_29:
[----:B-1----:R-:W-:Y:S02]  /*4020*/  UIMAD UR16, UR5, UR21, URZ ;  /* 0x00000015051072a4 */ /* 0x002fe4000f8e02ff */
[----:B------:R-:W-:Y:S02]  /*4030*/  UIADD3 UR5, UPT, UPT, UR5, 0x8, URZ ;  /* 0x0000000805057890 */ /* 0x000fe4000fffe0ff */
[----:B------:R-:W-:Y:S02]  /*4040*/  UIMAD.WIDE UR16, UR16, 0x4, UR6 ;  /* 0x00000004101078a5 */ /* 0x000fe4000f8e0206 */
[----:B------:R-:W-:Y:S02]  /*4050*/  UISETP.NE.AND UP1, UPT, UR5, UR4, UPT ;  /* 0x000000040500728c */ /* 0x000fe4000bf25270 */
[----:B------:R-:W-:Y:S02]  /*4060*/  UIMAD.WIDE UR28, UR21, 0x4, UR16 ;  /* 0x00000004151c78a5 */ /* 0x000fe4000f8e0210 */
[----:B--23--:R-:W-:-:S02]  /*4070*/  IMAD.U32 R2, RZ, RZ, UR16 ;  /* 0x00000010ff027e24 */ /* 0x00cfc4000f8e00ff */
[----:B------:R-:W-:Y:S01]  /*4080*/  UIMAD.WIDE UR30, UR21, 0x4, UR28 ;  /* 0x00000004151e78a5 */ /* 0x000fe2000f8e021c */
[----:B------:R-:W-:Y:S01]  /*4090*/  IMAD.U32 R3, RZ, RZ, UR17 ;  /* 0x00000011ff037e24 */ /* 0x000fe2000f8e00ff */
[----:B------:R-:W-:Y:S01]  /*40a0*/  MOV R5, UR29 ;  /* 0x0000001d00057c02 */ /* 0x000fe20008000f00 */
[----:B------:R-:W-:Y:S01]  /*40b0*/  IMAD.U32 R4, RZ, RZ, UR28 ;  /* 0x0000001cff047e24 */ /* 0x000fe2000f8e00ff */
[----:B------:R-:W-:Y:S02]  /*40c0*/  UIMAD.WIDE UR32, UR21, 0x4, UR30 ;  /* 0x00000004152078a5 */ /* 0x000fe4000f8e021e */
[----:B0-----:R-:W-:Y:S01]  /*40d0*/  IMAD.U32 R6, RZ, RZ, UR30 ;  /* 0x0000001eff067e24 */ /* 0x001fe2000f8e00ff */
[----:B------:R3:W-:Y:S01]  /*40e0*/  STG.E desc[UR24][R2.64], R29 ;  /* 0x0000001d02007986 */ /* 0x0007e2000c101918 */
[----:B------:R-:W-:Y:S01]  /*40f0*/  UIMAD.WIDE UR34, UR21, 0x4, UR32 ;  /* 0x00000004152278a5 */ /* 0x000fe2000f8e0220 */
[----:B------:R-:W-:Y:S02]  /*4100*/  IMAD.U32 R7, RZ, RZ, UR31 ;  /* 0x0000001fff077e24 */ /* 0x000fe4000f8e00ff */
[----:B------:R-:W-:Y:S01]  /*4110*/  IMAD.U32 R8, RZ, RZ, UR32 ;  /* 0x00000020ff087e24 */ /* 0x000fe2000f8e00ff */
[----:B------:R-:W-:Y:S01]  /*4120*/  UIMAD.WIDE UR36, UR21, 0x4, UR34 ;  /* 0x00000004152478a5 */ /* 0x000fe2000f8e0222 */
[----:B------:R-:W-:Y:S01]  /*4130*/  IMAD.U32 R9, RZ, RZ, UR33 ;  /* 0x00000021ff097e24 */ /* 0x000fe2000f8e00ff */
[----:B------:R-:W-:Y:S01]  /*4140*/  MOV R20, UR34 ;  /* 0x0000002200147c02 */ /* 0x000fe20008000f00 */
[----:B------:R-:W-:Y:S01]  /*4150*/  IMAD.U32 R21, RZ, RZ, UR35 ;  /* 0x00000023ff157e24 */ /* 0x000fe2000f8e00ff */
[----:B------:R-:W-:Y:S01]  /*4160*/  UIMAD.WIDE UR16, UR21, 0x4, UR36 ;  /* 0x00000004151078a5 */ /* 0x000fe2000f8e0224 */
[----:B------:R3:W-:Y:S01]  /*4170*/  STG.E desc[UR24][R4.64], R29 ;  /* 0x0000001d04007986 */ /* 0x0007e2000c101918 */
[----:B------:R-:W-:-:S02]  /*4180*/  IMAD.U32 R22, RZ, RZ, UR36 ;  /* 0x00000024ff167e24 */ /* 0x000fc4000f8e00ff */
[----:B------:R-:W-:Y:S01]  /*4190*/  UIMAD.WIDE UR28, UR21, 0x4, UR16 ;  /* 0x00000004151c78a5 */ /* 0x000fe2000f8e0210 */
[----:B------:R-:W-:Y:S01]  /*41a0*/  IMAD.U32 R23, RZ, RZ, UR37 ;  /* 0x00000025ff177e24 */ /* 0x000fe2000f8e00ff */
[----:B------:R-:W-:Y:S01]  /*41b0*/  MOV R25, UR17 ;  /* 0x0000001100197c02 */ /* 0x000fe20008000f00 */
[----:B------:R-:W-:Y:S01]  /*41c0*/  IMAD.U32 R24, RZ, RZ, UR16 ;  /* 0x00000010ff187e24 */ /* 0x000fe2000f8e00ff */
[----:B------:R3:W-:Y:S02]  /*41d0*/  STG.E desc[UR24][R6.64], R29 ;  /* 0x0000001d06007986 */ /* 0x0007e4000c101918 */
[----:B------:R-:W-:Y:S02]  /*41e0*/  IMAD.U32 R26, RZ, RZ, UR28 ;  /* 0x0000001cff1a7e24 */ /* 0x000fe4000f8e00ff */
[----:B------:R-:W-:Y:S01]  /*41f0*/  IMAD.U32 R27, RZ, RZ, UR29 ;  /* 0x0000001dff1b7e24 */ /* 0x000fe2000f8e00ff */
[----:B------:R3:W-:Y:S04]  /*4200*/  STG.E desc[UR24][R8.64], R29 ;  /* 0x0000001d08007986 */ /* 0x0007e8000c101918 */
[----:B------:R3:W-:Y:S04]  /*4210*/  STG.E desc[UR24][R20.64], R29 ;  /* 0x0000001d14007986 */ /* 0x0007e8000c101918 */
[----:B------:R3:W-:Y:S04]  /*4220*/  STG.E desc[UR24][R22.64], R29 ;  /* 0x0000001d16007986 */ /* 0x0007e8000c101918 */
[----:B------:R3:W-:Y:S04]  /*4230*/  STG.E desc[UR24][R24.64], R29 ;  /* 0x0000001d18007986 */ /* 0x0007e8000c101918 */
[----:B------:R3:W-:Y:S01]  /*4240*/  STG.E desc[UR24][R26.64], R29 ;  /* 0x0000001d1a007986 */ /* 0x0007e2000c101918 */
[----:B------:R-:W-:Y:S05]  /*4250*/  BRA.U UP1, `(.L_x_29) ;  /* 0xfffffffd01707547 */ /* 0x000fea000b83ffff */
.L_x_28:
[----:B------:R-:W-:Y:S05]  /*4260*/  BRA.U !UP2, `(.L_x_27) ;  /* 0x000000010ac47547 */ /* 0x000fea000b800000 */
[----:B------:R-:W-:Y:S02]  /*4270*/  UISETP.GE.U32.AND UP1, UPT, UR20, 0x4, UPT ;  /* 0x000000041400788c */ /* 0x000fe4000bf26070 */
[----:B------:R-:W-:-:S04]  /*4280*/  ULOP3.LUT UR27, UR18, 0x3, URZ, 0xc0, !UPT ;  /* 0x00000003121b7892 */ /* 0x000fc8000f8ec0ff */
[----:B------:R-:W-:-:S03]  /*4290*/  UISETP.NE.AND UP2, UPT, UR27, URZ, UPT ;  /* 0x000000ff1b00728c */ /* 0x000fc6000bf45270 */
[----:B------:R-:W-:Y:S08]  /*42a0*/  BRA.U !UP1, `(.L_x_30) ;  /* 0x0000000109507547 */ /* 0x000ff0000b800000 */
[----:B------:R-:W4:Y:S01]  /*42b0*/  LDCU UR20, c[0x0][0x3a0] ;  /* 0x00007400ff1477ac */ /* 0x000f220008000800 */
[----:B01-3--:R-:W-:Y:S01]  /*42c0*/  IMAD.MOV.U32 R21, RZ, RZ, 0x7fffffff ;  /* 0x7fffffffff157424 */ /* 0x00bfe200078e00ff */
[----:B----4-:R-:W-:Y:S02]  /*42d0*/  UIMAD UR16, UR4, UR20, URZ ;  /* 0x00000014041072a4 */ /* 0x010fe4000f8e02ff */
[----:B------:R-:W-:Y:S02]  /*42e0*/  UIADD3 UR4, UPT, UPT, UR4, 0x4, URZ ;  /* 0x0000000404047890 */ /* 0x000fe4000fffe0ff */
[----:B------:R-:W-:-:S04]  /*42f0*/  UIMAD.WIDE UR16, UR16, 0x4, UR6 ;  /* 0x00000004101078a5 */ /* 0x000fc8000f8e0206 */
[----:B------:R-:W-:Y:S02]  /*4300*/  UIMAD.WIDE UR28, UR20, 0x4, UR16 ;  /* 0x00000004141c78a5 */ /* 0x000fe4000f8e0210 */
[----:B--2---:R-:W-:Y:S01]  /*4310*/  IMAD.U32 R2, RZ, RZ, UR16 ;  /* 0x00000010ff027e24 */ /* 0x004fe2000f8e00ff */
[----:B------:R-:W-:Y:S01]  /*4320*/  MOV R3, UR17 ;  /* 0x0000001100037c02 */ /* 0x000fe20008000f00 */
[----:B------:R-:W-:Y:S02]  /*4330*/  UIMAD.WIDE UR30, UR20, 0x4, UR28 ;  /* 0x00000004141e78a5 */ /* 0x000fe4000f8e021c */
[----:B------:R-:W-:Y:S02]  /*4340*/  IMAD.U32 R4, RZ, RZ, UR28 ;  /* 0x0000001cff047e24 */ /* 0x000fe4000f8e00ff */
[----:B------:R-:W-:Y:S01]  /*4350*/  UIMAD.WIDE UR20, UR20, 0x4, UR30 ;  /* 0x00000004141478a5 */ /* 0x000fe2000f8e021e */
[----:B------:R-:W-:Y:S01]  /*4360*/  IMAD.U32 R5, RZ, RZ, UR29 ;  /* 0x0000001dff057e24 */ /* 0x000fe2000f8e00ff */
[----:B------:R4:W-:Y:S01]  /*4370*/  STG.E desc[UR24][R2.64], R21 ;  /* 0x0000001502007986 */ /* 0x0009e2000c101918 */
[----:B------:R-:W-:-:S02]  /*4380*/  IMAD.U32 R6, RZ, RZ, UR30 ;  /* 0x0000001eff067e24 */ /* 0x000fc4000f8e00ff */
[----:B------:R-:W-:Y:S01]  /*4390*/  IMAD.U32 R7, RZ, RZ, UR31 ;  /* 0x0000001fff077e24 */ /* 0x000fe2000f8e00ff */
[----:B------:R-:W-:Y:S01]  /*43a0*/  MOV R8, UR20 ;  /* 0x0000001400087c02 */ /* 0x000fe20008000f00 */
[----:B------:R-:W-:Y:S01]  /*43b0*/  IMAD.U32 R9, RZ, RZ, UR21 ;  /* 0x00000015ff097e24 */ /* 0x000fe2000f8e00ff */
[----:B------:R4:W-:Y:S04]  /*43c0*/  STG.E desc[UR24][R4.64], R21 ;  /* 0x0000001504007986 */ /* 0x0009e8000c101918 */
[----:B------:R4:W-:Y:S04]  /*43d0*/  STG.E desc[UR24][R6.64], R21 ;  /* 0x0000001506007986 */ /* 0x0009e8000c101918 */
[----:B------:R4:W-:Y:S02]  /*43e0*/  STG.E desc[UR24][R8.64], R21 ;  /* 0x0000001508007986 */ /* 0x0009e4000c101918 */
.L_x_30:
[----:B------:R-:W-:Y:S05]  /*43f0*/  BRA.U !UP2, `(.L_x_27) ;  /* 0x000000010a607547 */ /* 0x000fea000b800000 */
[----:B------:R-:W-:Y:S02]  /*4400*/  ULOP3.LUT UR18, UR18, 0x1, URZ, 0xc0, !UPT ;  /* 0x0000000112127892 */ /* 0x000fe4000f8ec0ff */
[----:B------:R-:W-:Y:S02]  /*4410*/  UISETP.NE.AND UP1, UPT, UR27, 0x1, UPT ;  /* 0x000000011b00788c */ /* 0x000fe4000bf25270 */
[----:B------:R-:W-:-:S11]  /*4420*/  UISETP.NE.U32.AND UP2, UPT, UR18, 0x1, UPT ;  /* 0x000000011200788c */ /* 0x000fd6000bf45070 */
[----:B------:R-:W0:Y:S01]  /*4430*/  @!UP2 LDCU UR5, c[0x0][0x3a0] ;  /* 0x00007400ff05a7ac */ /* 0x000e220008000800 */
[----:B------:R-:W-:Y:S05]  /*4440*/  BRA.U !UP1, `(.L_x_31) ;  /* 0x0000000109307547 */ /* 0x000fea000b800000 */
[----:B------:R-:W5:Y:S01]  /*4450*/  LDCU UR20, c[0x0][0x3a0] ;  /* 0x00007400ff1477ac */ /* 0x000f620008000800 */
[----:B01234-:R-:W-:Y:S01]  /*4460*/  IMAD.MOV.U32 R7, RZ, RZ, 0x7fffffff ;  /* 0x7fffffffff077424 */ /* 0x01ffe200078e00ff */
[----:B-----5:R-:W-:Y:S02]  /*4470*/  UIMAD UR16, UR4, UR20, URZ ;  /* 0x00000014041072a4 */ /* 0x020fe4000f8e02ff */
[----:B------:R-:W-:Y:S02]  /*4480*/  UIADD3 UR4, UPT, UPT, UR4, 0x2, URZ ;  /* 0x0000000204047890 */ /* 0x000fe4000fffe0ff */
[----:B------:R-:W-:-:S04]  /*4490*/  UIMAD.WIDE UR16, UR16, 0x4, UR6 ;  /* 0x00000004101078a5 */ /* 0x000fc8000f8e0206 */
[----:B------:R-:W-:Y:S02]  /*44a0*/  UIMAD.WIDE UR20, UR20, 0x4, UR16 ;  /* 0x00000004141478a5 */ /* 0x000fe4000f8e0210 */
[----:B------:R-:W-:Y:S02]  /*44b0*/  IMAD.U32 R2, RZ, RZ, UR16 ;  /* 0x00000010ff027e24 */ /* 0x000fe4000f8e00ff */
[----:B------:R-:W-:Y:S02]  /*44c0*/  IMAD.U32 R3, RZ, RZ, UR17 ;  /* 0x00000011ff037e24 */ /* 0x000fe4000f8e00ff */
[----:B------:R-:W-:Y:S01]  /*44d0*/  MOV R4, UR20 ;  /* 0x0000001400047c02 */ /* 0x000fe20008000f00 */
[----:B------:R-:W-:Y:S02]  /*44e0*/  IMAD.U32 R5, RZ, RZ, UR21 ;  /* 0x00000015ff057e24 */ /* 0x000fe4000f8e00ff */
[----:B------:R0:W-:Y:S04]  /*44f0*/  STG.E desc[UR24][R2.64], R7 ;  /* 0x0000000702007986 */ /* 0x0001e8000c101918 */
[----:B------:R0:W-:Y:S02]  /*4500*/  STG.E desc[UR24][R4.64], R7 ;  /* 0x0000000704007986 */ /* 0x0001e4000c101918 */
.L_x_31:
[----:B0-----:R-:W-:Y:S01]  /*4510*/  @!UP2 UIMAD UR4, UR4, UR5, URZ ;  /* 0x000000050404a2a4 */ /* 0x001fe2000f8e02ff */
[----:B------:R-:W-:Y:S01]  /*4520*/  PLOP3.LUT P0, PT, PT, PT, UP2, 0x80, 0x8 ;  /* 0x000000000008781c */ /* 0x000fe20003f0f028 */
[----:B---34-:R-:W-:Y:S02]  /*4530*/  IMAD.MOV.U32 R5, RZ, RZ, 0x7fffffff ;  /* 0x7fffffffff057424 */ /* 0x018fe400078e00ff */
[----:B------:R-:W-:-:S06]  /*4540*/  @!UP2 UIMAD.WIDE UR6, UR4, 0x4, UR6 ;  /* 0x000000040406a8a5 */ /* 0x000fcc000f8e0206 */
[----:B--2---:R-:W-:Y:S02]  /*4550*/  IMAD.U32 R2, RZ, RZ, UR6 ;  /* 0x00000006ff027e24 */ /* 0x004fe4000f8e00ff */
[----:B------:R-:W-:-:S05]  /*4560*/  IMAD.U32 R3, RZ, RZ, UR7 ;  /* 0x00000007ff037e24 */ /* 0x000fca000f8e00ff */
[----:B------:R0:W-:Y:S02]  /*4570*/  @!P0 STG.E desc[UR24][R2.64], R5 ;  /* 0x0000000502008986 */ /* 0x0001e4000c101918 */
.L_x_27:
[----:B------:R-:W5:Y:S02]  /*4580*/  LDCU.64 UR6, c[0x0][0x3c8] ;  /* 0x00007900ff0677ac */ /* 0x000f640008000a00 */
[----:B-----5:R-:W-:-:S04]  /*4590*/  UIADD3 UR6, UP1, UPT, UR19, UR6, URZ ;  /* 0x0000000613067290 */ /* 0x020fc8000ff3e0ff */
[----:B------:R-:W-:Y:S01]  /*45a0*/  UIADD3.X UR7, UPT, UPT, UR26, UR7, URZ, UP1, !UPT ;  /* 0x000000071a077290 */ /* 0x000fe20008ffe4ff */
[----:B------:R-:W-:Y:S11]  /*45b0*/  BRA.U !UP0, `(.L_x_32) ;  /* 0x0000000508847547 */ /* 0x000ff6000b800000 */
[----:B------:R-:W-:Y:S01]  /*45c0*/  UISETP.LT.AND UP0, UPT, UR22, UR23, UPT ;  /* 0x000000171600728c */ /* 0x000fe2000bf01270 */
[----:B------:R-:W-:-:S03]  /*45d0*/  UMOV UR4, URZ ;  /* 0x000000ff00047c82 */ /* 0x000fc60008000000 */
[----:B------:R-:W-:-:S04]  /*45e0*/  USEL UR20, UR22, UR23, UP0 ;  /* 0x0000001716147287 */ /* 0x000fc80008000000 */
[----:B------:R-:W-:Y:S02]  /*45f0*/  UISETP.GE.U32.AND UP0, UPT, UR20, 0x8, UPT ;  /* 0x000000081400788c */ /* 0x000fe4000bf06070 */
[----:B------:R-:W-:-:S04]  /*4600*/  ULOP3.LUT UR18, UR20, 0x7, URZ, 0xc0, !UPT ;  /* 0x0000000714127892 */ /* 0x000fc8000f8ec0ff */
[----:B------:R-:W-:-:S03]  /*4610*/  UISETP.NE.AND UP1, UPT, UR18, URZ, UPT ;  /* 0x000000ff1200728c */ /* 0x000fc6000bf25270 */
[----:B------:R-:W-:Y:S08]  /*4620*/  BRA.U !UP0, `(.L_x_33) ;  /* 0x0000000108a07547 */ /* 0x000ff0000b800000 */
[----:B-1-3--:R-:W-:Y:S01]  /*4630*/  MOV R29, 0x7fffffff ;  /* 0x7fffffff001d7802 */ /* 0x00afe20000000f00 */
[----:B------:R-:W1:Y:S01]  /*4640*/  LDCU UR19, c[0x0][0x3a0] ;  /* 0x00007400ff1377ac */ /* 0x000e620008000800 */
[----:B------:R-:W-:Y:S01]  /*4650*/  ULOP3.LUT UR4, UR20, 0x7ffffff8, URZ, 0xc0, !UPT ;  /* 0x7ffffff814047892 */ /* 0x000fe2000f8ec0ff */
[----:B------:R-:W-:-:S11]  /*4660*/  UMOV UR5, URZ ;  /* 0x000000ff00057c82 */ /* 0x000fd60008000000 */
.L_x_34:
[----:B-1----:R-:W-:Y:S02]  /*4670*/  UIMAD UR16, UR5, UR19, URZ ;  /* 0x00000013051072a4 */ /* 0x002fe4000f8e02ff */
[----:B------:R-:W-:Y:S02]  /*4680*/  UIADD3 UR5, UPT, UPT, UR5, 0x8, URZ ;  /* 0x0000000805057890 */ /* 0x000fe4000fffe0ff */
[----:B------:R-:W-:Y:S02]  /*4690*/  UIMAD.WIDE UR16, UR16, 0x4, UR6 ;  /* 0x00000004101078a5 */ /* 0x000fe4000f8e0206 */
[----:B------:R-:W-:Y:S02]  /*46a0*/  UISETP.NE.AND UP0, UPT, UR5, UR4, UPT ;  /* 0x000000040500728c */ /* 0x000fe4000bf05270 */
[----:B------:R-:W-:Y:S02]  /*46b0*/  UIMAD.WIDE UR22, UR19, 0x4, UR16 ;  /* 0x00000004131678a5 */ /* 0x000fe4000f8e0210 */
[----:B0-2-4-:R-:W-:-:S02]  /*46c0*/  IMAD.U32 R2, RZ, RZ, UR16 ;  /* 0x00000010ff027e24 */ /* 0x015fc4000f8e00ff */
        /* <DEDUP_REMOVED lines=14> */
[----:B------:R-:W-:Y:S01]  /*47b0*/  UIMAD.WIDE UR16, UR19, 0x4, UR32 ;  /* 0x00000004131078a5 */ /* 0x000fe2000f8e0220 */
[----:B------:R0:W-:Y:S01]  /*47c0*/  STG.E desc[UR24][R4.64], R29 ;  /* 0x0000001d04007986 */ /* 0x0001e2000c101918 */
        /* <DEDUP_REMOVED lines=10> */
[----:B------:R0:W-:Y:S04]  /*4870*/  STG.E desc[UR24][R22.64], R29 ;  /* 0x0000001d16007986 */ /* 0x0001e8000c101918 */
[----:B------:R0:W-:Y:S04]  /*4880*/  STG.E desc[UR24][R24.64], R29 ;  /* 0x0000001d18007986 */ /* 0x0001e8000c101918 */
[----:B------:R0:W-:Y:S01]  /*4890*/  STG.E desc[UR24][R26.64], R29 ;  /* 0x0000001d1a007986 */ /* 0x0001e2000c101918 */
[----:B------:R-:W-:Y:S05]  /*48a0*/  BRA.U UP0, `(.L_x_34) ;  /* 0xfffffffd00707547 */ /* 0x000fea000b83ffff */
.L_x_33:
[----:B------:R-:W-:Y:S05]  /*48b0*/  BRA.U !UP1, `(.L_x_32) ;  /* 0x0000000109c47547 */ /* 0x000fea000b800000 */
[----:B------:R-:W-:Y:S02]  /*48c0*/  UISETP.GE.U32.AND UP0, UPT, UR18, 0x4, UPT ;  /* 0x000000041200788c */ /* 0x000fe4000bf06070 */
[----:B------:R-:W-:-:S04]  /*48d0*/  ULOP3.LUT UR21, UR20, 0x3, URZ, 0xc0, !UPT ;  /* 0x0000000314157892 */ /* 0x000fc8000f8ec0ff */
[----:B------:R-:W-:-:S03]  /*48e0*/  UISETP.NE.AND UP1, UPT, UR21, URZ, UPT ;  /* 0x000000ff1500728c */ /* 0x000fc6000bf25270 */
[----:B------:R-:W-:Y:S08]  /*48f0*/  BRA.U !UP0, `(.L_x_35) ;  /* 0x0000000108507547 */ /* 0x000ff0000b800000 */
[----:B------:R-:W5:Y:S01]  /*4900*/  LDCU UR18, c[0x0][0x3a0] ;  /* 0x00007400ff1277ac */ /* 0x000f620008000800 */
[----:B01-34-:R-:W-:Y:S01]  /*4910*/  IMAD.MOV.U32 R21, RZ, RZ, 0x7fffffff ;  /* 0x7fffffffff157424 */ /* 0x01bfe200078e00ff */
[----:B-----5:R-:W-:Y:S02]  /*4920*/  UIMAD UR16, UR4, UR18, URZ ;  /* 0x00000012041072a4 */ /* 0x020fe4000f8e02ff */
[----:B------:R-:W-:Y:S02]  /*4930*/  UIADD3 UR4, UPT, UPT, UR4, 0x4, URZ ;  /* 0x0000000404047890 */ /* 0x000fe4000fffe0ff */
[----:B------:R-:W-:-:S04]  /*4940*/  UIMAD.WIDE UR16, UR16, 0x4, UR6 ;  /* 0x00000004101078a5 */ /* 0x000fc8000f8e0206 */
[----:B------:R-:W-:Y:S02]  /*4950*/  UIMAD.WIDE UR22, UR18, 0x4, UR16 ;  /* 0x00000004121678a5 */ /* 0x000fe4000f8e0210 */
[----:B--2---:R-:W-:Y:S02]  /*4960*/  IMAD.U32 R2, RZ, RZ, UR16 ;  /* 0x00000010ff027e24 */ /* 0x004fe4000f8e00ff */
[----:B------:R-:W-:Y:S01]  /*4970*/  UIMAD.WIDE UR26, UR18, 0x4, UR22 ;  /* 0x00000004121a78a5 */ /* 0x000fe2000f8e0216 */
[----:B------:R-:W-:Y:S01]  /*4980*/  IMAD.U32 R3, RZ, RZ, UR17 ;  /* 0x00000011ff037e24 */ /* 0x000fe2000f8e00ff */
[----:B------:R-:W-:Y:S01]  /*4990*/  MOV R4, UR22 ;  /* 0x0000001600047c02 */ /* 0x000fe20008000f00 */
[----:B------:R-:W-:Y:S01]  /*49a0*/  IMAD.U32 R5, RZ, RZ, UR23 ;  /* 0x00000017ff057e24 */ /* 0x000fe2000f8e00ff */
[----:B------:R-:W-:Y:S02]  /*49b0*/  UIMAD.WIDE UR18, UR18, 0x4, UR26 ;  /* 0x00000004121278a5 */ /* 0x000fe4000f8e021a */
[----:B------:R-:W-:Y:S01]  /*49c0*/  IMAD.U32 R6, RZ, RZ, UR26 ;  /* 0x0000001aff067e24 */ /* 0x000fe2000f8e00ff */
[----:B------:R0:W-:Y:S01]  /*49d0*/  STG.E desc[UR24][R2.64], R21 ;  /* 0x0000001502007986 */ /* 0x0001e2000c101918 */
[----:B------:R-:W-:-:S02]  /*49e0*/  IMAD.U32 R7, RZ, RZ, UR27 ;  /* 0x0000001bff077e24 */ /* 0x000fc4000f8e00ff */
[----:B------:R-:W-:Y:S01]  /*49f0*/  IMAD.U32 R8, RZ, RZ, UR18 ;  /* 0x00000012ff087e24 */ /* 0x000fe2000f8e00ff */
[----:B------:R-:W-:Y:S01]  /*4a00*/  MOV R9, UR19 ;  /* 0x0000001300097c02 */ /* 0x000fe20008000f00 */
[----:B------:R0:W-:Y:S04]  /*4a10*/  STG.E desc[UR24][R4.64], R21 ;  /* 0x0000001504007986 */ /* 0x0001e8000c101918 */
[----:B------:R0:W-:Y:S04]  /*4a20*/  STG.E desc[UR24][R6.64], R21 ;  /* 0x0000001506007986 */ /* 0x0001e8000c101918 */
[----:B------:R0:W-:Y:S02]  /*4a30*/  STG.E desc[UR24][R8.64], R21 ;  /* 0x0000001508007986 */ /* 0x0001e4000c101918 */
.L_x_35:
        /* <DEDUP_REMOVED lines=14> */
[----:B------:R-:W-:Y:S01]  /*4b20*/  IMAD.U32 R4, RZ, RZ, UR18 ;  /* 0x00000012ff047e24 */ /* 0x000fe2000f8e00ff */
[----:B------:R-:W-:Y:S02]  /*4b30*/  MOV R5, UR19 ;  /* 0x0000001300057c02 */ /* 0x000fe40008000f00 */
[----:B------:R0:W-:Y:S04]  /*4b40*/  STG.E desc[UR24][R2.64], R7 ;  /* 0x0000000702007986 */ /* 0x0001e8000c101918 */
[----:B------:R0:W-:Y:S02]  /*4b50*/  STG.E desc[UR24][R4.64], R7 ;  /* 0x0000000704007986 */ /* 0x0001e4000c101918 */
.L_x_36:
[----:B0-----:R-:W-:Y:S01]  /*4b60*/  @!UP1 UIMAD UR4, UR4, UR5, URZ ;  /* 0x00000005040492a4 */ /* 0x001fe2000f8e02ff */
[----:B------:R-:W-:Y:S01]  /*4b70*/  PLOP3.LUT P0, PT, PT, PT, UP1, 0x80, 0x8 ;  /* 0x000000000008781c */ /* 0x000fe20003f0f018 */
[----:B---34-:R-:W-:Y:S02]  /*4b80*/  IMAD.MOV.U32 R5, RZ, RZ, 0x7fffffff ;  /* 0x7fffffffff057424 */ /* 0x018fe400078e00ff */
[----:B------:R-:W-:-:S06]  /*4b90*/  @!UP1 UIMAD.WIDE UR6, UR4, 0x4, UR6 ;  /* 0x00000004040698a5 */ /* 0x000fcc000f8e0206 */
[----:B--2---:R-:W-:Y:S02]  /*4ba0*/  IMAD.U32 R2, RZ, RZ, UR6 ;  /* 0x00000006ff027e24 */ /* 0x004fe4000f8e00ff */
[----:B------:R-:W-:-:S05]  /*4bb0*/  IMAD.U32 R3, RZ, RZ, UR7 ;  /* 0x00000007ff037e24 */ /* 0x000fca000f8e00ff */
[----:B------:R0:W-:Y:S02]  /*4bc0*/  @!P0 STG.E desc[UR24][R2.64], R5 ;  /* 0x0000000502008986 */ /* 0x0001e4000c101918 */
.L_x_32:
[----:B0-234-:R-:W0:Y:S08]  /*4bd0*/  I2F.F64.U32 R2, R0 ;  /* 0x0000000000027312 */ /* 0x01de300000201800 */
[----:B0-----:R-:W1:Y:S01]  /*4be0*/  MUFU.RCP64H R5, R3 ;  /* 0x0000000300057308 */ /* 0x001e620000001800 */
[----:B------:R-:W-:-:S05]  /*4bf0*/  VIADD R4, R3, 0x300402 ;  /* 0x0030040203047836 */ /* 0x000fca0000000000 */
[----:B------:R-:W-:Y:S01]  /*4c00*/  FSETP.GEU.AND P0, PT, |R4|, 5.8789094863358348022e-39, PT ;  /* 0x004004020400780b */ /* 0x000fe20003f0e200 */
[----:B-1----:R-:W-:-:S08]  /*4c10*/  DFMA R6, -R2, R4, 1 ;  /* 0x3ff000000206742b */ /* 0x002fd00000000104 */
[----:B------:R-:W-:-:S08]  /*4c20*/  DFMA R6, R6, R6, R6 ;  /* 0x000000060606722b */ /* 0x000fd00000000006 */
[----:B------:R-:W-:-:S08]  /*4c30*/  DFMA R6, R4, R6, R4 ;  /* 0x000000060406722b */ /* 0x000fd00000000004 */
[----:B------:R-:W-:-:S08]  /*4c40*/  DFMA R20, -R2, R6, 1 ;  /* 0x3ff000000214742b */ /* 0x000fd00000000106 */
[----:B------:R-:W-:Y:S01]  /*4c50*/  DFMA R20, R6, R20, R6 ;  /* 0x000000140614722b */ /* 0x000fe20000000006 */
[----:B------:R-:W-:Y:S10]  /*4c60*/  @P0 BRA `(.L_x_37) ;  /* 0x0000000000200947 */ /* 0x000ff40003800000 */
[----:B------:R-:W-:Y:S01]  /*4c70*/  LOP3.LUT R0, R3, 0x7fffffff, RZ, 0xc0, !PT ;  /* 0x7fffffff03007812 */ /* 0x000fe200078ec0ff */
[----:B------:R-:W-:Y:S01]  /*4c80*/  IMAD.MOV.U32 R23, RZ, RZ, R3 ;  /* 0x000000ffff177224 */ /* 0x000fe200078e0003 */
[----:B------:R-:W-:-:S03]  /*4c90*/  MOV R22, R2 ;  /* 0x0000000200167202 */ /* 0x000fc60000000f00 */
[----:B------:R-:W-:Y:S01]  /*4ca0*/  VIADD R6, R0, 0xfff00000 ;  /* 0xfff0000000067836 */ /* 0x000fe20000000000 */
[----:B------:R-:W-:-:S07]  /*4cb0*/  MOV R0, 0x4cd0 ;  /* 0x00004cd000007802 */ /* 0x000fce0000000f00 */
[----:B------:R-:W-:Y:S05]  /*4cc0*/  CALL.REL.NOINC `($__internal_0_$__cuda_sm20_dblrcp_rn_slowpath_v3) ;  /* 0x0000004800e87944 */ /* 0x000fea0003c00000 */
[----:B------:R-:W-:Y:S02]  /*4cd0*/  IMAD.U32 R20, RZ, RZ, UR4 ;  /* 0x00000004ff147e24 */ /* 0x000fe4000f8e00ff */
[----:B------:R-:W-:-:S07]  /*4ce0*/  IMAD.U32 R21, RZ, RZ, UR5 ;  /* 0x00000005ff157e24 */ /* 0x000fce000f8e00ff */
.L_x_37:
[----:B------:R-:W0:Y:S01]  /*4cf0*/  MUFU.RCP64H R3, R11 ;  /* 0x0000000b00037308 */ /* 0x000e220000001800 */
[----:B------:R-:W-:-:S04]  /*4d00*/  IADD3 R2, PT, PT, R11, 0x300402, RZ ;  /* 0x003004020b027810 */ /* 0x000fc80007ffe0ff */
[----:B------:R-:W-:Y:S02]  /*4d10*/  FSETP.GEU.AND P0, PT, |R2|, 5.8789094863358348022e-39, PT ;  /* 0x004004020200780b */ /* 0x000fe40003f0e200 */
[----:B0-----:R-:W-:-:S08]  /*4d20*/  DFMA R4, -R10, R2, 1 ;  /* 0x3ff000000a04742b */ /* 0x001fd00000000102 */
[----:B------:R-:W-:-:S08]  /*4d30*/  DFMA R4, R4, R4, R4 ;  /* 0x000000040404722b */ /* 0x000fd00000000004 */
[----:B------:R-:W-:-:S08]  /*4d40*/  DFMA R4, R2, R4, R2 ;  /* 0x000000040204722b */ /* 0x000fd00000000002 */
[----:B------:R-:W-:-:S08]  /*4d50*/  DFMA R22, -R10, R4, 1 ;  /* 0x3ff000000a16742b */ /* 0x000fd00000000104 */
[----:B------:R-:W-:Y:S01]  /*4d60*/  DFMA R22, R4, R22, R4 ;  /* 0x000000160416722b */ /* 0x000fe20000000004 */
[----:B------:R-:W-:Y:S10]  /*4d70*/  @P0 BRA `(.L_x_38) ;  /* 0x0000000000200947 */ /* 0x000ff40003800000 */
[----:B------:R-:W-:Y:S01]  /*4d80*/  LOP3.LUT R0, R11, 0x7fffffff, RZ, 0xc0, !PT ;  /* 0x7fffffff0b007812 */ /* 0x000fe200078ec0ff */
[----:B------:R-:W-:Y:S02]  /*4d90*/  IMAD.MOV.U32 R22, RZ, RZ, R10 ;  /* 0x000000ffff167224 */ /* 0x000fe400078e000a */
[----:B------:R-:W-:Y:S02]  /*4da0*/  IMAD.MOV.U32 R23, RZ, RZ, R11 ;  /* 0x000000ffff177224 */ /* 0x000fe400078e000b */
[----:B------:R-:W-:Y:S01]  /*4db0*/  VIADD R6, R0, 0xfff00000 ;  /* 0xfff0000000067836 */ /* 0x000fe20000000000 */
[----:B------:R-:W-:-:S07]  /*4dc0*/  MOV R0, 0x4de0 ;  /* 0x00004de000007802 */ /* 0x000fce0000000f00 */
[----:B------:R-:W-:Y:S05]  /*4dd0*/  CALL.REL.NOINC `($__internal_0_$__cuda_sm20_dblrcp_rn_slowpath_v3) ;  /* 0x0000004800a47944 */ /* 0x000fea0003c00000 */
[----:B------:R-:W-:Y:S01]  /*4de0*/  IMAD.U32 R22, RZ, RZ, UR4 ;  /* 0x00000004ff167e24 */ /* 0x000fe2000f8e00ff */
[----:B------:R-:W-:-:S07]  /*4df0*/  MOV R23, UR5 ;  /* 0x0000000500177c02 */ /* 0x000fce0008000f00 */
.L_x_38:
[----:B------:R-:W0:Y:S01]  /*4e00*/  LDC.U16 R4, c[0x0][0x3b0] ;  /* 0x0000ec00ff047b82 */ /* 0x000e220000000400 */
[----:B------:R-:W1:Y:S01]  /*4e10*/  LDCU UR4, c[0x0][0x3b0] ;  /* 0x00007600ff0477ac */ /* 0x000e620008000800 */
[----:B------:R-:W-:Y:S02]  /*4e20*/  PRMT R0, RZ, 0x7610, R0 ;  /* 0x00007610ff007816 */ /* 0x000fe40000000000 */
[----:B------:R-:W-:Y:S01]  /*4e30*/  PRMT R2, RZ, 0x7610, R2 ;  /* 0x00007610ff027816 */ /* 0x000fe20000000002 */
[----:B------:R-:W-:Y:S01]  /*4e40*/  ULOP3.LUT UR5, UR11, 0x7, URZ, 0x3c, !UPT ;  /* 0x000000070b057892 */ /* 0x000fe2000f8e3cff */
[----:B------:R-:W-:Y:S01]  /*4e50*/  PRMT R3, RZ, 0x7610, R3 ;  /* 0x00007610ff037816 */ /* 0x000fe20000000003 */
[----:B------:R-:W-:Y:S02]  /*4e60*/  ULOP3.LUT UR16, URZ, UR11, URZ, 0x33, !UPT ;  /* 0x0000000bff107292 */ /* 0x000fe4000f8e33ff */
[----:B------:R-:W-:Y:S01]  /*4e70*/  UMOV UR18, UR11 ;  /* 0x0000000b00127c82 */ /* 0x000fe20008000000 */
[----:B-1----:R-:W-:-:S02]  /*4e80*/  ULEA UR17, UR4, 0x1, 0x1 ;  /* 0x0000000104117891 */ /* 0x002fc4000f8e08ff */
[----:B------:R-:W-:Y:S02]  /*4e90*/  ULEA UR16, UR4, UR16, 0x1 ;  /* 0x0000001004107291 */ /* 0x000fe4000f8e08ff */
[----:B------:R-:W-:Y:S01]  /*4ea0*/  UIADD3 UR17, UPT, UPT, UR17, -0x3, URZ ;  /* 0xfffffffd11117890 */ /* 0x000fe2000fffe0ff */
[----:B0-----:R-:W-:Y:S01]  /*4eb0*/  LEA R4, R4, UR5, 0x1 ;  /* 0x0000000504047c11 */ /* 0x001fe2000f8e08ff */
[----:B------:R-:W-:-:S10]  /*4ec0*/  UMOV UR4, URZ ;  /* 0x000000ff00047c82 */ /* 0x000fd40008000000 */
.L_x_56:
[----:B01----:R-:W0:Y:S01]  /*4ed0*/  LDC R9, c[0x0][0x3a8] ;  /* 0x0000ea00ff097b82 */ /* 0x003e220000000800 */
[----:B------:R-:W1:Y:S01]  /*4ee0*/  LDCU UR28, c[0x0][0x3a0] ;  /* 0x00007400ff1c77ac */ /* 0x000e620008000800 */
[----:B--23--:R-:W-:Y:S01]  /*4ef0*/  IMAD.U32 R6, RZ, RZ, UR10 ;  /* 0x0000000aff067e24 */ /* 0x00cfe2000f8e00ff */
[----:B------:R-:W2:Y:S01]  /*4f00*/  LDCU.64 UR30, c[0x0][0x390] ;  /* 0x00007200ff1e77ac */ /* 0x000ea20008000a00 */
[----:B------:R-:W-:Y:S01]  /*4f10*/  UMOV UR5, URZ ;  /* 0x000000ff00057c82 */ /* 0x000fe20008000000 */
[----:B-1----:R-:W-:-:S04]  /*4f20*/  UIMAD.WIDE.U32 UR20, UR18, UR28, URZ ;  /* 0x0000001c121472a5 */ /* 0x002fc8000f8e00ff */
[----:B------:R-:W-:Y:S01]  /*4f30*/  UIADD3 UR19, UPT, UPT, UR21, UR5, URZ ;  /* 0x0000000515137290 */ /* 0x000fe2000fffe0ff */
[----:B0-----:R-:W-:Y:S01]  /*4f40*/  VIADD R5, R9, UR11 ;  /* 0x0000000b09057c36 */ /* 0x001fe20008000000 */
[----:B------:R-:W-:-:S04]  /*4f50*/  UIADD3 UR5, UP0, UPT, UR10, UR20, URZ ;  /* 0x000000140a057290 */ /* 0x000fc8000ff1e0ff */
[----:B------:R-:W-:Y:S01]  /*4f60*/  ISETP.LE.AND P0, PT, R5, UR18, PT ;  /* 0x0000001205007c0c */ /* 0x000fe2000bf03270 */
[----:B------:R-:W-:Y:S02]  /*4f70*/  UIADD3.X UR6, UPT, UPT, URZ, UR19, URZ, UP0, !UPT ;  /* 0x00000013ff067290 */ /* 0x000fe400087fe4ff */
[----:B--2---:R-:W-:-:S04]  /*4f80*/  ULEA UR7, UP0, UR5, UR30, 0x2 ;  /* 0x0000001e05077291 */ /* 0x004fc8000f8010ff */
[----:B------:R-:W-:Y:S01]  /*4f90*/  ULEA.HI.X UR6, UR5, UR31, UR6, 0x2, UP0 ;  /* 0x0000001f05067291 */ /* 0x000fe200080f1406 */
[----:B------:R-:W0:Y:S05]  /*4fa0*/  LDCU UR5, c[0x0][0x3b0] ;  /* 0x00007600ff0577ac */ /* 0x000e2a0008000800 */
[----:B------:R-:W-:Y:S01]  /*4fb0*/  @P0 IADD3 R9, PT, PT, -R9, UR18, RZ ;  /* 0x0000001209090c10 */ /* 0x000fe2000fffe1ff */
[----:B------:R-:W-:-:S03]  /*4fc0*/  @P0 IMAD.MOV.U32 R7, RZ, RZ, RZ ;  /* 0x000000ffff070224 */ /* 0x000fc600078e00ff */
[----:B------:R-:W-:Y:S01]  /*4fd0*/  @P0 SHF.R.S32.HI R8, RZ, 0x1f, R9 ;  /* 0x0000001fff080819 */ /* 0x000fe20000011409 */
[----:B------:R-:W-:-:S04]  /*4fe0*/  @P0 IMAD.WIDE.U32 R6, R9, UR28, R6 ;  /* 0x0000001c09060c25 */ /* 0x000fc8000f8e0006 */
[----:B------:R-:W-:Y:S01]  /*4ff0*/  @P0 IMAD R9, R8, UR28, RZ ;  /* 0x0000001c08090c24 */ /* 0x000fe2000f8e02ff */
[----:B------:R-:W-:Y:S02]  /*5000*/  @P0 LEA R26, P1, R6, UR30, 0x2 ;  /* 0x0000001e061a0c11 */ /* 0x000fe4000f8210ff */
[----:B------:R-:W-:Y:S01]  /*5010*/  MOV R8, UR7 ;  /* 0x0000000700087c02 */ /* 0x000fe20008000f00 */
[----:B------:R-:W-:Y:S02]  /*5020*/  @P0 IMAD.IADD R7, R7, 0x1, R9 ;  /* 0x0000000107070824 */ /* 0x000fe400078e0209 */
[----:B------:R-:W-:-:S03]  /*5030*/  IMAD.U32 R9, RZ, RZ, UR6 ;  /* 0x00000006ff097e24 */ /* 0x000fc6000f8e00ff */
[----:B------:R-:W-:Y:S02]  /*5040*/  @P0 LEA.HI.X R27, R6, UR31, R7, 0x2, P1 ;  /* 0x0000001f061b0c11 */ /* 0x000fe400088f1407 */
[----:B------:R-:W2:Y:S04]  /*5050*/  @P0 LDG.E.CONSTANT R6, desc[UR24][R8.64] ;  /* 0x0000001808060981 */ /* 0x000ea8000c1e9900 */
[----:B------:R-:W3:Y:S01]  /*5060*/  @P0 LDG.E.CONSTANT R26, desc[UR24][R26.64] ;  /* 0x000000181a1a0981 */ /* 0x000ee2000c1e9900 */
[----:B0-----:R-:W-:-:S04]  /*5070*/  UIADD3 UR5, UPT, UPT, UR11, UR5, URZ ;  /* 0x000000050b057290 */ /* 0x001fc8000fffe0ff */
[----:B------:R-:W-:Y:S01]  /*5080*/  UISETP.GE.AND UP0, UPT, UR18, UR5, UPT ;  /* 0x000000051200728c */ /* 0x000fe2000bf06270 */
[----:B--2---:R-:W-:Y:S08]  /*5090*/  @P0 F2F.F64.F32 R6, R6 ;  /* 0x0000000600060310 */ /* 0x004ff00000201800 */
[----:B---3--:R-:W0:Y:S02]  /*50a0*/  @P0 F2F.F64.F32 R10, R26 ;  /* 0x0000001a000a0310 */ /* 0x008e240000201800 */
[----:B0-----:R-:W-:-:S02]  /*50b0*/  @P0 DFMA R24, -R10, R10, R12 ;  /* 0x0000000a0a18022b */ /* 0x001fc4000000010c */
[----:B------:R-:W-:-:S06]  /*50c0*/  @P0 DADD R10, R6, -R10 ;  /* 0x00000000060a0229 */ /* 0x000fcc000000080a */
[----:B------:R-:W-:Y:S02]  /*50d0*/  @P0 DFMA R12, R6, R6, R24 ;  /* 0x00000006060c022b */ /* 0x000fe40000000018 */
[----:B------:R-:W-:Y:S01]  /*50e0*/  @P0 DADD R14, R14, R10 ;  /* 0x000000000e0e0229 */ /* 0x000fe2000000000a */
[----:B------:R-:W-:Y:S10]  /*50f0*/  BRA.U !UP0, `(.L_x_39) ;  /* 0x0000000508b07547 */ /* 0x000ff4000b800000 */
[----:B------:R-:W-:Y:S01]  /*5100*/  UIADD3 UR21, UPT, UPT, UR18, -0x1, URZ ;  /* 0xffffffff12157890 */ /* 0x000fe2000fffe0ff */
[----:B------:R-:W0:Y:S01]  /*5110*/  LDC R28, c[0x0][0x3b0] ;  /* 0x0000ec00ff1c7b82 */ /* 0x000e220000000800 */
[----:B------:R-:W-:Y:S01]  /*5120*/  USHF.L.U32 UR22, UR20, 0x2, URZ ;  /* 0x0000000214167899 */ /* 0x000fe200080006ff */
[----:B------:R-:W-:Y:S01]  /*5130*/  UMOV UR6, UR10 ;  /* 0x0000000a00067c82 */ /* 0x000fe20008000000 */
[----:B------:R-:W-:Y:S01]  /*5140*/  UMOV UR7, URZ ;  /* 0x000000ff00077c82 */ /* 0x000fe20008000000 */
[----:B------:R-:W-:Y:S01]  /*5150*/  USHF.L.U64.HI UR19, UR20, 0x2, UR19 ;  /* 0x0000000214137899 */ /* 0x000fe20008010213 */
[----:B------:R-:W-:Y:S01]  /*5160*/  UMOV UR5, URZ ;  /* 0x000000ff00057c82 */ /* 0x000fe20008000000 */
[----:B------:R-:W-:Y:S01]  /*5170*/  UIMAD.WIDE.U32 UR20, UR21, UR28, UR6 ;  /* 0x0000001c151472a5 */ /* 0x000fe2000f8e0006 */
[----:B------:R-:W-:Y:S01]  /*5180*/  IMAD.U32 R32, RZ, RZ, UR15 ;  /* 0x0000000fff207e24 */ /* 0x000fe2000f8e00ff */
[----:B------:R-:W-:Y:S01]  /*5190*/  UIADD3 UR26, UP1, UPT, UR22, UR15, URZ ;  /* 0x0000000f161a7290 */ /* 0x000fe2000ff3e0ff */
[----:B------:R-:W-:Y:S01]  /*51a0*/  IMAD.U32 R33, RZ, RZ, UR13 ;  /* 0x0000000dff217e24 */ /* 0x000fe2000f8e00ff */
[----:B------:R-:W-:Y:S01]  /*51b0*/  UIADD3 UR22, UP2, UPT, UR22, UR14, URZ ;  /* 0x0000000e16167290 */ /* 0x000fe2000ff5e0ff */
[----:B------:R-:W2:Y:S01]  /*51c0*/  LDG.E.CONSTANT R10, desc[UR24][R8.64] ;  /* 0x00000018080a7981 */ /* 0x000ea2000c1e9900 */
[----:B------:R-:W-:-:S02]  /*51d0*/  UIADD3 UR21, UPT, UPT, UR21, UR5, URZ ;  /* 0x0000000515157290 */ /* 0x000fc4000fffe0ff */
[----:B------:R-:W-:Y:S01]  /*51e0*/  ULEA UR27, UP0, UR20, UR30, 0x2 ;  /* 0x0000001e141b7291 */ /* 0x000fe2000f8010ff */
[----:B------:R-:W-:Y:S01]  /*51f0*/  IMAD.U32 R24, RZ, RZ, UR26 ;  /* 0x0000001aff187e24 */ /* 0x000fe2000f8e00ff */
[----:B------:R-:W-:Y:S01]  /*5200*/  UIADD3.X UR23, UPT, UPT, UR19, UR12, URZ, UP2, !UPT ;  /* 0x0000000c13177290 */ /* 0x000fe200097fe4ff */
[----:B------:R-:W-:Y:S01]  /*5210*/  MOV R26, UR22 ;  /* 0x00000016001a7c02 */ /* 0x000fe20008000f00 */
[----:B------:R-:W-:Y:S02]  /*5220*/  UIADD3.X UR5, UPT, UPT, UR19, UR13, URZ, UP1, !UPT ;  /* 0x0000000d13057290 */ /* 0x000fe40008ffe4ff */
[----:B------:R-:W-:Y:S01]  /*5230*/  ULEA.HI.X UR20, UR20, UR31, UR21, 0x2, UP0 ;  /* 0x0000001f14147291 */ /* 0x000fe200080f1415 */
[----:B------:R-:W-:Y:S02]  /*5240*/  IMAD.U32 R30, RZ, RZ, UR27 ;  /* 0x0000001bff1e7e24 */ /* 0x000fe4000f8e00ff */
[----:B------:R-:W-:Y:S02]  /*5250*/  IMAD.U32 R27, RZ, RZ, UR23 ;  /* 0x00000017ff1b7e24 */ /* 0x000fe4000f8e00ff */
[----:B------:R-:W-:-:S02]  /*5260*/  IMAD.U32 R25, RZ, RZ, UR5 ;  /* 0x00000005ff197e24 */ /* 0x000fc4000f8e00ff */
[----:B------:R-:W-:Y:S01]  /*5270*/  IMAD.U32 R31, RZ, RZ, UR20 ;  /* 0x00000014ff1f7e24 */ /* 0x000fe2000f8e00ff */
[----:B------:R1:W3:Y:S04]  /*5280*/  LDG.E.CONSTANT R40, desc[UR24][R26.64] ;  /* 0x000000181a287981 */ /* 0x0002e8000c1e9900 */
[----:B------:R-:W4:Y:S04]  /*5290*/  LDG.E.CONSTANT R39, desc[UR24][R24.64] ;  /* 0x0000001818277981 */ /* 0x000f28000c1e9900 */
[----:B------:R5:W2:Y:S01]  /*52a0*/  LDG.E.CONSTANT R38, desc[UR24][R30.64] ;  /* 0x000000181e267981 */ /* 0x000aa2000c1e9900 */
[----:B0-----:R-:W-:-:S04]  /*52b0*/  IADD3 R28, PT, PT, -R28, UR18, RZ ;  /* 0x000000121c1c7c10 */ /* 0x001fc8000fffe1ff */
[----:B------:R-:W-:Y:S01]  /*52c0*/  SHF.R.S32.HI R11, RZ, 0x1f, R28 ;  /* 0x0000001fff0b7819 */ /* 0x000fe2000001141c */
[C---:B------:R-:W-:Y:S01]  /*52d0*/  IMAD.WIDE.U32 R6, R28.reuse, UR28, RZ ;  /* 0x0000001c1c067c25 */ /* 0x040fe2000f8e00ff */
[----:B------:R-:W-:-:S03]  /*52e0*/  ISETP.NE.AND P0, PT, R28, RZ, PT ;  /* 0x000000ff1c00720c */ /* 0x000fc60003f05270 */
[----:B------:R-:W-:Y:S01]  /*52f0*/  IMAD R29, R11, UR28, RZ ;  /* 0x0000001c0b1d7c24 */ /* 0x000fe2000f8e02ff */
[----:B------:R-:W-:Y:S01]  /*5300*/  IADD3 R11, P1, PT, R6, UR10, RZ ;  /* 0x0000000a060b7c10 */ /* 0x000fe2000ff3e0ff */
[----:B-1----:R-:W-:Y:S01]  /*5310*/  IMAD.U32 R27, RZ, RZ, UR12 ;  /* 0x0000000cff1b7e24 */ /* 0x002fe2000f8e00ff */
[----:B------:R-:W-:Y:S01]  /*5320*/  MOV R26, UR14 ;  /* 0x0000000e001a7c02 */ /* 0x000fe20008000f00 */
[----:B------:R-:W-:Y:S01]  /*5330*/  IMAD.IADD R29, R7, 0x1, R29 ;  /* 0x00000001071d7824 */ /* 0x000fe200078e021d */
[----:B------:R-:W-:-:S03]  /*5340*/  LEA R36, P2, R11, UR30, 0x2 ;  /* 0x0000001e0b247c11 */ /* 0x000fc6000f8410ff */
[----:B-----5:R-:W-:Y:S02]  /*5350*/  IMAD.X R30, RZ, RZ, R29, P1 ;  /* 0x000000ffff1e7224 */ /* 0x020fe400008e061d */
[----:B------:R2:W5:Y:S04]  /*5360*/  @!P0 LDG.E.CONSTANT R24, desc[UR24][R32.64] ;  /* 0x0000001820188981 */ /* 0x000568000c1e9900 */
[----:B------:R-:W5:Y:S01]  /*5370*/  @!P0 LDG.E.CONSTANT R26, desc[UR24][R26.64] ;  /* 0x000000181a1a8981 */ /* 0x000f62000c1e9900 */
[----:B------:R-:W-:-:S05]  /*5380*/  LEA.HI.X R37, R11, UR31, R30, 0x2, P2 ;  /* 0x0000001f0b257c11 */ /* 0x000fca00090f141e */
[----:B------:R-:W5:Y:S01]  /*5390*/  LDG.E.CONSTANT R36, desc[UR24][R36.64] ;  /* 0x0000001824247981 */ /* 0x000f62000c1e9900 */
[----:B---3--:R-:W-:Y:S08]  /*53a0*/  F2F.F64.F32 R30, R40 ;  /* 0x00000028001e7310 */ /* 0x008ff00000201800 */
[----:B----4-:R-:W0:Y:S08]  /*53b0*/  F2F.F64.F32 R34, R39 ;  /* 0x0000002700227310 */ /* 0x010e300000201800 */
[----:B--2---:R-:W1:Y:S01]  /*53c0*/  F2F.F64.F32 R32, R38 ;  /* 0x0000002600207310 */ /* 0x004e620000201800 */
[----:B0-----:R-:W-:-:S02]  /*53d0*/  DADD R8, R34, -R30 ;  /* 0x0000000022087229 */ /* 0x001fc4000000081e */
[----:B-1----:R-:W-:-:S08]  /*53e0*/  DADD R34, -R32, R34 ;  /* 0x0000000020227229 */ /* 0x002fd00000000122 */
[----:B------:R-:W-:Y:S02]  /*53f0*/  DSETP.MAX.AND P1, P2, |R8|, |R34|, PT ;  /* 0x400000220800722a */ /* 0x000fe40003a2f200 */
[----:B------:R-:W-:Y:S01]  /*5400*/  DADD R30, -R32, R30 ;  /* 0x00000000201e7229 */ /* 0x000fe2000000011e */
[----:B------:R-:W-:Y:S01]  /*5410*/  MOV R32, R9 ;  /* 0x0000000900207202 */ /* 0x000fe20000000f00 */
[----:B-----5:R-:W-:Y:S01]  /*5420*/  @!P0 F2F.F64.F32 R24, R24 ;  /* 0x0000001800188310 */ /* 0x020fe20000201800 */
[----:B------:R-:W-:Y:S02]  /*5430*/  IMAD.MOV.U32 R41, RZ, RZ, R34 ;  /* 0x000000ffff297224 */ /* 0x000fe400078e0022 */
[----:B------:R-:W-:-:S05]  /*5440*/  FSEL R33, |R32|, |R35|, P1 ;  /* 0x4000002320217208 */ /* 0x000fca0000800200 */
[----:B------:R-:W0:Y:S02]  /*5450*/  @!P0 F2F.F64.F32 R26, R26 ;  /* 0x0000001a001a8310 */ /* 0x000e240000201800 */
[----:B------:R-:W-:Y:S02]  /*5460*/  @P2 LOP3.LUT R33, R35, 0x80000, RZ, 0xfc, !PT ;  /* 0x0008000023212812 */ /* 0x000fe400078efcff */
[----:B------:R-:W-:-:S03]  /*5470*/  SEL R8, R8, R41, P1 ;  /* 0x0000002908087207 */ /* 0x000fc60000800000 */
[----:B------:R-:W-:Y:S01]  /*5480*/  IMAD.MOV.U32 R9, RZ, RZ, R33 ;  /* 0x000000ffff097224 */ /* 0x000fe200078e0021 */
[----:B------:R-:W-:Y:S05]  /*5490*/  F2F.F64.F32 R10, R10 ;  /* 0x0000000a000a7310 */ /* 0x000fea0000201800 */
[----:B------:R-:W-:-:S03]  /*54a0*/  DSETP.MAX.AND P1, P2, |R30|, R8, PT ;  /* 0x000000081e00722a */ /* 0x000fc60003a2f200 */
[----:B------:R-:W1:Y:S01]  /*54b0*/  F2F.F64.F32 R36, R36 ;  /* 0x0000002400247310 */ /* 0x000e620000201800 */
[----:B0-----:R-:W-:Y:S01]  /*54c0*/  @!P0 DADD R26, R24, -R26 ;  /* 0x00000000181a8229 */ /* 0x001fe2000000081a */
[----:B------:R-:W-:Y:S02]  /*54d0*/  IMAD.MOV.U32 R33, RZ, RZ, R9 ;  /* 0x000000ffff217224 */ /* 0x000fe400078e0009 */
[----:B------:R-:W-:-:S05]  /*54e0*/  IMAD.MOV.U32 R24, RZ, RZ, R31 ;  /* 0x000000ffff187224 */ /* 0x000fca00078e001f */
[----:B------:R-:W-:Y:S01]  /*54f0*/  @!P0 DADD R26, -RZ, |R26| ;  /* 0x00000000ff1a8229 */ /* 0x000fe2000000051a */
[----:B------:R-:W-:Y:S02]  /*5500*/  FSEL R25, |R24|, R33, P1 ;  /* 0x0000002118197208 */ /* 0x000fe40000800200 */
[----:B------:R-:W-:Y:S01]  /*5510*/  SEL R24, R30, R8, P1 ;  /* 0x000000081e187207 */ /* 0x000fe20000800000 */
[----:B-1----:R-:W-:Y:S01]  /*5520*/  DADD R10, R10, -R36 ;  /* 0x000000000a0a7229 */ /* 0x002fe20000000824 */
[----:B------:R-:W-:Y:S01]  /*5530*/  @P2 LOP3.LUT R25, R33, 0x80000, RZ, 0xfc, !PT ;  /* 0x0008000021192812 */ /* 0x000fe200078efcff */
[----:B------:R-:W-:Y:S09]  /*5540*/  @!P0 BRA `(.L_x_40) ;  /* 0x0000000000908947 */ /* 0x000ff20003800000 */
[----:B------:R-:W-:Y:S01]  /*5550*/  VIADD R8, R28, 0xffffffff ;  /* 0xffffffff1c087836 */ /* 0x000fe20000000000 */
[----:B------:R-:W-:Y:S01]  /*5560*/  MOV R9, UR28 ;  /* 0x0000001c00097c02 */ /* 0x000fe20008000f00 */
[C---:B------:R-:W-:Y:S01]  /*5570*/  IMAD.SHL.U32 R34, R6.reuse, 0x4, RZ ;  /* 0x0000000406227824 */ /* 0x040fe200078e00ff */
[----:B------:R-:W-:Y:S02]  /*5580*/  SHF.L.U64.HI R29, R6, 0x2, R29 ;  /* 0x00000002061d7819 */ /* 0x000fe4000001021d */
[----:B------:R-:W-:Y:S01]  /*5590*/  SHF.R.S32.HI R7, RZ, 0x1f, R8 ;  /* 0x0000001fff077819 */ /* 0x000fe20000011408 */
[----:B------:R-:W-:Y:S01]  /*55a0*/  IMAD.WIDE.U32 R8, R8, R9, UR6 ;  /* 0x0000000608087e25 */ /* 0x000fe2000f8e0009 */
[C---:B------:R-:W-:Y:S02]  /*55b0*/  IADD3 R6, P1, PT, R34.reuse, UR15, RZ ;  /* 0x0000000f22067c10 */ /* 0x040fe4000ff3e0ff */
[----:B------:R-:W-:Y:S01]  /*55c0*/  IADD3 R34, P2, PT, R34, UR14, RZ ;  /* 0x0000000e22227c10 */ /* 0x000fe2000ff5e0ff */
[----:B------:R-:W-:Y:S01]  /*55d0*/  IMAD R27, R7, UR28, RZ ;  /* 0x0000001c071b7c24 */ /* 0x000fe2000f8e02ff */
[----:B------:R-:W-:-:S02]  /*55e0*/  LEA R26, P0, R8, UR30, 0x2 ;  /* 0x0000001e081a7c11 */ /* 0x000fc4000f8010ff */
[----:B------:R-:W-:Y:S01]  /*55f0*/  IADD3.X R7, PT, PT, R29, UR13, RZ, P1, !PT ;  /* 0x0000000d1d077c10 */ /* 0x000fe20008ffe4ff */
[----:B------:R-:W-:Y:S01]  /*5600*/  IMAD.IADD R9, R9, 0x1, R27 ;  /* 0x0000000109097824 */ /* 0x000fe200078e021b */
[----:B------:R-:W-:-:S03]  /*5610*/  IADD3.X R35, PT, PT, R29, UR12, RZ, P2, !PT ;  /* 0x0000000c1d237c10 */ /* 0x000fc600097fe4ff */
[----:B------:R-:W2:Y:S01]  /*5620*/  LDG.E.CONSTANT R6, desc[UR24][R6.64] ;  /* 0x0000001806067981 */ /* 0x000ea2000c1e9900 */
[----:B------:R-:W-:-:S03]  /*5630*/  LEA.HI.X R27, R8, UR31, R9, 0x2, P0 ;  /* 0x0000001f081b7c11 */ /* 0x000fc600080f1409 */
        /* <DEDUP_REMOVED lines=8> */
[----:B------:R-:W-:Y:S02]  /*56c0*/  IMAD.MOV.U32 R36, RZ, RZ, R32 ;  /* 0x000000ffff247224 */ /* 0x000fe400078e0020 */
[----:B------:R-:W-:Y:S01]  /*56d0*/  IMAD.MOV.U32 R32, RZ, RZ, R31 ;  /* 0x000000ffff207224 */ /* 0x000fe200078e001f */
[----:B------:R-:W-:Y:S02]  /*56e0*/  DADD R8, -R28, R8 ;  /* 0x000000001c087229 */ /* 0x000fe40000000108 */
[----:B------:R-:W-:Y:S02]  /*56f0*/  SEL R6, R36, R30, P0 ;  /* 0x0000001e24067207 */ /* 0x000fe40000000000 */
[----:B------:R-:W-:-:S06]  /*5700*/  FSEL R7, |R33|, |R32|, P0 ;  /* 0x4000002021077208 */ /* 0x000fcc0000000200 */
[----:B------:R-:W-:-:S06]  /*5710*/  @P1 LOP3.LUT R7, R32, 0x80000, RZ, 0xfc, !PT ;  /* 0x0008000020071812 */ /* 0x000fcc00078efcff */
[----:B------:R-:W-:Y:S01]  /*5720*/  DSETP.MAX.AND P0, P1, |R8|, R6, PT ;  /* 0x000000060800722a */ /* 0x000fe2000390f200 */
[----:B------:R-:W-:Y:S01]  /*5730*/  IMAD.MOV.U32 R27, RZ, RZ, R7 ;  /* 0x000000ffff1b7224 */ /* 0x000fe200078e0007 */
[----:B------:R-:W-:-:S04]  /*5740*/  MOV R26, R9 ;  /* 0x00000009001a7202 */ /* 0x000fc80000000f00 */
[----:B------:R-:W-:Y:S02]  /*5750*/  FSEL R29, |R26|, R27, P0 ;  /* 0x0000001b1a1d7208 */ /* 0x000fe40000000200 */
[----:B------:R-:W-:-:S06]  /*5760*/  SEL R26, R8, R6, P0 ;  /* 0x00000006081a7207 */ /* 0x000fcc0000000000 */
[----:B------:R-:W-:-:S05]  /*5770*/  @P1 LOP3.LUT R29, R27, 0x80000, RZ, 0xfc, !PT ;  /* 0x000800001b1d1812 */ /* 0x000fca00078efcff */
[----:B------:R-:W-:-:S07]  /*5780*/  IMAD.MOV.U32 R27, RZ, RZ, R29 ;  /* 0x000000ffff1b7224 */ /* 0x000fce00078e001d */
.L_x_40:
[----:B------:R-:W-:Y:S02]  /*5790*/  DADD R26, R24, -R26 ;  /* 0x00000000181a7229 */ /* 0x000fe4000000081a */
[----:B------:R-:W-:-:S06]  /*57a0*/  DADD R18, R18, R10 ;  /* 0x0000000012127229 */ /* 0x000fcc000000000a */
[----:B------:R-:W-:-:S11]  /*57b0*/  DADD R16, R16, R26 ;  /* 0x0000000010107229 */ /* 0x000fd6000000001a */
.L_x_39:
[----:B------:R-:W0:Y:S01]  /*57c0*/  LDCU UR5, c[0x0][0x3b0] ;  /* 0x00007600ff0577ac */ /* 0x000e220008000800 */
[----:B------:R-:W1:Y:S01]  /*57d0*/  LDCU UR6, c[0x0][0x3a8] ;  /* 0x00007500ff0677ac */ /* 0x000e620008000800 */
[----:B------:R-:W1:Y:S01]  /*57e0*/  LDCU UR7, c[0x0][0x3b0] ;  /* 0x00007600ff0777ac */ /* 0x000e620008000800 */
[----:B0-----:R-:W-:-:S04]  /*57f0*/  UIADD3 UR5, UPT, UPT, UR5, -0x1, URZ ;  /* 0xffffffff05057890 */ /* 0x001fc8000fffe0ff */
[----:B------:R-:W-:Y:S02]  /*5800*/  UIADD3 UR5, UPT, UPT, UR11, UR5, URZ ;  /* 0x000000050b057290 */ /* 0x000fe4000fffe0ff */
[----:B-1----:R-:W-:-:S04]  /*5810*/  UISETP.LT.U32.AND UP0, UPT, UR6, UR7, UPT ;  /* 0x000000070600728c */ /* 0x002fc8000bf01070 */
[----:B------:R-:W-:Y:S01]  /*5820*/  IMAD.U32 R6, RZ, RZ, UR5 ;  /* 0x00000005ff067e24 */ /* 0x000fe2000f8e00ff */
[----:B------:R-:W-:-:S04]  /*5830*/  USEL UR6, UR6, UR7, !UP0 ;  /* 0x0000000706067287 */ /* 0x000fc8000c000000 */
[----:B------:R-:W-:Y:S01]  /*5840*/  VIADDMNMX R5, R5, 0xffffffff, R6, !PT ;  /* 0xffffffff05057846 */ /* 0x000fe20007800106 */
[----:B------:R-:W-:-:S06]  /*5850*/  UIADD3 UR6, UPT, UPT, UR6, -0x1, URZ ;  /* 0xffffffff06067890 */ /* 0x000fcc000fffe0ff */
[----:B------:R-:W-:-:S04]  /*5860*/  VIMNMX R5, PT, PT, R5, UR6, !PT ;  /* 0x0000000605057c48 */ /* 0x000fc8000ffe0100 */
[----:B------:R-:W-:-:S13]  /*5870*/  ISETP.LE.AND P0, PT, R5, UR18, PT ;  /* 0x0000001205007c0c */ /* 0x000fda000bf03270 */
[----:B------:R-:W-:Y:S05]  /*5880*/  @!P0 BRA `(.L_x_41) ;  /* 0x0000000000e88947 */ /* 0x000fea0003800000 */
[----:B------:R-:W-:Y:S01]  /*5890*/  DMUL R6, R14, R20 ;  /* 0x000000140e067228 */ /* 0x000fe20000000000 */
[----:B------:R-:W-:Y:S02]  /*58a0*/  IMAD.MOV.U32 R5, RZ, RZ, RZ ;  /* 0x000000ffff057224 */ /* 0x000fe400078e00ff */
[----:B------:R-:W-:Y:S02]  /*58b0*/  IMAD.MOV.U32 R24, RZ, RZ, RZ ;  /* 0x000000ffff187224 */ /* 0x000fe400078e00ff */
[----:B------:R-:W-:Y:S02]  /*58c0*/  IMAD.MOV.U32 R26, RZ, RZ, 0x0 ;  /* 0x00000000ff1a7424 */ /* 0x000fe400078e00ff */
[----:B------:R-:W-:Y:S01]  /*58d0*/  IMAD.MOV.U32 R27, RZ, RZ, 0x3fd80000 ;  /* 0x3fd80000ff1b7424 */ /* 0x000fe200078e00ff */
[----:B------:R-:W-:-:S08]  /*58e0*/  DMUL R8, R6, R6 ;  /* 0x0000000606087228 */ /* 0x000fd00000000000 */
[----:B------:R-:W-:-:S08]  /*58f0*/  DFMA R8, R12, R20, -R8 ;  /* 0x000000140c08722b */ /* 0x000fd00000000808 */
[----:B------:R-:W-:Y:S02]  /*5900*/  DSETP.MAX.AND P0, P1, RZ, R8, PT ;  /* 0x00000008ff00722a */ /* 0x000fe4000390f000 */
[----:B------:R-:W-:-:S04]  /*5910*/  MOV R10, R9 ;  /* 0x00000009000a7202 */ /* 0x000fc80000000f00 */
[----:B------:R-:W-:Y:S02]  /*5920*/  FSEL R25, R5, R10, P0 ;  /* 0x0000000a05197208 */ /* 0x000fe40000000000 */
[----:B------:R-:W-:-:S06]  /*5930*/  SEL R24, R24, R8, P0 ;  /* 0x0000000818187207 */ /* 0x000fcc0000000000 */
[----:B------:R-:W-:-:S04]  /*5940*/  @P1 LOP3.LUT R25, R10, 0x80000, RZ, 0xfc, !PT ;  /* 0x000800000a191812 */ /* 0x000fc800078efcff */
[----:B------:R-:W0:Y:S01]  /*5950*/  MUFU.RSQ64H R11, R25 ;  /* 0x00000019000b7308 */ /* 0x000e220000001c00 */
[----:B------:R-:W-:-:S05]  /*5960*/  VIADD R10, R25, 0xfcb00000 ;  /* 0xfcb00000190a7836 */ /* 0x000fca0000000000 */
[----:B------:R-:W-:Y:S01]  /*5970*/  ISETP.GE.U32.AND P0, PT, R10, 0x7ca00000, PT ;  /* 0x7ca000000a00780c */ /* 0x000fe20003f06070 */
[----:B0-----:R-:W-:-:S08]  /*5980*/  DMUL R8, R10, R10 ;  /* 0x0000000a0a087228 */ /* 0x001fd00000000000 */
[----:B------:R-:W-:-:S08]  /*5990*/  DFMA R8, R24, -R8, 1 ;  /* 0x3ff000001808742b */ /* 0x000fd00000000808 */
[----:B------:R-:W-:Y:S02]  /*59a0*/  DFMA R26, R8, R26, 0.5 ;  /* 0x3fe00000081a742b */ /* 0x000fe4000000001a */
[----:B------:R-:W-:-:S08]  /*59b0*/  DMUL R8, R10, R8 ;  /* 0x000000080a087228 */ /* 0x000fd00000000000 */
[----:B------:R-:W-:-:S08]  /*59c0*/  DFMA R28, R26, R8, R10 ;  /* 0x000000081a1c722b */ /* 0x000fd0000000000a */
[----:B------:R-:W-:Y:S02]  /*59d0*/  DMUL R30, R24, R28 ;  /* 0x0000001c181e7228 */ /* 0x000fe40000000000 */
[----:B------:R-:W-:Y:S01]  /*59e0*/  IADD3 R27, PT, PT, R29, -0x100000, RZ ;  /* 0xfff000001d1b7810 */ /* 0x000fe20007ffe0ff */
[----:B------:R-:W-:-:S05]  /*59f0*/  IMAD.MOV.U32 R26, RZ, RZ, R28 ;  /* 0x000000ffff1a7224 */ /* 0x000fca00078e001c */
[----:B------:R-:W-:-:S08]  /*5a00*/  DFMA R32, R30, -R30, R24 ;  /* 0x8000001e1e20722b */ /* 0x000fd00000000018 */
[----:B------:R-:W-:Y:S01]  /*5a10*/  DFMA R8, R32, R26, R30 ;  /* 0x0000001a2008722b */ /* 0x000fe2000000001e */
[----:B------:R-:W-:Y:S10]  /*5a20*/  @!P0 BRA `(.L_x_42) ;  /* 0x0000000000108947 */ /* 0x000ff40003800000 */
[----:B------:R-:W-:-:S07]  /*5a30*/  MOV R8, 0x5a50 ;  /* 0x00005a5000087802 */ /* 0x000fce0000000f00 */
[----:B------:R-:W-:Y:S05]  /*5a40*/  CALL.REL.NOINC `($__internal_2_$__cuda_sm20_dsqrt_rn_f64_mediumpath_v1) ;  /* 0x0000004400807944 */ /* 0x000fea0003c00000 */
[----:B------:R-:W-:Y:S02]  /*5a50*/  IMAD.MOV.U32 R8, RZ, RZ, R10 ;  /* 0x000000ffff087224 */ /* 0x000fe400078e000a */
[----:B------:R-:W-:-:S07]  /*5a60*/  IMAD.MOV.U32 R9, RZ, RZ, R11 ;  /* 0x000000ffff097224 */ /* 0x000fce00078e000b */
.L_x_42:
[----:B------:R-:W0:Y:S01]  /*5a70*/  LDCU UR7, c[0x0][0x3b4] ;  /* 0x00007680ff0777ac */ /* 0x000e220008000800 */
[----:B------:R-:W-:Y:S01]  /*5a80*/  DMUL R24, R16, UR8 ;  /* 0x0000000810187c28 */ /* 0x000fe20008000000 */
[----:B------:R-:W1:Y:S01]  /*5a90*/  LDC R28, c[0x0][0x3a0] ;  /* 0x0000e800ff1c7b82 */ /* 0x000e620000000800 */
[----:B------:R-:W2:Y:S01]  /*5aa0*/  LDCU UR6, c[0x0][0x3ac] ;  /* 0x00007580ff0677ac */ /* 0x000ea20008000800 */
[----:B------:R-:W3:Y:S01]  /*5ab0*/  LDCU.64 UR20, c[0x0][0x3b8] ;  /* 0x00007700ff1477ac */ /* 0x000ee20008000a00 */
[----:B0-----:R-:W0:Y:S01]  /*5ac0*/  F2F.F64.F32 R26, UR7 ;  /* 0x00000007001a7d10 */ /* 0x001e220008201800 */
[----:B------:R-:W-:-:S07]  /*5ad0*/  USHF.R.U32.HI UR7, URZ, 0x1e, UR10 ;  /* 0x0000001eff077899 */ /* 0x000fce000801160a */
[----:B--2---:R-:W2:Y:S01]  /*5ae0*/  F2F.F64.F32 R10, UR6 ;  /* 0x00000006000a7d10 */ /* 0x004ea20008201800 */
[----:B------:R-:W-:-:S04]  /*5af0*/  USHF.L.U32 UR6, UR10, 0x2, URZ ;  /* 0x000000020a067899 */ /* 0x000fc800080006ff */
[----:B---3--:R-:W-:Y:S01]  /*5b00*/  UIADD3 UR6, UP0, UPT, UR6, UR20, URZ ;  /* 0x0000001406067290 */ /* 0x008fe2000ff1e0ff */
[----:B0-----:R-:W-:-:S03]  /*5b10*/  DMUL R26, R24, R26 ;  /* 0x0000001a181a7228 */ /* 0x001fc60000000000 */
[----:B------:R-:W-:Y:S01]  /*5b20*/  UIADD3.X UR7, UPT, UPT, UR7, UR21, URZ, UP0, !UPT ;  /* 0x0000001507077290 */ /* 0x000fe200087fe4ff */
[CCC-:B--2---:R-:W-:Y:S02]  /*5b30*/  DFMA R24, R10.reuse, R8.reuse, R6.reuse ;  /* 0x000000080a18722b */ /* 0x1c4fe40000000006 */
[----:B------:R-:W-:Y:S02]  /*5b40*/  DFMA R6, R10, -R8, R6 ;  /* 0x800000080a06722b */ /* 0x000fe40000000006 */
[C-C-:B------:R-:W-:Y:S02]  /*5b50*/  DFMA R8, R18.reuse, UR8, -R26.reuse ;  /* 0x0000000812087c2b */ /* 0x140fe4000800081a */
[----:B------:R-:W-:-:S06]  /*5b60*/  DFMA R26, R18, UR8, R26 ;  /* 0x00000008121a7c2b */ /* 0x000fcc000800001a */
[----:B------:R-:W-:Y:S02]  /*5b70*/  DSETP.GT.AND P0, PT, R6, R8, PT ;  /* 0x000000080600722a */ /* 0x000fe40003f04000 */
[----:B------:R-:W-:Y:S02]  /*5b80*/  DSETP.GT.AND P1, PT, R24, R26, PT ;  /* 0x0000001a1800722a */ /* 0x000fe40003f24000 */
[----:B------:R-:W-:Y:S01]  /*5b90*/  DSETP.GEU.AND P2, PT, R6, R8, PT ;  /* 0x000000080600722a */ /* 0x000fe20003f4e000 */
[----:B------:R-:W-:Y:S01]  /*5ba0*/  MOV R7, UR7 ;  /* 0x0000000700077c02 */ /* 0x000fe20008000f00 */
[----:B------:R-:W-:Y:S02]  /*5bb0*/  IMAD.U32 R6, RZ, RZ, UR6 ;  /* 0x00000006ff067e24 */ /* 0x000fe4000f8e00ff */
[----:B------:R-:W-:Y:S01]  /*5bc0*/  FSEL R5, RZ, 1, !P1 ;  /* 0x3f800000ff057808 */ /* 0x000fe20004800000 */
[----:B------:R-:W-:Y:S01]  /*5bd0*/  DSETP.GEU.AND P1, PT, R24, R26, PT ;  /* 0x0000001a1800722a */ /* 0x000fe20003f2e000 */
[----:B-1----:R-:W-:-:S02]  /*5be0*/  IMAD R9, R28, UR18, RZ ;  /* 0x000000121c097c24 */ /* 0x002fc4000f8e02ff */
[----:B------:R-:W-:Y:S02]  /*5bf0*/  FSEL R5, R5, RZ, !P2 ;  /* 0x000000ff05057208 */ /* 0x000fe40005000000 */
[----:B------:R-:W-:Y:S02]  /*5c00*/  IMAD.WIDE.U32 R6, R9, 0x4, R6 ;  /* 0x0000000409067825 */ /* 0x000fe400078e0006 */
[----:B------:R-:W-:-:S05]  /*5c10*/  @P0 FSEL R5, R5, -1, P1 ;  /* 0xbf80000005050808 */ /* 0x000fca0000800000 */
[----:B------:R0:W-:Y:S02]  /*5c20*/  STG.E desc[UR24][R6.64], R5 ;  /* 0x0000000506007986 */ /* 0x0001e4000c101918 */
.L_x_41:
[----:B------:R-:W-:-:S09]  /*5c30*/  UISETP.GE.AND UP0, UPT, UR18, UR5, UPT ;  /* 0x000000051200728c */ /* 0x000fd2000bf06270 */
[----:B------:R-:W-:Y:S05]  /*5c40*/  BRA.U !UP0, `(.L_x_43) ;  /* 0x0000003908dc7547 */ /* 0x000fea000b800000 */
[----:B------:R-:W1:Y:S01]  /*5c50*/  LDCU UR19, c[0x0][0x3b0] ;  /* 0x00007600ff1377ac */ /* 0x000e620008000800 */
[----:B0-----:R-:W-:Y:S02]  /*5c60*/  PRMT R5, RZ, 0x7610, R5 ;  /* 0x00007610ff057816 */ /* 0x001fe40000000005 */
[----:B------:R-:W-:Y:S02]  /*5c70*/  CS2R R24, SRZ ;  /* 0x0000000000187805 */ /* 0x000fe4000001ff00 */
[----:B------:R-:W-:Y:S01]  /*5c80*/  PRMT R7, RZ, 0x7610, R7 ;  /* 0x00007610ff077816 */ /* 0x000fe20000000007 */
[----:B------:R-:W-:Y:S01]  /*5c90*/  IMAD.MOV.U32 R26, RZ, RZ, 0x0 ;  /* 0x00000000ff1a7424 */ /* 0x000fe200078e00ff */
[----:B------:R-:W-:Y:S01]  /*5ca0*/  PRMT R6, RZ, 0x7610, R6 ;  /* 0x00007610ff067816 */ /* 0x000fe20000000006 */
[----:B------:R-:W-:Y:S01]  /*5cb0*/  IMAD.MOV.U32 R27, RZ, RZ, 0x3ff00000 ;  /* 0x3ff00000ff1b7424 */ /* 0x000fe200078e00ff */
[----:B------:R-:W-:Y:S01]  /*5cc0*/  CS2R R28, SRZ ;  /* 0x00000000001c7805 */ /* 0x000fe2000001ff00 */
[----:B------:R-:W-:Y:S01]  /*5cd0*/  UMOV UR5, URZ ;  /* 0x000000ff00057c82 */ /* 0x000fe20008000000 */
[----:B-1----:R-:W-:-:S12]  /*5ce0*/  UIADD3 UR19, UPT, UPT, UR18, -UR19, URZ ;  /* 0x8000001312137290 */ /* 0x002fd8000fffe0ff */
.L_x_54:
[----:B------:R-:W0:Y:S01]  /*5cf0*/  LDCU UR43, c[0x0][0x3b0] ;  /* 0x00007600ff2b77ac */ /* 0x000e220008000800 */
[----:B------:R-:W-:Y:S01]  /*5d00*/  IMAD.IADD R8, R7, 0x1, R2 ;  /* 0x0000000107087824 */ /* 0x000fe200078e0202 */
[----:B------:R-:W-:Y:S01]  /*5d10*/  CS2R R42, SRZ ;  /* 0x00000000002a7805 */ /* 0x000fe2000001ff00 */
[----:B------:R-:W-:Y:S02]  /*5d20*/  UIADD3 UR22, UPT, UPT, UR5, UR4, URZ ;  /* 0x0000000405167290 */ /* 0x000fe4000fffe0ff */
[----:B------:R-:W-:Y:S01]  /*5d30*/  IMAD.MOV R8, RZ, RZ, -R8 ;  /* 0x000000ffff087224 */ /* 0x000fe200078e0a08 */
[----:B------:R-:W-:Y:S01]  /*5d40*/  UMOV UR7, UR19 ;  /* 0x0000001300077c82 */ /* 0x000fe20008000000 */
[----:B------:R-:W-:-:S03]  /*5d50*/  UIADD3 UR19, UPT, UPT, UR19, 0x1, URZ ;  /* 0x0000000113137890 */ /* 0x000fc6000fffe0ff */
[----:B------:R-:W-:Y:S01]  /*5d60*/  PRMT R9, R8, 0x7710, RZ ;  /* 0x0000771008097816 */ /* 0x000fe200000000ff */
[----:B0-----:R-:W-:Y:S02]  /*5d70*/  UIADD3 UR6, UPT, UPT, -UR43, URZ, URZ ;  /* 0x000000ff2b067290 */ /* 0x001fe4000fffe1ff */
[----:B------:R-:W-:Y:S02]  /*5d80*/  UIADD3 UR26, UPT, UPT, UR19, -UR43, URZ ;  /* 0x8000002b131a7290 */ /* 0x000fe4000fffe0ff */
[----:B------:R-:W-:Y:S02]  /*5d90*/  ULEA UR6, UR6, UR11, 0x1 ;  /* 0x0000000b06067291 */ /* 0x000fe4000f8e08ff */
[----:B------:R-:W-:Y:S02]  /*5da0*/  UIADD3 UR21, UPT, UPT, UR26, 0x1, URZ ;  /* 0x000000011a157890 */ /* 0x000fe4000fffe0ff */
[----:B------:R-:W-:-:S04]  /*5db0*/  UIADD3 UR6, UPT, UPT, UR6, 0x2, UR22 ;  /* 0x0000000206067890 */ /* 0x000fc8000fffe016 */
[----:B------:R-:W-:Y:S01]  /*5dc0*/  UISETP.LT.AND UP0, UPT, UR19, UR6, UPT ;  /* 0x000000061300728c */ /* 0x000fe2000bf01270 */
[----:B------:R-:W-:-:S03]  /*5dd0*/  UMOV UR23, UR21 ;  /* 0x0000001500177c82 */ /* 0x000fc60008000000 */
[----:B------:R-:W-:-:S04]  /*5de0*/  USEL UR20, UR19, UR6, !UP0 ;  /* 0x0000000613147287 */ /* 0x000fc8000c000000 */
[----:B------:R-:W-:Y:S02]  /*5df0*/  UIADD3 UR22, UPT, UPT, UR20, UR16, -UR22 ;  /* 0x0000001014167290 */ /* 0x000fe4000fffe816 */
[----:B------:R-:W-:Y:S02]  /*5e00*/  IADD3 R8, PT, PT, R4, UR20, R9 ;  /* 0x0000001404087c10 */ /* 0x000fe4000fffe009 */
[----:B------:R-:W-:Y:S02]  /*5e10*/  UIADD3 UR44, UPT, UPT, UR22, -0x1, URZ ;  /* 0xffffffff162c7890 */ /* 0x000fe4000fffe0ff */
[----:B------:R-:W-:Y:S02]  /*5e20*/  LOP3.LUT R8, R8, 0x7, RZ, 0xc0, !PT ;  /* 0x0000000708087812 */ /* 0x000fe400078ec0ff */
[----:B------:R-:W-:-:S09]  /*5e30*/  UISETP.GE.U32.AND UP0, UPT, UR44, 0xf, UPT ;  /* 0x0000000f2c00788c */ /* 0x000fd2000bf06070 */
[----:B------:R-:W-:Y:S05]  /*5e40*/  BRA.U !UP0, `(.L_x_44) ;  /* 0x0000000d08387547 */ /* 0x000fea000b800000 */
[----:B------:R-:W-:Y:S01]  /*5e50*/  UIADD3 UR6, UPT, UPT, -UR4, UR43, -UR11 ;  /* 0x0000002b04067290 */ /* 0x000fe2000fffe90b */
[----:B------:R-:W-:Y:S01]  /*5e60*/  CS2R R42, SRZ ;  /* 0x00000000002a7805 */ /* 0x000fe2000001ff00 */
[----:B------:R-:W-:Y:S02]  /*5e70*/  ULOP3.LUT UR36, UR22, 0xfffffff0, URZ, 0xc0, !UPT ;  /* 0xfffffff016247892 */ /* 0x000fe4000f8ec0ff */
[----:B------:R-:W-:Y:S01]  /*5e80*/  UIADD3 UR6, UPT, UPT, -UR5, UR6, UR7 ;  /* 0x0000000605067290 */ /* 0x000fe2000fffe107 */
[----:B------:R-:W0:Y:S01]  /*5e90*/  LDCU UR50, c[0x0][0x3a0] ;  /* 0x00007400ff3277ac */ /* 0x000e220008000800 */
[----:B------:R-:W1:Y:S01]  /*5ea0*/  LDCU.64 UR46, c[0x0][0x390] ;  /* 0x00007200ff2e77ac */ /* 0x000e620008000a00 */
[----:B------:R-:W-:Y:S02]  /*5eb0*/  UIADD3 UR23, UPT, UPT, UR26, 0x7, URZ ;  /* 0x000000071a177890 */ /* 0x000fe4000fffe0ff */
[----:B------:R-:W-:-:S12]  /*5ec0*/  UIADD3 UR36, UPT, UPT, -UR36, UR6, URZ ;  /* 0x0000000624247290 */ /* 0x000fd8000fffe1ff */
.L_x_45:
[----:B------:R-:W-:Y:S01]  /*5ed0*/  UIADD3 UR26, UPT, UPT, UR23, -0x6, URZ ;  /* 0xfffffffa171a7890 */ /* 0x000fe2000fffe0ff */
[----:B------:R-:W-:Y:S01]  /*5ee0*/  UMOV UR6, UR10 ;  /* 0x0000000a00067c82 */ /* 0x000fe20008000000 */
[----:B------:R-:W-:Y:S02]  /*5ef0*/  UMOV UR7, URZ ;  /* 0x000000ff00077c82 */ /* 0x000fe40008000000 */
[----:B------:R-:W-:Y:S02]  /*5f00*/  USHF.R.S32.HI UR29, URZ, 0x1f, UR26 ;  /* 0x0000001fff1d7899 */ /* 0x000fe4000801141a */
[----:B0-----:R-:W-:Y:S02]  /*5f10*/  UIMAD.WIDE.U32 UR26, UR26, UR50, UR6 ;  /* 0x000000321a1a72a5 */ /* 0x001fe4000f8e0006 */
[----:B------:R-:W-:Y:S02]  /*5f20*/  UIMAD UR29, UR29, UR50, URZ ;  /* 0x000000321d1d72a4 */ /* 0x000fe4000f8e02ff */
[----:B------:R-:W-:-:S02]  /*5f30*/  UIADD3 UR28, UPT, UPT, UR23, -0x5, URZ ;  /* 0xfffffffb171c7890 */ /* 0x000fc4000fffe0ff */
[----:B-1----:R-:W-:Y:S02]  /*5f40*/  ULEA UR31, UP0, UR26, UR46, 0x2 ;  /* 0x0000002e1a1f7291 */ /* 0x002fe4000f8010ff */
[----:B------:R-:W-:Y:S02]  /*5f50*/  UIADD3 UR27, UPT, UPT, UR27, UR29, URZ ;  /* 0x0000001d1b1b7290 */ /* 0x000fe4000fffe0ff */
[----:B------:R-:W-:Y:S02]  /*5f60*/  USHF.R.S32.HI UR30, URZ, 0x1f, UR28 ;  /* 0x0000001fff1e7899 */ /* 0x000fe4000801141c */
[----:B------:R-:W-:Y:S01]  /*5f70*/  ULEA.HI.X UR26, UR26, UR47, UR27, 0x2, UP0 ;  /* 0x0000002f1a1a7291 */ /* 0x000fe200080f141b */
[----:B------:R-:W-:Y:S01]  /*5f80*/  MOV R40, UR31 ;  /* 0x0000001f00287c02 */ /* 0x000fe20008000f00 */
[----:B------:R-:W-:Y:S02]  /*5f90*/  UIMAD.WIDE.U32 UR28, UR28, UR50, UR6 ;  /* 0x000000321c1c72a5 */ /* 0x000fe4000f8e0006 */
[----:B------:R-:W-:-:S02]  /*5fa0*/  UIMAD UR30, UR30, UR50, URZ ;  /* 0x000000321e1e72a4 */ /* 0x000fc4000f8e02ff */
[----:B------:R-:W-:Y:S01]  /*5fb0*/  ULEA UR27, UP0, UR28, UR46, 0x2 ;  /* 0x0000002e1c1b7291 */ /* 0x000fe2000f8010ff */
[----:B------:R-:W-:Y:S01]  /*5fc0*/  IMAD.U32 R41, RZ, RZ, UR26 ;  /* 0x0000001aff297e24 */ /* 0x000fe2000f8e00ff */
[----:B------:R-:W-:Y:S02]  /*5fd0*/  UIADD3 UR29, UPT, UPT, UR29, UR30, URZ ;  /* 0x0000001e1d1d7290 */ /* 0x000fe4000fffe0ff */
[----:B------:R-:W-:Y:S02]  /*5fe0*/  UIADD3 UR26, UPT, UPT, UR23, -0x4, URZ ;  /* 0xfffffffc171a7890 */ /* 0x000fe4000fffe0ff */
[----:B------:R-:W-:Y:S01]  /*5ff0*/  ULEA.HI.X UR29, UR28, UR47, UR29, 0x2, UP0 ;  /* 0x0000002f1c1d7291 */ /* 0x000fe200080f141d */
[----:B------:R-:W-:Y:S01]  /*6000*/  IMAD.U32 R10, RZ, RZ, UR27 ;  /* 0x0000001bff0a7e24 */ /* 0x000fe2000f8e00ff */
[----:B------:R-:W-:Y:S01]  /*6010*/  USHF.R.S32.HI UR28, URZ, 0x1f, UR26 ;  /* 0x0000001fff1c7899 */ /* 0x000fe2000801141a */
[----:B------:R-:W2:Y:S01]  /*6020*/  LDG.E.CONSTANT R40, desc[UR24][R40.64] ;  /* 0x0000001828287981 */ /* 0x000ea2000c1e9900 */
[----:B------:R-:W-:-:S02]  /*6030*/  UIMAD.WIDE.U32 UR26, UR26, UR50, UR6 ;  /* 0x000000321a1a72a5 */ /* 0x000fc4000f8e0006 */
[----:B------:R-:W-:Y:S01]  /*6040*/  UIMAD UR28, UR28, UR50, URZ ;  /* 0x000000321c1c72a4 */ /* 0x000fe2000f8e02ff */
[----:B------:R-:W-:Y:S01]  /*6050*/  IMAD.U32 R11, RZ, RZ, UR29 ;  /* 0x0000001dff0b7e24 */ /* 0x000fe2000f8e00ff */
[----:B------:R-:W-:Y:S02]  /*6060*/  ULEA UR29, UP0, UR26, UR46, 0x2 ;  /* 0x0000002e1a1d7291 */ /* 0x000fe4000f8010ff */
[----:B------:R-:W-:Y:S02]  /*6070*/  UIADD3 UR27, UPT, UPT, UR27, UR28, URZ ;  /* 0x0000001c1b1b7290 */ /* 0x000fe4000fffe0ff */
[----:B------:R0:W3:Y:S02]  /*6080*/  LDG.E.CONSTANT R37, desc[UR24][R10.64] ;  /* 0x000000180a257981 */ /* 0x0000e4000c1e9900 */
[----:B------:R-:W-:Y:S01]  /*6090*/  ULEA.HI.X UR26, UR26, UR47, UR27, 0x2, UP0 ;  /* 0x0000002f1a1a7291 */ /* 0x000fe200080f141b */
[----:B------:R-:W-:-:S05]  /*60a0*/  IMAD.U32 R30, RZ, RZ, UR29 ;  /* 0x0000001dff1e7e24 */ /* 0x000fca000f8e00ff */
[----:B------:R-:W-:Y:S01]  /*60b0*/  MOV R31, UR26 ;  /* 0x0000001a001f7c02 */ /* 0x000fe20008000f00 */
[----:B------:R-:W-:-:S04]  /*60c0*/  UIADD3 UR26, UPT, UPT, UR23, -0x3, URZ ;  /* 0xfffffffd171a7890 */ /* 0x000fc8000fffe0ff */
[----:B------:R-:W-:Y:S01]  /*60d0*/  USHF.R.S32.HI UR28, URZ, 0x1f, UR26 ;  /* 0x0000001fff1c7899 */ /* 0x000fe2000801141a */
[----:B------:R1:W4:Y:S01]  /*60e0*/  LDG.E.CONSTANT R36, desc[UR24][R30.64] ;  /* 0x000000181e247981 */ /* 0x000322000c1e9900 */
[----:B------:R-:W-:Y:S02]  /*60f0*/  UIMAD.WIDE.U32 UR26, UR26, UR50, UR6 ;  /* 0x000000321a1a72a5 */ /* 0x000fe4000f8e0006 */
[----:B------:R-:W-:Y:S02]  /*6100*/  UIMAD UR28, UR28, UR50, URZ ;  /* 0x000000321c1c72a4 */ /* 0x000fe4000f8e02ff */
[----:B------:R-:W-:Y:S02]  /*6110*/  ULEA UR29, UP0, UR26, UR46, 0x2 ;  /* 0x0000002e1a1d7291 */ /* 0x000fe4000f8010ff */
[----:B------:R-:W-:-:S04]  /*6120*/  UIADD3 UR27, UPT, UPT, UR27, UR28, URZ ;  /* 0x0000001c1b1b7290 */ /* 0x000fc8000fffe0ff */
[----:B------:R-:W-:Y:S01]  /*6130*/  ULEA.HI.X UR26, UR26, UR47, UR27, 0x2, UP0 ;  /* 0x0000002f1a1a7291 */ /* 0x000fe200080f141b */
[----:B0-----:R-:W-:-:S05]  /*6140*/  IMAD.U32 R10, RZ, RZ, UR29 ;  /* 0x0000001dff0a7e24 */ /* 0x001fca000f8e00ff */
[----:B------:R-:W-:-:S05]  /*6150*/  IMAD.U32 R11, RZ, RZ, UR26 ;  /* 0x0000001aff0b7e24 */ /* 0x000fca000f8e00ff */
[----:B------:R0:W5:Y:S01]  /*6160*/  LDG.E.CONSTANT R35, desc[UR24][R10.64] ;  /* 0x000000180a237981 */ /* 0x000162000c1e9900 */
[----:B------:R-:W-:Y:S02]  /*6170*/  UIADD3 UR30, UPT, UPT, UR23, -0x2, URZ ;  /* 0xfffffffe171e7890 */ /* 0x000fe4000fffe0ff */
[----:B------:R-:W-:Y:S02]  /*6180*/  USHF.R.S32.HI UR27, URZ, 0x1f, UR23 ;  /* 0x0000001fff1b7899 */ /* 0x000fe40008011417 */
[----:B------:R-:W-:Y:S02]  /*6190*/  USHF.R.S32.HI UR51, URZ, 0x1f, UR30 ;  /* 0x0000001fff337899 */ /* 0x000fe4000801141e */
[----:B------:R-:W-:Y:S02]  /*61a0*/  UIMAD UR55, UR27, UR50, URZ ;  /* 0x000000321b3772a4 */ /* 0x000fe4000f8e02ff */
[----:B------:R-:W-:Y:S02]  /*61b0*/  UIMAD.WIDE.U32 UR34, UR23, UR50, UR6 ;  /* 0x00000032172272a5 */ /* 0x000fe4000f8e0006 */
[----:B------:R-:W-:-:S02]  /*61c0*/  UIMAD.WIDE.U32 UR30, UR30, UR50, UR6 ;  /* 0x000000321e1e72a5 */ /* 0x000fc4000f8e0006 */
[----:B------:R-:W-:Y:S02]  /*61d0*/  UIMAD UR51, UR51, UR50, URZ ;  /* 0x00000032333372a4 */ /* 0x000fe4000f8e02ff */
[----:B------:R-:W-:Y:S02]  /*61e0*/  UIADD3 UR35, UPT, UPT, UR35, UR55, URZ ;  /* 0x0000003723237290 */ /* 0x000fe4000fffe0ff */
[----:B------:R-:W-:Y:S02]  /*61f0*/  ULEA UR56, UP2, UR34, UR46, 0x2 ;  /* 0x0000002e22387291 */ /* 0x000fe4000f8410ff */
[----:B------:R-:W-:Y:S02]  /*6200*/  ULEA UR58, UP0, UR30, UR46, 0x2 ;  /* 0x0000002e1e3a7291 */ /* 0x000fe4000f8010ff */
[----:B------:R-:W-:Y:S02]  /*6210*/  UIADD3 UR31, UPT, UPT, UR31, UR51, URZ ;  /* 0x000000331f1f7290 */ /* 0x000fe4000fffe0ff */
[----:B------:R-:W-:Y:S01]  /*6220*/  ULEA.HI.X UR34, UR34, UR47, UR35, 0x2, UP2 ;  /* 0x0000002f22227291 */ /* 0x000fe200090f1423 */
[----:B-1----:R-:W-:Y:S01]  /*6230*/  IMAD.U32 R30, RZ, RZ, UR56 ;  /* 0x00000038ff1e7e24 */ /* 0x002fe2000f8e00ff */
[----:B------:R-:W-:Y:S01]  /*6240*/  UIADD3 UR32, UPT, UPT, UR23, -0x1, URZ ;  /* 0xffffffff17207890 */ /* 0x000fe2000fffe0ff */
[----:B0-----:R-:W-:Y:S01]  /*6250*/  MOV R10, UR58 ;  /* 0x0000003a000a7c02 */ /* 0x001fe20008000f00 */
[----:B------:R-:W-:-:S02]  /*6260*/  ULEA.HI.X UR35, UR30, UR47, UR31, 0x2, UP0 ;  /* 0x0000002f1e237291 */ /* 0x000fc400080f141f */
[----:B------:R-:W-:Y:S01]  /*6270*/  USHF.R.S32.HI UR52, URZ, 0x1f, UR32 ;  /* 0x0000001fff347899 */ /* 0x000fe20008011420 */
[----:B------:R-:W-:Y:S01]  /*6280*/  IMAD.U32 R31, RZ, RZ, UR34 ;  /* 0x00000022ff1f7e24 */ /* 0x000fe2000f8e00ff */
[----:B------:R-:W-:Y:S02]  /*6290*/  UIMAD.WIDE.U32 UR32, UR32, UR50, UR6 ;  /* 0x00000032202072a5 */ /* 0x000fe4000f8e0006 */
[----:B------:R-:W-:Y:S01]  /*62a0*/  IMAD.U32 R11, RZ, RZ, UR35 ;  /* 0x00000023ff0b7e24 */ /* 0x000fe2000f8e00ff */
[----:B------:R-:W-:Y:S01]  /*62b0*/  UIMAD UR52, UR52, UR50, URZ ;  /* 0x00000032343472a4 */ /* 0x000fe2000f8e02ff */
[----:B------:R-:W5:Y:S01]  /*62c0*/  LDG.E.CONSTANT R34, desc[UR24][R30.64] ;  /* 0x000000181e227981 */ /* 0x000f62000c1e9900 */
[----:B------:R-:W-:Y:S02]  /*62d0*/  UIADD3 UR38, UPT, UPT, UR23, 0x1, URZ ;  /* 0x0000000117267890 */ /* 0x000fe4000fffe0ff */
[----:B------:R-:W-:Y:S01]  /*62e0*/  ULEA UR57, UP1, UR32, UR46, 0x2 ;  /* 0x0000002e20397291 */ /* 0x000fe2000f8210ff */
[----:B------:R0:W5:Y:S01]  /*62f0*/  LDG.E.CONSTANT R45, desc[UR24][R10.64] ;  /* 0x000000180a2d7981 */ /* 0x000162000c1e9900 */
[----:B------:R-:W-:-:S02]  /*6300*/  UIADD3 UR31, UPT, UPT, UR33, UR52, URZ ;  /* 0x00000034211f7290 */ /* 0x000fc4000fffe0ff */
[----:B------:R-:W-:Y:S02]  /*6310*/  USHF.R.S32.HI UR53, URZ, 0x1f, UR38 ;  /* 0x0000001fff357899 */ /* 0x000fe40008011426 */
[----:B------:R-:W-:Y:S02]  /*6320*/  ULEA.HI.X UR32, UR32, UR47, UR31, 0x2, UP1 ;  /* 0x0000002f20207291 */ /* 0x000fe400088f141f */
[----:B------:R-:W-:Y:S02]  /*6330*/  UIMAD.WIDE.U32 UR38, UR38, UR50, UR6 ;  /* 0x00000032262672a5 */ /* 0x000fe4000f8e0006 */
[----:B------:R-:W-:Y:S01]  /*6340*/  UIMAD UR53, UR53, UR50, URZ ;  /* 0x00000032353572a4 */ /* 0x000fe2000f8e02ff */
[----:B------:R-:W-:Y:S01]  /*6350*/  IMAD.U32 R38, RZ, RZ, UR57 ;  /* 0x00000039ff267e24 */ /* 0x000fe2000f8e00ff */
[----:B------:R-:W-:Y:S01]  /*6360*/  ULEA UR55, UP3, UR38, UR46, 0x2 ;  /* 0x0000002e26377291 */ /* 0x000fe2000f8610ff */
[----:B------:R-:W-:Y:S01]  /*6370*/  IMAD.U32 R39, RZ, RZ, UR32 ;  /* 0x00000020ff277e24 */ /* 0x000fe2000f8e00ff */
[----:B------:R-:W-:-:S02]  /*6380*/  UIADD3 UR30, UPT, UPT, UR39, UR53, URZ ;  /* 0x00000035271e7290 */ /* 0x000fc4000fffe0ff */
[----:B------:R-:W-:Y:S02]  /*6390*/  UIADD3 UR40, UPT, UPT, UR23, 0x2, URZ ;  /* 0x0000000217287890 */ /* 0x000fe4000fffe0ff */
[----:B------:R-:W-:Y:S01]  /*63a0*/  ULEA.HI.X UR38, UR38, UR47, UR30, 0x2, UP3 ;  /* 0x0000002f26267291 */ /* 0x000fe200098f141e */
[----:B------:R1:W5:Y:S01]  /*63b0*/  LDG.E.CONSTANT R44, desc[UR24][R38.64] ;  /* 0x00000018262c7981 */ /* 0x000362000c1e9900 */
[----:B------:R-:W-:Y:S01]  /*63c0*/  USHF.R.S32.HI UR54, URZ, 0x1f, UR40 ;  /* 0x0000001fff367899 */ /* 0x000fe20008011428 */
[----:B------:R-:W-:Y:S01]  /*63d0*/  IMAD.U32 R32, RZ, RZ, UR55 ;  /* 0x00000037ff207e24 */ /* 0x000fe2000f8e00ff */
[----:B------:R-:W-:Y:S02]  /*63e0*/  UIADD3 UR26, UPT, UPT, UR23, 0x3, URZ ;  /* 0x00000003171a7890 */ /* 0x000fe4000fffe0ff */
[----:B------:R-:W-:Y:S01]  /*63f0*/  UIMAD.WIDE.U32 UR40, UR40, UR50, UR6 ;  /* 0x00000032282872a5 */ /* 0x000fe2000f8e0006 */
[----:B------:R-:W-:Y:S01]  /*6400*/  MOV R33, UR38 ;  /* 0x0000002600217c02 */ /* 0x000fe20008000f00 */
[----:B------:R-:W-:-:S02]  /*6410*/  UIMAD UR54, UR54, UR50, URZ ;  /* 0x00000032363672a4 */ /* 0x000fc4000f8e02ff */
[----:B------:R-:W-:Y:S02]  /*6420*/  USHF.R.S32.HI UR49, URZ, 0x1f, UR26 ;  /* 0x0000001fff317899 */ /* 0x000fe4000801141a */
[----:B------:R-:W-:Y:S01]  /*6430*/  ULEA UR33, UP0, UR40, UR46, 0x2 ;  /* 0x0000002e28217291 */ /* 0x000fe2000f8010ff */
[----:B------:R-:W5:Y:S01]  /*6440*/  LDG.E.CONSTANT R9, desc[UR24][R32.64] ;  /* 0x0000001820097981 */ /* 0x000f62000c1e9900 */
[----:B------:R-:W-:Y:S02]  /*6450*/  UIADD3 UR32, UPT, UPT, UR41, UR54, URZ ;  /* 0x0000003629207290 */ /* 0x000fe4000fffe0ff */
[----:B------:R-:W-:Y:S02]  /*6460*/  UIADD3 UR37, UPT, UPT, UR23, 0x6, URZ ;  /* 0x0000000617257890 */ /* 0x000fe4000fffe0ff */
[----:B------:R-:W-:Y:S02]  /*6470*/  UIADD3 UR28, UPT, UPT, UR23, 0x4, URZ ;  /* 0x00000004171c7890 */ /* 0x000fe4000fffe0ff */
[----:B------:R-:W-:-:S02]  /*6480*/  UIMAD.WIDE.U32 UR26, UR26, UR50, UR6 ;  /* 0x000000321a1a72a5 */ /* 0x000fc4000f8e0006 */
[----:B------:R-:W-:Y:S02]  /*6490*/  ULEA.HI.X UR40, UR40, UR47, UR32, 0x2, UP0 ;  /* 0x0000002f28287291 */ /* 0x000fe400080f1420 */
[----:B------:R-:W-:Y:S01]  /*64a0*/  UIMAD UR49, UR49, UR50, URZ ;  /* 0x00000032313172a4 */ /* 0x000fe2000f8e02ff */
[----:B0-----:R-:W-:Y:S01]  /*64b0*/  IMAD.U32 R10, RZ, RZ, UR33 ;  /* 0x00000021ff0a7e24 */ /* 0x001fe2000f8e00ff */
[----:B------:R-:W-:Y:S02]  /*64c0*/  USHF.R.S32.HI UR34, URZ, 0x1f, UR37 ;  /* 0x0000001fff227899 */ /* 0x000fe40008011425 */
[----:B------:R-:W-:Y:S02]  /*64d0*/  UIMAD.WIDE.U32 UR32, UR37, UR50, UR6 ;  /* 0x00000032252072a5 */ /* 0x000fe4000f8e0006 */
[----:B------:R-:W-:Y:S02]  /*64e0*/  USHF.R.S32.HI UR45, URZ, 0x1f, UR28 ;  /* 0x0000001fff2d7899 */ /* 0x000fe4000801141c */
[----:B------:R-:W-:-:S02]  /*64f0*/  ULEA UR37, UP0, UR26, UR46, 0x2 ;  /* 0x0000002e1a257291 */ /* 0x000fc4000f8010ff */
[----:B------:R-:W-:Y:S01]  /*6500*/  UIADD3 UR27, UPT, UPT, UR27, UR49, URZ ;  /* 0x000000311b1b7290 */ /* 0x000fe2000fffe0ff */
[----:B------:R-:W-:Y:S01]  /*6510*/  IMAD.U32 R11, RZ, RZ, UR40 ;  /* 0x00000028ff0b7e24 */ /* 0x000fe2000f8e00ff */
[----:B------:R-:W-:Y:S02]  /*6520*/  UIADD3 UR48, UPT, UPT, UR23, 0x5, URZ ;  /* 0x0000000517307890 */ /* 0x000fe4000fffe0ff */
[----:B------:R-:W-:Y:S02]  /*6530*/  UIMAD.WIDE.U32 UR28, UR28, UR50, UR6 ;  /* 0x000000321c1c72a5 */ /* 0x000fe4000f8e0006 */
[----:B------:R-:W-:Y:S01]  /*6540*/  UIMAD UR45, UR45, UR50, URZ ;  /* 0x000000322d2d72a4 */ /* 0x000fe2000f8e02ff */
[----:B------:R-:W5:Y:S01]  /*6550*/  LDG.E.CONSTANT R10, desc[UR24][R10.64] ;  /* 0x000000180a0a7981 */ /* 0x000f62000c1e9900 */
[----:B------:R-:W-:Y:S02]  /*6560*/  ULEA.HI.X UR27, UR26, UR47, UR27, 0x2, UP0 ;  /* 0x0000002f1a1b7291 */ /* 0x000fe400080f141b */
[----:B------:R-:W-:-:S02]  /*6570*/  USHF.R.S32.HI UR42, URZ, 0x1f, UR48 ;  /* 0x0000001fff2a7899 */ /* 0x000fc40008011430 */
[----:B------:R-:W-:Y:S02]  /*6580*/  ULEA UR35, UP0, UR28, UR46, 0x2 ;  /* 0x0000002e1c237291 */ /* 0x000fe4000f8010ff */
[----:B------:R-:W-:Y:S01]  /*6590*/  UIADD3 UR26, UPT, UPT, UR29, UR45, URZ ;  /* 0x0000002d1d1a7290 */ /* 0x000fe2000fffe0ff */
[----:B-1----:R-:W-:Y:S01]  /*65a0*/  IMAD.U32 R38, RZ, RZ, UR37 ;  /* 0x00000025ff267e24 */ /* 0x002fe2000f8e00ff */
[----:B------:R-:W-:Y:S01]  /*65b0*/  MOV R39, UR27 ;  /* 0x0000001b00277c02 */ /* 0x000fe20008000f00 */
[----:B------:R-:W-:Y:S02]  /*65c0*/  UIMAD.WIDE.U32 UR30, UR48, UR50, UR6 ;  /* 0x00000032301e72a5 */ /* 0x000fe4000f8e0006 */
[----:B------:R-:W-:Y:S02]  /*65d0*/  UIMAD UR42, UR42, UR50, URZ ;  /* 0x000000322a2a72a4 */ /* 0x000fe4000f8e02ff */
[----:B------:R-:W-:Y:S01]  /*65e0*/  ULEA.HI.X UR28, UR28, UR47, UR26, 0x2, UP0 ;  /* 0x0000002f1c1c7291 */ /* 0x000fe200080f141a */
[----:B------:R0:W5:Y:S01]  /*65f0*/  LDG.E.CONSTANT R11, desc[UR24][R38.64] ;  /* 0x00000018260b7981 */ /* 0x000162000c1e9900 */
[----:B------:R-:W-:-:S02]  /*6600*/  ULEA UR29, UP1, UR30, UR46, 0x2 ;  /* 0x0000002e1e1d7291 */ /* 0x000fc4000f8210ff */
[----:B------:R-:W-:Y:S02]  /*6610*/  UIADD3 UR26, UPT, UPT, UR31, UR42, URZ ;  /* 0x0000002a1f1a7290 */ /* 0x000fe4000fffe0ff */
[----:B------:R-:W-:Y:S02]  /*6620*/  UIMAD UR34, UR34, UR50, URZ ;  /* 0x00000032222272a4 */ /* 0x000fe4000f8e02ff */
[----:B------:R-:W-:Y:S02]  /*6630*/  ULEA.HI.X UR30, UR30, UR47, UR26, 0x2, UP1 ;  /* 0x0000002f1e1e7291 */ /* 0x000fe400088f141a */
[----:B------:R-:W-:Y:S02]  /*6640*/  ULEA UR27, UP0, UR32, UR46, 0x2 ;  /* 0x0000002e201b7291 */ /* 0x000fe4000f8010ff */
[----:B------:R-:W-:Y:S02]  /*6650*/  UIADD3 UR26, UPT, UPT, UR33, UR34, URZ ;  /* 0x00000022211a7290 */ /* 0x000fe4000fffe0ff */
[----:B------:R-:W-:-:S02]  /*6660*/  MOV R41, UR30 ;  /* 0x0000001e00297c02 */ /* 0x000fc40008000f00 */
[----:B------:R-:W-:Y:S02]  /*6670*/  ULEA.HI.X UR32, UR32, UR47, UR26, 0x2, UP0 ;  /* 0x0000002f20207291 */ /* 0x000fe400080f141a */
[----:B------:R-:W-:Y:S01]  /*6680*/  UIADD3 UR26, UPT, UPT, UR23, 0x8, URZ ;  /* 0x00000008171a7890 */ /* 0x000fe2000fffe0ff */
[----:B0-----:R-:W-:-:S03]  /*6690*/  IMAD.U32 R38, RZ, RZ, UR27 ;  /* 0x0000001bff267e24 */ /* 0x001fc6000f8e00ff */
[----:B------:R-:W-:Y:S01]  /*66a0*/  IMAD.U32 R39, RZ, RZ, UR32 ;  /* 0x00000020ff277e24 */ /* 0x000fe2000f8e00ff */
[----:B------:R-:W-:Y:S02]  /*66b0*/  USHF.R.S32.HI UR32, URZ, 0x1f, UR26 ;  /* 0x0000001fff207899 */ /* 0x000fe4000801141a */
[----:B------:R-:W-:Y:S02]  /*66c0*/  UIADD3 UR30, UPT, UPT, UR23, 0x9, URZ ;  /* 0x00000009171e7890 */ /* 0x000fe4000fffe0ff */
[----:B------:R-:W-:Y:S01]  /*66d0*/  UIMAD.WIDE.U32 UR26, UR26, UR50, UR6 ;  /* 0x000000321a1a72a5 */ /* 0x000fe2000f8e0006 */
[----:B------:R-:W5:Y:S01]  /*66e0*/  LDG.E.CONSTANT R38, desc[UR24][R38.64] ;  /* 0x0000001826267981 */ /* 0x000f62000c1e9900 */
[----:B------:R-:W-:-:S04]  /*66f0*/  UIMAD UR32, UR32, UR50, URZ ;  /* 0x00000032202072a4 */ /* 0x000fc8000f8e02ff */
[----:B------:R-:W-:Y:S01]  /*6700*/  UIADD3 UR27, UPT, UPT, UR27, UR32, URZ ;  /* 0x000000201b1b7290 */ /* 0x000fe2000fffe0ff */
[----:B--2---:R-:W0:Y:S08]  /*6710*/  F2F.F64.F32 R30, R40 ;  /* 0x00000028001e7310 */ /* 0x004e300000201800 */
[----:B---3--:R-:W1:Y:S01]  /*6720*/  F2F.F64.F32 R32, R37 ;  /* 0x0000002500207310 */ /* 0x008e620000201800 */
[----:B0-----:R-:W-:-:S08]  /*6730*/  DADD R30, R30, R42 ;  /* 0x000000001e1e7229 */ /* 0x001fd0000000002a */
[----:B-1----:R-:W-:Y:S02]  /*6740*/  DADD R32, R30, R32 ;  /* 0x000000001e207229 */ /* 0x002fe40000000020 */
[----:B----4-:R0:W1:Y:S01]  /*6750*/  F2F.F64.F32 R30, R36 ;  /* 0x00000024001e7310 */ /* 0x0100620000201800 */
[----:B------:R-:W-:Y:S02]  /*6760*/  IMAD.U32 R42, RZ, RZ, UR35 ;  /* 0x00000023ff2a7e24 */ /* 0x000fe4000f8e00ff */
[----:B------:R-:W-:Y:S01]  /*6770*/  IMAD.U32 R43, RZ, RZ, UR28 ;  /* 0x0000001cff2b7e24 */ /* 0x000fe2000f8e00ff */
[----:B------:R-:W-:Y:S01]  /*6780*/  UIADD3 UR28, UPT, UPT, UR23, 0x7, URZ ;  /* 0x00000007171c7890 */ /* 0x000fe2000fffe0ff */
[----:B------:R-:W-:-:S03]  /*6790*/  IMAD.U32 R40, RZ, RZ, UR29 ;  /* 0x0000001dff287e24 */ /* 0x000fc6000f8e00ff */
[----:B0-----:R-:W2:Y:S01]  /*67a0*/  LDG.E.CONSTANT R36, desc[UR24][R42.64] ;  /* 0x000000182a247981 */ /* 0x001ea2000c1e9900 */
[----:B------:R-:W-:Y:S02]  /*67b0*/  USHF.R.S32.HI UR31, URZ, 0x1f, UR28 ;  /* 0x0000001fff1f7899 */ /* 0x000fe4000801141c */
[----:B------:R-:W-:Y:S01]  /*67c0*/  UIMAD.WIDE.U32 UR28, UR28, UR50, UR6 ;  /* 0x000000321c1c72a5 */ /* 0x000fe2000f8e0006 */
[----:B------:R0:W3:Y:S01]  /*67d0*/  LDG.E.CONSTANT R37, desc[UR24][R40.64] ;  /* 0x0000001828257981 */ /* 0x0000e2000c1e9900 */
[----:B-1----:R-:W-:Y:S01]  /*67e0*/  DADD R30, R32, R30 ;  /* 0x00000000201e7229 */ /* 0x002fe2000000001e */
[----:B------:R-:W-:Y:S01]  /*67f0*/  UIMAD UR33, UR31, UR50, URZ ;  /* 0x000000321f2172a4 */ /* 0x000fe2000f8e02ff */
[----:B-----5:R-:W1:Y:S01]  /*6800*/  F2F.F64.F32 R32, R35 ;  /* 0x0000002300207310 */ /* 0x020e620000201800 */
[----:B------:R-:W-:Y:S02]  /*6810*/  ULEA UR34, UP0, UR28, UR46, 0x2 ;  /* 0x0000002e1c227291 */ /* 0x000fe4000f8010ff */
[----:B------:R-:W-:-:S04]  /*6820*/  UIADD3 UR29, UPT, UPT, UR29, UR33, URZ ;  /* 0x000000211d1d7290 */ /* 0x000fc8000fffe0ff */
[----:B------:R-:W-:Y:S02]  /*6830*/  ULEA.HI.X UR28, UR28, UR47, UR29, 0x2, UP0 ;  /* 0x0000002f1c1c7291 */ /* 0x000fe400080f141d */
[----:B------:R-:W-:Y:S02]  /*6840*/  USHF.R.S32.HI UR31, URZ, 0x1f, UR30 ;  /* 0x0000001fff1f7899 */ /* 0x000fe4000801141e */
[----:B------:R-:W-:Y:S01]  /*6850*/  ULEA UR29, UP0, UR26, UR46, 0x2 ;  /* 0x0000002e1a1d7291 */ /* 0x000fe2000f8010ff */
[----:B-1----:R-:W-:Y:S01]  /*6860*/  DADD R30, R30, R32 ;  /* 0x000000001e1e7229 */ /* 0x002fe20000000020 */
[----:B------:R-:W-:Y:S01]  /*6870*/  IMAD.U32 R32, RZ, RZ, UR34 ;  /* 0x00000022ff207e24 */ /* 0x000fe2000f8e00ff */
[----:B------:R-:W-:Y:S01]  /*6880*/  MOV R33, UR28 ;  /* 0x0000001c00217c02 */ /* 0x000fe20008000f00 */
[----:B------:R-:W-:Y:S02]  /*6890*/  UIMAD.WIDE.U32 UR6, UR30, UR50, UR6 ;  /* 0x000000321e0672a5 */ /* 0x000fe4000f8e0006 */
[----:B------:R-:W-:-:S02]  /*68a0*/  UIMAD UR31, UR31, UR50, URZ ;  /* 0x000000321f1f72a4 */ /* 0x000fc4000f8e02ff */
[----:B------:R-:W-:Y:S01]  /*68b0*/  ULEA.HI.X UR26, UR26, UR47, UR27, 0x2, UP0 ;  /* 0x0000002f1a1a7291 */ /* 0x000fe200080f141b */
[----:B------:R1:W4:Y:S01]  /*68c0*/  LDG.E.CONSTANT R39, desc[UR24][R32.64] ;  /* 0x0000001820277981 */ /* 0x000322000c1e9900 */
[----:B------:R-:W-:Y:S01]  /*68d0*/  ULEA UR27, UP0, UR6, UR46, 0x2 ;  /* 0x0000002e061b7291 */ /* 0x000fe2000f8010ff */
[----:B0-----:R-:W-:Y:S01]  /*68e0*/  IMAD.U32 R40, RZ, RZ, UR29 ;  /* 0x0000001dff287e24 */ /* 0x001fe2000f8e00ff */
[----:B------:R-:W-:Y:S02]  /*68f0*/  UIADD3 UR7, UPT, UPT, UR7, UR31, URZ ;  /* 0x0000001f07077290 */ /* 0x000fe4000fffe0ff */
[----:B------:R-:W-:Y:S02]  /*6900*/  IMAD.U32 R41, RZ, RZ, UR26 ;  /* 0x0000001aff297e24 */ /* 0x000fe4000f8e00ff */
[----:B------:R-:W-:-:S03]  /*6910*/  ULEA.HI.X UR6, UR6, UR47, UR7, 0x2, UP0 ;  /* 0x0000002f06067291 */ /* 0x000fc600080f1407 */
[----:B------:R-:W5:Y:S01]  /*6920*/  LDG.E.CONSTANT R40, desc[UR24][R40.64] ;  /* 0x0000001828287981 */ /* 0x000f62000c1e9900 */
[----:B------:R-:W-:Y:S02]  /*6930*/  IMAD.U32 R42, RZ, RZ, UR27 ;  /* 0x0000001bff2a7e24 */ /* 0x000fe4000f8e00ff */
[----:B------:R-:W-:-:S05]  /*6940*/  MOV R43, UR6 ;  /* 0x00000006002b7c02 */ /* 0x000fca0008000f00 */
[----:B------:R2:W5:Y:S01]  /*6950*/  LDG.E.CONSTANT R41, desc[UR24][R42.64] ;  /* 0x000000182a297981 */ /* 0x000562000c1e9900 */
[----:B-1----:R-:W0:Y:S02]  /*6960*/  F2F.F64.F32 R32, R45 ;  /* 0x0000002d00207310 */ /* 0x002e240000201800 */
[----:B0-----:R-:W-:-:S06]  /*6970*/  DADD R30, R30, R32 ;  /* 0x000000001e1e7229 */ /* 0x001fcc0000000020 */
[----:B------:R-:W0:Y:S08]  /*6980*/  F2F.F64.F32 R32, R44 ;  /* 0x0000002c00207310 */ /* 0x000e300000201800 */
[----:B------:R-:W1:Y:S01]  /*6990*/  F2F.F64.F32 R34, R34 ;  /* 0x0000002200227310 */ /* 0x000e620000201800 */
[----:B0-----:R-:W-:-:S07]  /*69a0*/  DADD R30, R30, R32 ;  /* 0x000000001e1e7229 */ /* 0x001fce0000000020 */
[----:B------:R-:W0:Y:S01]  /*69b0*/  F2F.F64.F32 R32, R9 ;  /* 0x0000000900207310 */ /* 0x000e220000201800 */
[----:B-1----:R-:W-:-:S07]  /*69c0*/  DADD R30, R30, R34 ;  /* 0x000000001e1e7229 */ /* 0x002fce0000000022 */
[----:B------:R-:W1:Y:S01]  /*69d0*/  F2F.F64.F32 R34, R10 ;  /* 0x0000000a00227310 */ /* 0x000e620000201800 */
[----:B0-----:R-:W-:-:S07]  /*69e0*/  DADD R30, R30, R32 ;  /* 0x000000001e1e7229 */ /* 0x001fce0000000020 */
[----:B------:R-:W0:Y:S01]  /*69f0*/  F2F.F64.F32 R32, R11 ;  /* 0x0000000b00207310 */ /* 0x000e220000201800 */
[----:B-1----:R-:W-:-:S08]  /*6a00*/  DADD R30, R30, R34 ;  /* 0x000000001e1e7229 */ /* 0x002fd00000000022 */
[----:B0-----:R-:W-:Y:S01]  /*6a10*/  DADD R30, R30, R32 ;  /* 0x000000001e1e7229 */ /* 0x001fe20000000020 */
[----:B------:R-:W-:Y:S01]  /*6a20*/  F2F.F64.F32 R34, R38 ;  /* 0x0000002600227310 */ /* 0x000fe20000201800 */
[----:B------:R-:W-:-:S04]  /*6a30*/  UIADD3 UR36, UPT, UPT, UR36, 0x10, URZ ;  /* 0x0000001024247890 */ /* 0x000fc8000fffe0ff */
[----:B------:R-:W-:Y:S02]  /*6a40*/  UISETP.NE.AND UP0, UPT, UR36, URZ, UPT ;  /* 0x000000ff2400728c */ /* 0x000fe4000bf05270 */
[----:B------:R-:W-:Y:S01]  /*6a50*/  UIADD3 UR23, UPT, UPT, UR23, 0x10, URZ ;  /* 0x0000001017177890 */ /* 0x000fe2000fffe0ff */
[----:B--2---:R-:W0:Y:S08]  /*6a60*/  F2F.F64.F32 R42, R36 ;  /* 0x00000024002a7310 */ /* 0x004e300000201800 */
[----:B---3--:R-:W1:Y:S01]  /*6a70*/  F2F.F64.F32 R32, R37 ;  /* 0x0000002500207310 */ /* 0x008e620000201800 */
[----:B0-----:R-:W-:-:S08]  /*6a80*/  DADD R30, R30, R42 ;  /* 0x000000001e1e7229 */ /* 0x001fd0000000002a */
[----:B-1----:R-:W-:Y:S01]  /*6a90*/  DADD R30, R30, R32 ;  /* 0x000000001e1e7229 */ /* 0x002fe20000000020 */
[----:B----4-:R-:W0:Y:S07]  /*6aa0*/  F2F.F64.F32 R32, R39 ;  /* 0x0000002700207310 */ /* 0x010e2e0000201800 */
[----:B------:R-:W-:Y:S02]  /*6ab0*/  DADD R34, R30, R34 ;  /* 0x000000001e227229 */ /* 0x000fe40000000022 */
[----:B-----5:R-:W1:Y:S06]  /*6ac0*/  F2F.F64.F32 R30, R40 ;  /* 0x00000028001e7310 */ /* 0x020e6c0000201800 */
[----:B0-----:R-:W-:-:S02]  /*6ad0*/  DADD R32, R34, R32 ;  /* 0x0000000022207229 */ /* 0x001fc40000000020 */
[----:B------:R-:W0:Y:S06]  /*6ae0*/  F2F.F64.F32 R42, R41 ;  /* 0x00000029002a7310 */ /* 0x000e2c0000201800 */
[----:B-1----:R-:W-:-:S08]  /*6af0*/  DADD R30, R32, R30 ;  /* 0x00000000201e7229 */ /* 0x002fd0000000001e */
[----:B0-----:R-:W-:Y:S01]  /*6b00*/  DADD R42, R30, R42 ;  /* 0x000000001e2a7229 */ /* 0x001fe2000000002a */
[----:B------:R-:W-:Y:S10]  /*6b10*/  BRA.U UP0, `(.L_x_45) ;  /* 0xfffffff100ec7547 */ /* 0x000ff4000b83ffff */
[----:B------:R-:W-:-:S12]  /*6b20*/  UIADD3 UR23, UPT, UPT, UR23, -0x6, URZ ;  /* 0xfffffffa17177890 */ /* 0x000fd8000fffe0ff */
.L_x_44:
[----:B------:R-:W-:-:S09]  /*6b30*/  ULOP3.LUT UP0, URZ, UR22, 0xf, URZ, 0xc0, !UPT ;  /* 0x0000000f16ff7892 */ /* 0x000fd2000f80c0ff */
[----:B------:R-:W-:Y:S05]  /*6b40*/  BRA.U !UP0, `(.L_x_46) ;  /* 0x0000000d08547547 */ /* 0x000fea000b800000 */
[----:B------:R-:W0:Y:S01]  /*6b50*/  LDC.U16 R10, c[0x0][0x3b0] ;  /* 0x0000ec00ff0a7b82 */ /* 0x000e220000000400 */
[----:B------:R-:W-:Y:S01]  /*6b60*/  IMAD.IADD R9, R6, 0x1, R3 ;  /* 0x0000000106097824 */ /* 0x000fe200078e0203 */
[----:B------:R-:W-:-:S03]  /*6b70*/  LOP3.LUT R11, RZ, UR11, RZ, 0x33, !PT ;  /* 0x0000000bff0b7c12 */ /* 0x000fc6000f8e33ff */
[----:B------:R-:W-:Y:S02]  /*6b80*/  IMAD.MOV R30, RZ, RZ, -R9 ;  /* 0x000000ffff1e7224 */ /* 0x000fe400078e0a09 */
[----:B0-----:R-:W-:-:S03]  /*6b90*/  IMAD R9, R10, 0x2, R11 ;  /* 0x000000020a097824 */ /* 0x001fc600078e020b */
[----:B------:R-:W-:-:S04]  /*6ba0*/  PRMT R10, R30, 0x7710, RZ ;  /* 0x000077101e0a7816 */ /* 0x000fc800000000ff */
[----:B------:R-:W-:-:S04]  /*6bb0*/  IADD3 R9, PT, PT, R9, UR20, R10 ;  /* 0x0000001409097c10 */ /* 0x000fc8000fffe00a */
[----:B------:R-:W-:-:S04]  /*6bc0*/  LOP3.LUT R9, R9, 0xf, RZ, 0xc0, !PT ;  /* 0x0000000f09097812 */ /* 0x000fc800078ec0ff */
[C---:B------:R-:W-:Y:S02]  /*6bd0*/  IADD3 R10, PT, PT, R9.reuse, -0x1, RZ ;  /* 0xffffffff090a7810 */ /* 0x040fe40007ffe0ff */
[----:B------:R-:W-:Y:S02]  /*6be0*/  LOP3.LUT P1, RZ, R9, 0x7, RZ, 0xc0, !PT ;  /* 0x0000000709ff7812 */ /* 0x000fe4000782c0ff */
[----:B------:R-:W-:-:S13]  /*6bf0*/  ISETP.GE.U32.AND P0, PT, R10, 0x7, PT ;  /* 0x000000070a00780c */ /* 0x000fda0003f06070 */
[----:B------:R-:W-:Y:S05]  /*6c00*/  @!P0 BRA `(.L_x_47) ;  /* 0x0000000400908947 */ /* 0x000fea0003800000 */
[----:B------:R-:W0:Y:S01]  /*6c10*/  LDCU UR42, c[0x0][0x3a0] ;  /* 0x00007400ff2a77ac */ /* 0x000e220008000800 */
[----:B------:R-:W1:Y:S01]  /*6c20*/  LDCU.64 UR26, c[0x0][0x390] ;  /* 0x00007200ff1a77ac */ /* 0x000e620008000a00 */
[----:B------:R-:W-:Y:S02]  /*6c30*/  USHF.R.S32.HI UR31, URZ, 0x1f, UR23 ;  /* 0x0000001fff1f7899 */ /* 0x000fe40008011417 */
[----:B------:R-:W-:Y:S02]  /*6c40*/  UIADD3 UR30, UPT, UPT, UR23, 0x1, URZ ;  /* 0x00000001171e7890 */ /* 0x000fe4000fffe0ff */
[----:B------:R-:W-:Y:S02]  /*6c50*/  UIADD3 UR32, UPT, UPT, UR23, 0x2, URZ ;  /* 0x0000000217207890 */ /* 0x000fe4000fffe0ff */
[----:B------:R-:W-:Y:S02]  /*6c60*/  UIADD3 UR34, UPT, UPT, UR23, 0x3, URZ ;  /* 0x0000000317227890 */ /* 0x000fe4000fffe0ff */
[----:B------:R-:W-:-:S02]  /*6c70*/  UIADD3 UR36, UPT, UPT, UR23, 0x4, URZ ;  /* 0x0000000417247890 */ /* 0x000fc4000fffe0ff */
[----:B------:R-:W-:Y:S02]  /*6c80*/  UIADD3 UR38, UPT, UPT, UR23, 0x5, URZ ;  /* 0x0000000517267890 */ /* 0x000fe4000fffe0ff */
[----:B------:R-:W-:Y:S01]  /*6c90*/  UIADD3 UR40, UPT, UPT, UR23, 0x6, URZ ;  /* 0x0000000617287890 */ /* 0x000fe2000fffe0ff */
[----:B------:R-:W-:Y:S01]  /*6ca0*/  UMOV UR6, UR10 ;  /* 0x0000000a00067c82 */ /* 0x000fe20008000000 */
[----:B------:R-:W-:Y:S01]  /*6cb0*/  UMOV UR7, URZ ;  /* 0x000000ff00077c82 */ /* 0x000fe20008000000 */
[----:B------:R-:W-:Y:S02]  /*6cc0*/  UIADD3 UR47, UPT, UPT, UR23, 0x7, URZ ;  /* 0x00000007172f7890 */ /* 0x000fe4000fffe0ff */
[----:B0-----:R-:W-:Y:S02]  /*6cd0*/  UIMAD.WIDE.U32 UR28, UR23, UR42, UR6 ;  /* 0x0000002a171c72a5 */ /* 0x001fe4000f8e0006 */
[----:B------:R-:W-:Y:S02]  /*6ce0*/  UIMAD UR53, UR31, UR42, URZ ;  /* 0x0000002a1f3572a4 */ /* 0x000fe4000f8e02ff */
[----:B------:R-:W-:-:S02]  /*6cf0*/  USHF.R.S32.HI UR48, URZ, 0x1f, UR30 ;  /* 0x0000001fff307899 */ /* 0x000fc4000801141e */
[----:B------:R-:W-:Y:S02]  /*6d00*/  USHF.R.S32.HI UR49, URZ, 0x1f, UR32 ;  /* 0x0000001fff317899 */ /* 0x000fe40008011420 */
[----:B------:R-:W-:Y:S02]  /*6d10*/  USHF.R.S32.HI UR50, URZ, 0x1f, UR34 ;  /* 0x0000001fff327899 */ /* 0x000fe40008011422 */
[----:B------:R-:W-:Y:S02]  /*6d20*/  USHF.R.S32.HI UR51, URZ, 0x1f, UR36 ;  /* 0x0000001fff337899 */ /* 0x000fe40008011424 */
[----:B------:R-:W-:Y:S02]  /*6d30*/  USHF.R.S32.HI UR52, URZ, 0x1f, UR38 ;  /* 0x0000001fff347899 */ /* 0x000fe40008011426 */
[----:B------:R-:W-:Y:S02]  /*6d40*/  USHF.R.S32.HI UR46, URZ, 0x1f, UR40 ;  /* 0x0000001fff2e7899 */ /* 0x000fe40008011428 */
[----:B------:R-:W-:-:S02]  /*6d50*/  UIMAD.WIDE.U32 UR30, UR30, UR42, UR6 ;  /* 0x0000002a1e1e72a5 */ /* 0x000fc4000f8e0006 */
[----:B------:R-:W-:Y:S02]  /*6d60*/  UIMAD.WIDE.U32 UR32, UR32, UR42, UR6 ;  /* 0x0000002a202072a5 */ /* 0x000fe4000f8e0006 */
[----:B------:R-:W-:Y:S02]  /*6d70*/  UIMAD.WIDE.U32 UR34, UR34, UR42, UR6 ;  /* 0x0000002a222272a5 */ /* 0x000fe4000f8e0006 */
[----:B------:R-:W-:Y:S02]  /*6d80*/  UIMAD.WIDE.U32 UR36, UR36, UR42, UR6 ;  /* 0x0000002a242472a5 */ /* 0x000fe4000f8e0006 */
[----:B------:R-:W-:Y:S02]  /*6d90*/  UIMAD.WIDE.U32 UR38, UR38, UR42, UR6 ;  /* 0x0000002a262672a5 */ /* 0x000fe4000f8e0006 */
[----:B------:R-:W-:Y:S02]  /*6da0*/  UIMAD.WIDE.U32 UR40, UR40, UR42, UR6 ;  /* 0x0000002a282872a5 */ /* 0x000fe4000f8e0006 */
[----:B------:R-:W-:-:S02]  /*6db0*/  USHF.R.S32.HI UR45, URZ, 0x1f, UR47 ;  /* 0x0000001fff2d7899 */ /* 0x000fc4000801142f */
[----:B------:R-:W-:Y:S02]  /*6dc0*/  UIMAD.WIDE.U32 UR6, UR47, UR42, UR6 ;  /* 0x0000002a2f0672a5 */ /* 0x000fe4000f8e0006 */
[----:B------:R-:W-:Y:S02]  /*6dd0*/  UIADD3 UR29, UPT, UPT, UR29, UR53, URZ ;  /* 0x000000351d1d7290 */ /* 0x000fe4000fffe0ff */
[----:B-1----:R-:W-:Y:S02]  /*6de0*/  ULEA UR47, UP0, UR28, UR26, 0x2 ;  /* 0x0000001a1c2f7291 */ /* 0x002fe4000f8010ff */
[----:B------:R-:W-:Y:S02]  /*6df0*/  UIMAD UR48, UR48, UR42, URZ ;  /* 0x0000002a303072a4 */ /* 0x000fe4000f8e02ff */
[----:B------:R-:W-:Y:S02]  /*6e00*/  ULEA.HI.X UR29, UR28, UR27, UR29, 0x2, UP0 ;  /* 0x0000001b1c1d7291 */ /* 0x000fe400080f141d */
[----:B------:R-:W-:Y:S01]  /*6e10*/  ULEA UR53, UP0, UR30, UR26, 0x2 ;  /* 0x0000001a1e357291 */ /* 0x000fe2000f8010ff */
[----:B------:R-:W-:Y:S01]  /*6e20*/  IMAD.U32 R10, RZ, RZ, UR47 ;  /* 0x0000002fff0a7e24 */ /* 0x000fe2000f8e00ff */
[----:B------:R-:W-:-:S02]  /*6e30*/  UIADD3 UR28, UPT, UPT, UR31, UR48, URZ ;  /* 0x000000301f1c7290 */ /* 0x000fc4000fffe0ff */
[----:B------:R-:W-:Y:S01]  /*6e40*/  IMAD.U32 R11, RZ, RZ, UR29 ;  /* 0x0000001dff0b7e24 */ /* 0x000fe2000f8e00ff */
[----:B------:R-:W-:Y:S02]  /*6e50*/  UIMAD UR49, UR49, UR42, URZ ;  /* 0x0000002a313172a4 */ /* 0x000fe4000f8e02ff */
[----:B------:R-:W-:Y:S02]  /*6e60*/  ULEA.HI.X UR30, UR30, UR27, UR28, 0x2, UP0 ;  /* 0x0000001b1e1e7291 */ /* 0x000fe400080f141c */
[----:B------:R0:W2:Y:S01]  /*6e70*/  LDG.E.CONSTANT R35, desc[UR24][R10.64] ;  /* 0x000000180a237981 */ /* 0x0000a2000c1e9900 */
[----:B------:R-:W-:Y:S02]  /*6e80*/  ULEA UR47, UP1, UR32, UR26, 0x2 ;  /* 0x0000001a202f7291 */ /* 0x000fe4000f8210ff */
[----:B------:R-:W-:Y:S01]  /*6e90*/  UIADD3 UR29, UPT, UPT, UR33, UR49, URZ ;  /* 0x00000031211d7290 */ /* 0x000fe2000fffe0ff */
[----:B------:R-:W-:Y:S01]  /*6ea0*/  IMAD.U32 R32, RZ, RZ, UR53 ;  /* 0x00000035ff207e24 */ /* 0x000fe2000f8e00ff */
[----:B------:R-:W-:Y:S01]  /*6eb0*/  MOV R33, UR30 ;  /* 0x0000001e00217c02 */ /* 0x000fe20008000f00 */
[----:B------:R-:W-:-:S02]  /*6ec0*/  UIMAD UR50, UR50, UR42, URZ ;  /* 0x0000002a323272a4 */ /* 0x000fc4000f8e02ff */
[----:B------:R-:W-:Y:S02]  /*6ed0*/  ULEA.HI.X UR32, UR32, UR27, UR29, 0x2, UP1 ;  /* 0x0000001b20207291 */ /* 0x000fe400088f141d */
[----:B------:R-:W3:Y:S01]  /*6ee0*/  LDG.E.CONSTANT R45, desc[UR24][R32.64] ;  /* 0x00000018202d7981 */ /* 0x000ee2000c1e9900 */
[----:B------:R-:W-:Y:S02]  /*6ef0*/  ULEA UR31, UP0, UR34, UR26, 0x2 ;  /* 0x0000001a221f7291 */ /* 0x000fe4000f8010ff */
[----:B------:R-:W-:Y:S01]  /*6f00*/  UIADD3 UR28, UPT, UPT, UR35, UR50, URZ ;  /* 0x00000032231c7290 */ /* 0x000fe2000fffe0ff */
[----:B------:R-:W-:Y:S01]  /*6f10*/  IMAD.U32 R38, RZ, RZ, UR47 ;  /* 0x0000002fff267e24 */ /* 0x000fe2000f8e00ff */
[----:B------:R-:W-:Y:S01]  /*6f20*/  UIMAD UR51, UR51, UR42, URZ ;  /* 0x0000002a333372a4 */ /* 0x000fe2000f8e02ff */
[----:B------:R-:W-:Y:S01]  /*6f30*/  IMAD.U32 R39, RZ, RZ, UR32 ;  /* 0x00000020ff277e24 */ /* 0x000fe2000f8e00ff */
[----:B------:R-:W-:Y:S01]  /*6f40*/  ULEA.HI.X UR34, UR34, UR27, UR28, 0x2, UP0 ;  /* 0x0000001b22227291 */ /* 0x000fe200080f141c */
[----:B------:R-:W-:Y:S01]  /*6f50*/  IMAD.U32 R30, RZ, RZ, UR31 ;  /* 0x0000001fff1e7e24 */ /* 0x000fe2000f8e00ff */
[----:B------:R-:W-:-:S02]  /*6f60*/  ULEA UR29, UP1, UR36, UR26, 0x2 ;  /* 0x0000001a241d7291 */ /* 0x000fc4000f8210ff */
[----:B------:R1:W4:Y:S01]  /*6f70*/  LDG.E.CONSTANT R44, desc[UR24][R38.64] ;  /* 0x00000018262c7981 */ /* 0x000322000c1e9900 */
[----:B------:R-:W-:Y:S01]  /*6f80*/  UIADD3 UR28, UPT, UPT, UR37, UR51, URZ ;  /* 0x00000033251c7290 */ /* 0x000fe2000fffe0ff */
[----:B------:R-:W-:Y:S01]  /*6f90*/  MOV R31, UR34 ;  /* 0x00000022001f7c02 */ /* 0x000fe20008000f00 */
[----:B------:R-:W-:Y:S02]  /*6fa0*/  UIMAD UR52, UR52, UR42, URZ ;  /* 0x0000002a343472a4 */ /* 0x000fe4000f8e02ff */
[----:B------:R-:W-:Y:S02]  /*6fb0*/  ULEA.HI.X UR36, UR36, UR27, UR28, 0x2, UP1 ;  /* 0x0000001b24247291 */ /* 0x000fe400088f141c */
[----:B------:R3:W5:Y:S01]  /*6fc0*/  LDG.E.CONSTANT R34, desc[UR24][R30.64] ;  /* 0x000000181e227981 */ /* 0x000762000c1e9900 */
[----:B------:R-:W-:Y:S02]  /*6fd0*/  ULEA UR30, UP0, UR38, UR26, 0x2 ;  /* 0x0000001a261e7291 */ /* 0x000fe4000f8010ff */
[----:B------:R-:W-:Y:S01]  /*6fe0*/  UIADD3 UR28, UPT, UPT, UR39, UR52, URZ ;  /* 0x00000034271c7290 */ /* 0x000fe2000fffe0ff */
[----:B------:R-:W-:-:S02]  /*6ff0*/  IMAD.U32 R36, RZ, RZ, UR29 ;  /* 0x0000001dff247e24 */ /* 0x000fc4000f8e00ff */
[----:B------:R-:W-:Y:S01]  /*7000*/  IMAD.U32 R37, RZ, RZ, UR36 ;  /* 0x00000024ff257e24 */ /* 0x000fe2000f8e00ff */
[----:B------:R-:W-:Y:S02]  /*7010*/  ULEA.HI.X UR38, UR38, UR27, UR28, 0x2, UP0 ;  /* 0x0000001b26267291 */ /* 0x000fe400080f141c */
[----:B------:R-:W-:Y:S02]  /*7020*/  UIMAD UR46, UR46, UR42, URZ ;  /* 0x0000002a2e2e72a4 */ /* 0x000fe4000f8e02ff */
[----:B------:R-:W5:Y:S01]  /*7030*/  LDG.E.CONSTANT R36, desc[UR24][R36.64] ;  /* 0x0000001824247981 */ /* 0x000f62000c1e9900 */
[----:B------:R-:W-:Y:S01]  /*7040*/  ULEA UR29, UP0, UR40, UR26, 0x2 ;  /* 0x0000001a281d7291 */ /* 0x000fe2000f8010ff */
[----:B0-----:R-:W-:Y:S01]  /*7050*/  MOV R11, UR38 ;  /* 0x00000026000b7c02 */ /* 0x001fe20008000f00 */
[----:B------:R-:W-:Y:S01]  /*7060*/  UIADD3 UR28, UPT, UPT, UR41, UR46, URZ ;  /* 0x0000002e291c7290 */ /* 0x000fe2000fffe0ff */
[----:B------:R-:W-:Y:S01]  /*7070*/  IMAD.U32 R10, RZ, RZ, UR30 ;  /* 0x0000001eff0a7e24 */ /* 0x000fe2000f8e00ff */
[----:B------:R-:W-:-:S02]  /*7080*/  UIMAD UR45, UR45, UR42, URZ ;  /* 0x0000002a2d2d72a4 */ /* 0x000fc4000f8e02ff */
[----:B------:R-:W-:Y:S02]  /*7090*/  ULEA.HI.X UR40, UR40, UR27, UR28, 0x2, UP0 ;  /* 0x0000001b28287291 */ /* 0x000fe400080f141c */
[----:B------:R-:W5:Y:S01]  /*70a0*/  LDG.E.CONSTANT R11, desc[UR24][R10.64] ;  /* 0x000000180a0b7981 */ /* 0x000f62000c1e9900 */
[----:B------:R-:W-:Y:S02]  /*70b0*/  ULEA UR26, UP0, UR6, UR26, 0x2 ;  /* 0x0000001a061a7291 */ /* 0x000fe4000f8010ff */
[----:B------:R-:W-:Y:S01]  /*70c0*/  UIADD3 UR7, UPT, UPT, UR7, UR45, URZ ;  /* 0x0000002d07077290 */ /* 0x000fe2000fffe0ff */
[----:B------:R-:W-:Y:S02]  /*70d0*/  IMAD.U32 R40, RZ, RZ, UR29 ;  /* 0x0000001dff287e24 */ /* 0x000fe4000f8e00ff */
[----:B------:R-:W-:Y:S01]  /*70e0*/  IMAD.U32 R41, RZ, RZ, UR40 ;  /* 0x00000028ff297e24 */ /* 0x000fe2000f8e00ff */
[----:B------:R-:W-:Y:S01]  /*70f0*/  ULEA.HI.X UR6, UR6, UR27, UR7, 0x2, UP0 ;  /* 0x0000001b06067291 */ /* 0x000fe200080f1407 */
[----:B-1----:R-:W-:-:S03]  /*7100*/  IMAD.U32 R38, RZ, RZ, UR26 ;  /* 0x0000001aff267e24 */ /* 0x002fc6000f8e00ff */
[----:B------:R-:W5:Y:S02]  /*7110*/  LDG.E.CONSTANT R10, desc[UR24][R40.64] ;  /* 0x00000018280a7981 */ /* 0x000f64000c1e9900 */
[----:B------:R-:W-:-:S05]  /*7120*/  MOV R39, UR6 ;  /* 0x0000000600277c02 */ /* 0x000fca0008000f00 */
[----:B------:R0:W5:Y:S01]  /*7130*/  LDG.E.CONSTANT R9, desc[UR24][R38.64] ;  /* 0x0000001826097981 */ /* 0x000162000c1e9900 */
[----:B------:R-:W-:Y:S01]  /*7140*/  UIADD3 UR23, UPT, UPT, UR23, 0x8, URZ ;  /* 0x0000000817177890 */ /* 0x000fe2000fffe0ff */
[----:B--2---:R-:W1:Y:S08]  /*7150*/  F2F.F64.F32 R32, R35 ;  /* 0x0000002300207310 */ /* 0x004e700000201800 */
[----:B---3--:R-:W2:Y:S01]  /*7160*/  F2F.F64.F32 R30, R45 ;  /* 0x0000002d001e7310 */ /* 0x008ea20000201800 */
[----:B-1----:R-:W-:-:S07]  /*7170*/  DADD R42, R42, R32 ;  /* 0x000000002a2a7229 */ /* 0x002fce0000000020 */
[----:B----4-:R-:W1:Y:S01]  /*7180*/  F2F.F64.F32 R32, R44 ;  /* 0x0000002c00207310 */ /* 0x010e620000201800 */
[----:B--2---:R-:W-:-:S07]  /*7190*/  DADD R30, R42, R30 ;  /* 0x000000002a1e7229 */ /* 0x004fce000000001e */
[----:B-----5:R-:W2:Y:S01]  /*71a0*/  F2F.F64.F32 R34, R34 ;  /* 0x0000002200227310 */ /* 0x020ea20000201800 */
[----:B-1----:R-:W-:-:S07]  /*71b0*/  DADD R30, R30, R32 ;  /* 0x000000001e1e7229 */ /* 0x002fce0000000020 */
[----:B------:R-:W0:Y:S01]  /*71c0*/  F2F.F64.F32 R36, R36 ;  /* 0x0000002400247310 */ /* 0x000e220000201800 */
[----:B--2---:R-:W-:-:S07]  /*71d0*/  DADD R30, R30, R34 ;  /* 0x000000001e1e7229 */ /* 0x004fce0000000022 */
[----:B------:R-:W1:Y:S01]  /*71e0*/  F2F.F64.F32 R32, R11 ;  /* 0x0000000b00207310 */ /* 0x000e620000201800 */
[----:B0-----:R-:W-:-:S07]  /*71f0*/  DADD R38, R30, R36 ;  /* 0x000000001e267229 */ /* 0x001fce0000000024 */
[----:B------:R-:W0:Y:S01]  /*7200*/  F2F.F64.F32 R30, R10 ;  /* 0x0000000a001e7310 */ /* 0x000e220000201800 */
[----:B-1----:R-:W-:-:S07]  /*7210*/  DADD R32, R38, R32 ;  /* 0x0000000026207229 */ /* 0x002fce0000000020 */
[----:B------:R-:W1:Y:S01]  /*7220*/  F2F.F64.F32 R42, R9 ;  /* 0x00000009002a7310 */ /* 0x000e620000201800 */
[----:B0-----:R-:W-:-:S08]  /*7230*/  DADD R30, R32, R30 ;  /* 0x00000000201e7229 */ /* 0x001fd0000000001e */
[----:B-1----:R-:W-:-:S11]  /*7240*/  DADD R42, R30, R42 ;  /* 0x000000001e2a7229 */ /* 0x002fd6000000002a */
.L_x_47:
[----:B------:R-:W-:Y:S05]  /*7250*/  @!P1 BRA `(.L_x_46) ;  /* 0x0000000400909947 */ /* 0x000fea0003800000 */
[C---:B------:R-:W-:Y:S01]  /*7260*/  VIADD R10, R8.reuse, 0xffffffff ;  /* 0xffffffff080a7836 */ /* 0x040fe20000000000 */
[----:B------:R-:W-:-:S04]  /*7270*/  LOP3.LUT R9, R8, 0x3, RZ, 0xc0, !PT ;  /* 0x0000000308097812 */ /* 0x000fc800078ec0ff */
[----:B------:R-:W-:Y:S02]  /*7280*/  ISETP.GE.U32.AND P0, PT, R10, 0x3, PT ;  /* 0x000000030a00780c */ /* 0x000fe40003f06070 */
[----:B------:R-:W-:-:S11]  /*7290*/  ISETP.NE.AND P1, PT, R9, RZ, PT ;  /* 0x000000ff0900720c */ /* 0x000fd60003f25270 */
[----:B------:R-:W-:Y:S05]  /*72a0*/  @!P0 BRA `(.L_x_48) ;  /* 0x0000000000d08947 */ /* 0x000fea0003800000 */
[----:B------:R-:W0:Y:S01]  /*72b0*/  LDCU UR34, c[0x0][0x3a0] ;  /* 0x00007400ff2277ac */ /* 0x000e220008000800 */
[----:B------:R-:W1:Y:S01]  /*72c0*/  LDCU.64 UR26, c[0x0][0x390] ;  /* 0x00007200ff1a77ac */ /* 0x000e620008000a00 */
[----:B------:R-:W-:Y:S01]  /*72d0*/  USHF.R.S32.HI UR28, URZ, 0x1f, UR23 ;  /* 0x0000001fff1c7899 */ /* 0x000fe20008011417 */
[----:B------:R-:W-:Y:S01]  /*72e0*/  UMOV UR6, UR10 ;  /* 0x0000000a00067c82 */ /* 0x000fe20008000000 */
[----:B------:R-:W-:Y:S01]  /*72f0*/  UMOV UR7, URZ ;  /* 0x000000ff00077c82 */ /* 0x000fe20008000000 */
[----:B------:R-:W-:Y:S02]  /*7300*/  UIADD3 UR30, UPT, UPT, UR23, 0x1, URZ ;  /* 0x00000001171e7890 */ /* 0x000fe4000fffe0ff */
[----:B------:R-:W-:Y:S02]  /*7310*/  UIADD3 UR29, UPT, UPT, UR23, 0x2, URZ ;  /* 0x00000002171d7890 */ /* 0x000fe4000fffe0ff */
[----:B------:R-:W-:Y:S02]  /*7320*/  USHF.R.S32.HI UR36, URZ, 0x1f, UR30 ;  /* 0x0000001fff247899 */ /* 0x000fe4000801141e */
[----:B0-----:R-:W-:-:S02]  /*7330*/  UIMAD.WIDE.U32 UR32, UR23, UR34, UR6 ;  /* 0x00000022172072a5 */ /* 0x001fc4000f8e0006 */
[----:B------:R-:W-:Y:S02]  /*7340*/  UIMAD UR35, UR28, UR34, URZ ;  /* 0x000000221c2372a4 */ /* 0x000fe4000f8e02ff */
[----:B-1----:R-:W-:Y:S02]  /*7350*/  ULEA UR39, UP0, UR32, UR26, 0x2 ;  /* 0x0000001a20277291 */ /* 0x002fe4000f8010ff */
[----:B------:R-:W-:Y:S02]  /*7360*/  UIADD3 UR35, UPT, UPT, UR33, UR35, URZ ;  /* 0x0000002321237290 */ /* 0x000fe4000fffe0ff */
[----:B------:R-:W-:Y:S02]  /*7370*/  UIMAD.WIDE.U32 UR30, UR30, UR34, UR6 ;  /* 0x000000221e1e72a5 */ /* 0x000fe4000f8e0006 */
[----:B------:R-:W-:Y:S01]  /*7380*/  ULEA.HI.X UR35, UR32, UR27, UR35, 0x2, UP0 ;  /* 0x0000001b20237291 */ /* 0x000fe200080f1423 */
[----:B------:R-:W-:Y:S01]  /*7390*/  IMAD.U32 R10, RZ, RZ, UR39 ;  /* 0x00000027ff0a7e24 */ /* 0x000fe2000f8e00ff */
[----:B------:R-:W-:-:S02]  /*73a0*/  UIMAD UR36, UR36, UR34, URZ ;  /* 0x00000022242472a4 */ /* 0x000fc4000f8e02ff */
[----:B------:R-:W-:Y:S02]  /*73b0*/  USHF.R.S32.HI UR37, URZ, 0x1f, UR29 ;  /* 0x0000001fff257899 */ /* 0x000fe4000801141d */
[----:B------:R-:W-:Y:S01]  /*73c0*/  ULEA UR32, UP0, UR30, UR26, 0x2 ;  /* 0x0000001a1e207291 */ /* 0x000fe2000f8010ff */
[----:B------:R-:W-:Y:S01]  /*73d0*/  IMAD.U32 R11, RZ, RZ, UR35 ;  /* 0x00000023ff0b7e24 */ /* 0x000fe2000f8e00ff */
[----:B------:R-:W-:Y:S02]  /*73e0*/  UIADD3 UR36, UPT, UPT, UR31, UR36, URZ ;  /* 0x000000241f247290 */ /* 0x000fe4000fffe0ff */
[----:B------:R-:W-:Y:S02]  /*73f0*/  UIADD3 UR38, UPT, UPT, UR23, 0x3, URZ ;  /* 0x0000000317267890 */ /* 0x000fe4000fffe0ff */
[----:B------:R-:W-:Y:S01]  /*7400*/  UIMAD.WIDE.U32 UR28, UR29, UR34, UR6 ;  /* 0x000000221d1c72a5 */ /* 0x000fe2000f8e0006 */
[----:B------:R-:W2:Y:S01]  /*7410*/  LDG.E.CONSTANT R38, desc[UR24][R10.64] ;  /* 0x000000180a267981 */ /* 0x000ea2000c1e9900 */
[----:B------:R-:W-:-:S02]  /*7420*/  UIMAD UR37, UR37, UR34, URZ ;  /* 0x00000022252572a4 */ /* 0x000fc4000f8e02ff */
[----:B------:R-:W-:Y:S01]  /*7430*/  ULEA.HI.X UR36, UR30, UR27, UR36, 0x2, UP0 ;  /* 0x0000001b1e247291 */ /* 0x000fe200080f1424 */
[----:B------:R-:W-:Y:S01]  /*7440*/  MOV R34, UR32 ;  /* 0x0000002000227c02 */ /* 0x000fe20008000f00 */
[----:B------:R-:W-:Y:S02]  /*7450*/  USHF.R.S32.HI UR33, URZ, 0x1f, UR38 ;  /* 0x0000001fff217899 */ /* 0x000fe40008011426 */
[----:B------:R-:W-:Y:S02]  /*7460*/  ULEA UR30, UP0, UR28, UR26, 0x2 ;  /* 0x0000001a1c1e7291 */ /* 0x000fe4000f8010ff */
[----:B------:R-:W-:Y:S01]  /*7470*/  UIADD3 UR37, UPT, UPT, UR29, UR37, URZ ;  /* 0x000000251d257290 */ /* 0x000fe2000fffe0ff */
[----:B------:R-:W-:Y:S01]  /*7480*/  IMAD.U32 R35, RZ, RZ, UR36 ;  /* 0x00000024ff237e24 */ /* 0x000fe2000f8e00ff */
[----:B------:R-:W-:Y:S02]  /*7490*/  UIMAD.WIDE.U32 UR6, UR38, UR34, UR6 ;  /* 0x00000022260672a5 */ /* 0x000fe4000f8e0006 */
[----:B------:R-:W-:-:S02]  /*74a0*/  UIMAD UR33, UR33, UR34, URZ ;  /* 0x00000022212172a4 */ /* 0x000fc4000f8e02ff */
[----:B------:R-:W-:Y:S01]  /*74b0*/  ULEA.HI.X UR37, UR28, UR27, UR37, 0x2, UP0 ;  /* 0x0000001b1c257291 */ /* 0x000fe200080f1425 */
[----:B------:R-:W3:Y:S01]  /*74c0*/  LDG.E.CONSTANT R34, desc[UR24][R34.64] ;  /* 0x0000001822227981 */ /* 0x000ee2000c1e9900 */
[----:B------:R-:W-:Y:S01]  /*74d0*/  ULEA UR26, UP0, UR6, UR26, 0x2 ;  /* 0x0000001a061a7291 */ /* 0x000fe2000f8010ff */
[----:B------:R-:W-:Y:S01]  /*74e0*/  IMAD.U32 R36, RZ, RZ, UR30 ;  /* 0x0000001eff247e24 */ /* 0x000fe2000f8e00ff */
[----:B------:R-:W-:Y:S02]  /*74f0*/  UIADD3 UR33, UPT, UPT, UR7, UR33, URZ ;  /* 0x0000002107217290 */ /* 0x000fe4000fffe0ff */
[----:B------:R-:W-:Y:S02]  /*7500*/  IMAD.U32 R37, RZ, RZ, UR37 ;  /* 0x00000025ff257e24 */ /* 0x000fe4000f8e00ff */
[----:B------:R-:W-:Y:S01]  /*7510*/  ULEA.HI.X UR33, UR6, UR27, UR33, 0x2, UP0 ;  /* 0x0000001b06217291 */ /* 0x000fe200080f1421 */
[----:B------:R-:W-:Y:S02]  /*7520*/  MOV R32, UR26 ;  /* 0x0000001a00207c02 */ /* 0x000fe40008000f00 */
[----:B------:R-:W4:Y:S03]  /*7530*/  LDG.E.CONSTANT R36, desc[UR24][R36.64] ;  /* 0x0000001824247981 */ /* 0x000f26000c1e9900 */
[----:B------:R-:W-:-:S05]  /*7540*/  IMAD.U32 R33, RZ, RZ, UR33 ;  /* 0x00000021ff217e24 */ /* 0x000fca000f8e00ff */
[----:B------:R-:W5:Y:S01]  /*7550*/  LDG.E.CONSTANT R32, desc[UR24][R32.64] ;  /* 0x0000001820207981 */ /* 0x000f62000c1e9900 */
[----:B------:R-:W-:Y:S01]  /*7560*/  UIADD3 UR23, UPT, UPT, UR23, 0x4, URZ ;  /* 0x0000000417177890 */ /* 0x000fe2000fffe0ff */
[----:B--2---:R-:W0:Y:S08]  /*7570*/  F2F.F64.F32 R30, R38 ;  /* 0x00000026001e7310 */ /* 0x004e300000201800 */
[----:B---3--:R-:W1:Y:S01]  /*7580*/  F2F.F64.F32 R10, R34 ;  /* 0x00000022000a7310 */ /* 0x008e620000201800 */
[----:B0-----:R-:W-:-:S07]  /*7590*/  DADD R42, R42, R30 ;  /* 0x000000002a2a7229 */ /* 0x001fce000000001e */
[----:B----4-:R-:W0:Y:S01]  /*75a0*/  F2F.F64.F32 R30, R36 ;  /* 0x00000024001e7310 */ /* 0x010e220000201800 */
[----:B-1----:R-:W-:-:S07]  /*75b0*/  DADD R10, R42, R10 ;  /* 0x000000002a0a7229 */ /* 0x002fce000000000a */
[----:B-----5:R-:W1:Y:S01]  /*75c0*/  F2F.F64.F32 R42, R32 ;  /* 0x00000020002a7310 */ /* 0x020e620000201800 */
[----:B0-----:R-:W-:-:S08]  /*75d0*/  DADD R10, R10, R30 ;  /* 0x000000000a0a7229 */ /* 0x001fd0000000001e */
[----:B-1----:R-:W-:-:S11]  /*75e0*/  DADD R42, R10, R42 ;  /* 0x000000000a2a7229 */ /* 0x002fd6000000002a */
.L_x_48:
[----:B------:R-:W-:Y:S05]  /*75f0*/  @!P1 BRA `(.L_x_46) ;  /* 0x0000000000a89947 */ /* 0x000fea0003800000 */
[----:B------:R-:W0:Y:S01]  /*7600*/  LDCU UR30, c[0x0][0x3a0] ;  /* 0x00007400ff1e77ac */ /* 0x000e220008000800 */
[----:B------:R-:W1:Y:S01]  /*7610*/  LDCU.64 UR32, c[0x0][0x390] ;  /* 0x00007200ff2077ac */ /* 0x000e620008000a00 */
[----:B------:R-:W-:Y:S01]  /*7620*/  USHF.R.S32.HI UR28, URZ, 0x1f, UR23 ;  /* 0x0000001fff1c7899 */ /* 0x000fe20008011417 */
[----:B------:R-:W-:Y:S01]  /*7630*/  UMOV UR6, UR10 ;  /* 0x0000000a00067c82 */ /* 0x000fe20008000000 */
[----:B------:R-:W-:Y:S02]  /*7640*/  UMOV UR7, URZ ;  /* 0x000000ff00077c82 */ /* 0x000fe40008000000 */
[----:B0-----:R-:W-:Y:S02]  /*7650*/  UIMAD.WIDE.U32 UR26, UR23, UR30, UR6 ;  /* 0x0000001e171a72a5 */ /* 0x001fe4000f8e0006 */
[----:B------:R-:W-:-:S04]  /*7660*/  UIMAD UR28, UR28, UR30, URZ ;  /* 0x0000001e1c1c72a4 */ /* 0x000fc8000f8e02ff */
[----:B------:R-:W-:Y:S02]  /*7670*/  UIADD3 UR27, UPT, UPT, UR27, UR28, URZ ;  /* 0x0000001c1b1b7290 */ /* 0x000fe4000fffe0ff */
[----:B-1----:R-:W-:-:S04]  /*7680*/  ULEA UR28, UP0, UR26, UR32, 0x2 ;  /* 0x000000201a1c7291 */ /* 0x002fc8000f8010ff */
[----:B------:R-:W-:Y:S02]  /*7690*/  ULEA.HI.X UR26, UR26, UR33, UR27, 0x2, UP0 ;  /* 0x000000211a1a7291 */ /* 0x000fe400080f141b */
[----:B------:R-:W-:-:S04]  /*76a0*/  IMAD.U32 R30, RZ, RZ, UR28 ;  /* 0x0000001cff1e7e24 */ /* 0x000fc8000f8e00ff */
[----:B------:R-:W-:-:S05]  /*76b0*/  IMAD.U32 R31, RZ, RZ, UR26 ;  /* 0x0000001aff1f7e24 */ /* 0x000fca000f8e00ff */
[----:B------:R-:W2:Y:S01]  /*76c0*/  LDG.E.CONSTANT R10, desc[UR24][R30.64] ;  /* 0x000000181e0a7981 */ /* 0x000ea2000c1e9900 */
[----:B------:R-:W-:Y:S01]  /*76d0*/  ISETP.NE.AND P0, PT, R9, 0x1, PT ;  /* 0x000000010900780c */ /* 0x000fe20003f05270 */
[----:B--2---:R-:W0:Y:S02]  /*76e0*/  F2F.F64.F32 R10, R10 ;  /* 0x0000000a000a7310 */ /* 0x004e240000201800 */
[----:B0-----:R-:W-:-:S10]  /*76f0*/  DADD R42, R42, R10 ;  /* 0x000000002a2a7229 */ /* 0x001fd4000000000a */
[----:B------:R-:W-:Y:S05]  /*7700*/  @!P0 BRA `(.L_x_46) ;  /* 0x0000000000648947 */ /* 0x000fea0003800000 */
[----:B------:R-:W-:Y:S01]  /*7710*/  ISETP.NE.AND P0, PT, R9, 0x2, PT ;  /* 0x000000020900780c */ /* 0x000fe20003f05270 */
[----:B------:R-:W-:Y:S02]  /*7720*/  UIADD3 UR26, UPT, UPT, UR23, 0x1, URZ ;  /* 0x00000001171a7890 */ /* 0x000fe4000fffe0ff */
[----:B------:R-:W-:Y:S01]  /*7730*/  MOV R10, UR23 ;  /* 0x00000017000a7c02 */ /* 0x000fe20008000f00 */
[----:B------:R-:W-:Y:S01]  /*7740*/  IMAD.U32 R11, RZ, RZ, UR30 ;  /* 0x0000001eff0b7e24 */ /* 0x000fe2000f8e00ff */
[----:B------:R-:W-:Y:S02]  /*7750*/  USHF.R.S32.HI UR28, URZ, 0x1f, UR26 ;  /* 0x0000001fff1c7899 */ /* 0x000fe4000801141a */
[----:B------:R-:W-:Y:S02]  /*7760*/  UIMAD.WIDE.U32 UR26, UR26, UR30, UR6 ;  /* 0x0000001e1a1a72a5 */ /* 0x000fe4000f8e0006 */
[----:B------:R-:W-:Y:S02]  /*7770*/  UIMAD UR23, UR28, UR30, URZ ;  /* 0x0000001e1c1772a4 */ /* 0x000fe4000f8e02ff */
[----:B------:R-:W-:-:S02]  /*7780*/  ULEA UR28, UP0, UR26, UR32, 0x2 ;  /* 0x000000201a1c7291 */ /* 0x000fc4000f8010ff */
[----:B------:R-:W-:Y:S01]  /*7790*/  @P0 VIADD R10, R10, 0x2 ;  /* 0x000000020a0a0836 */ /* 0x000fe20000000000 */
[----:B------:R-:W-:-:S03]  /*77a0*/  UIADD3 UR23, UPT, UPT, UR27, UR23, URZ ;  /* 0x000000171b177290 */ /* 0x000fc6000fffe0ff */
[----:B------:R-:W-:Y:S01]  /*77b0*/  IMAD.U32 R32, RZ, RZ, UR28 ;  /* 0x0000001cff207e24 */ /* 0x000fe2000f8e00ff */
[----:B------:R-:W-:Y:S01]  /*77c0*/  @P0 SHF.R.S32.HI R9, RZ, 0x1f, R10 ;  /* 0x0000001fff090819 */ /* 0x000fe2000001140a */
[----:B------:R-:W-:Y:S01]  /*77d0*/  ULEA.HI.X UR29, UR26, UR33, UR23, 0x2, UP0 ;  /* 0x000000211a1d7291 */ /* 0x000fe200080f1417 */
[----:B------:R-:W-:-:S04]  /*77e0*/  @P0 IMAD.WIDE.U32 R10, R10, R11, UR6 ;  /* 0x000000060a0a0e25 */ /* 0x000fc8000f8e000b */
[----:B------:R-:W-:Y:S01]  /*77f0*/  @P0 IMAD R9, R9, UR30, RZ ;  /* 0x0000001e09090c24 */ /* 0x000fe2000f8e02ff */
[----:B------:R-:W-:Y:S02]  /*7800*/  MOV R33, UR29 ;  /* 0x0000001d00217c02 */ /* 0x000fe40008000f00 */
[C---:B------:R-:W-:Y:S01]  /*7810*/  @P0 LEA R30, P1, R10.reuse, UR32, 0x2 ;  /* 0x000000200a1e0c11 */ /* 0x040fe2000f8210ff */
[----:B------:R-:W-:Y:S02]  /*7820*/  @P0 IMAD.IADD R9, R11, 0x1, R9 ;  /* 0x000000010b090824 */ /* 0x000fe400078e0209 */
[----:B------:R-:W2:Y:S03]  /*7830*/  LDG.E.CONSTANT R11, desc[UR24][R32.64] ;  /* 0x00000018200b7981 */ /* 0x000ea6000c1e9900 */
[----:B------:R-:W-:-:S05]  /*7840*/  @P0 LEA.HI.X R31, R10, UR33, R9, 0x2, P1 ;  /* 0x000000210a1f0c11 */ /* 0x000fca00088f1409 */
[----:B------:R-:W3:Y:S01]  /*7850*/  @P0 LDG.E.CONSTANT R30, desc[UR24][R30.64] ;  /* 0x000000181e1e0981 */ /* 0x000ee2000c1e9900 */
[----:B--2---:R-:W0:Y:S08]  /*7860*/  F2F.F64.F32 R10, R11 ;  /* 0x0000000b000a7310 */ /* 0x004e300000201800 */
[----:B---3--:R-:W1:Y:S01]  /*7870*/  @P0 F2F.F64.F32 R34, R30 ;  /* 0x0000001e00220310 */ /* 0x008e620000201800 */
[----:B0-----:R-:W-:-:S08]  /*7880*/  DADD R42, R42, R10 ;  /* 0x000000002a2a7229 */ /* 0x001fd0000000000a */
[----:B-1----:R-:W-:-:S11]  /*7890*/  @P0 DADD R42, R42, R34 ;  /* 0x000000002a2a0229 */ /* 0x002fd60000000022 */
.L_x_46:
[----:B------:R-:W-:Y:S01]  /*78a0*/  UISETP.GE.U32.AND UP1, UPT, UR44, 0x7, UPT ;  /* 0x000000072c00788c */ /* 0x000fe2000bf26070 */
[----:B------:R-:W-:Y:S01]  /*78b0*/  IMAD.MOV.U32 R30, RZ, RZ, 0x0 ;  /* 0x00000000ff1e7424 */ /* 0x000fe200078e00ff */
[----:B------:R-:W-:Y:S01]  /*78c0*/  MOV R10, 0x0 ;  /* 0x00000000000a7802 */ /* 0x000fe20000000f00 */
[----:B------:R-:W-:Y:S01]  /*78d0*/  IMAD.MOV.U32 R31, RZ, RZ, -0x100000 ;  /* 0xfff00000ff1f7424 */ /* 0x000fe200078e00ff */
[----:B------:R-:W-:Y:S01]  /*78e0*/  ULOP3.LUT UP0, URZ, UR22, 0x7, URZ, 0xc0, !UPT ;  /* 0x0000000716ff7892 */ /* 0x000fe2000f80c0ff */
[----:B------:R-:W-:-:S04]  /*78f0*/  IMAD.MOV.U32 R11, RZ, RZ, 0x7ff00000 ;  /* 0x7ff00000ff0b7424 */ /* 0x000fc800078e00ff */
[----:B------:R-:W-:Y:S06]  /*7900*/  BRA.U !UP1, `(.L_x_49) ;  /* 0x0000000d094c7547 */ /* 0x000fec000b800000 */
[----:B------:R-:W-:Y:S01]  /*7910*/  UIADD3 UR6, UPT, UPT, UR5, UR4, URZ ;  /* 0x0000000405067290 */ /* 0x000fe2000fffe0ff */
[----:B------:R-:W-:Y:S01]  /*7920*/  IMAD.MOV.U32 R30, RZ, RZ, 0x0 ;  /* 0x00000000ff1e7424 */ /* 0x000fe200078e00ff */
[----:B------:R-:W-:Y:S01]  /*7930*/  MOV R10, 0x0 ;  /* 0x00000000000a7802 */ /* 0x000fe20000000f00 */
[----:B------:R-:W-:Y:S01]  /*7940*/  IMAD.MOV.U32 R31, RZ, RZ, -0x100000 ;  /* 0xfff00000ff1f7424 */ /* 0x000fe200078e00ff */
[----:B------:R-:W0:Y:S01]  /*7950*/  LDCU UR33, c[0x0][0x3a0] ;  /* 0x00007400ff2177ac */ /* 0x000e220008000800 */
[----:B------:R-:W-:Y:S01]  /*7960*/  IMAD.MOV.U32 R11, RZ, RZ, 0x7ff00000 ;  /* 0x7ff00000ff0b7424 */ /* 0x000fe200078e00ff */
[----:B------:R-:W-:Y:S02]  /*7970*/  ULOP3.LUT UR22, UR22, 0xfffffff8, URZ, 0xc0, !UPT ;  /* 0xfffffff816167892 */ /* 0x000fe4000f8ec0ff */
[----:B------:R-:W-:-:S12]  /*7980*/  UIADD3 UR6, UPT, UPT, UR17, -UR6, -UR11 ;  /* 0x8000000611067290 */ /* 0x000fd8000fffe80b */
.L_x_50:
[----:B------:R-:W-:Y:S02]  /*7990*/  USHF.R.S32.HI UR7, URZ, 0x1f, UR21 ;  /* 0x0000001fff077899 */ /* 0x000fe40008011415 */
[----:B0-----:R-:W-:Y:S02]  /*79a0*/  UIMAD.WIDE.U32 UR26, UR21, UR33, URZ ;  /* 0x00000021151a72a5 */ /* 0x001fe4000f8e00ff */
[----:B------:R-:W-:Y:S02]  /*79b0*/  UIMAD UR23, UR7, UR33, URZ ;  /* 0x00000021071772a4 */ /* 0x000fe4000f8e02ff */
[----:B------:R-:W-:Y:S02]  /*79c0*/  USHF.L.U32 UR7, UR26, 0x2, URZ ;  /* 0x000000021a077899 */ /* 0x000fe400080006ff */
[----:B------:R-:W-:Y:S02]  /*79d0*/  UIADD3 UR23, UPT, UPT, UR27, UR23, URZ ;  /* 0x000000171b177290 */ /* 0x000fe4000fffe0ff */
[----:B------:R-:W-:-:S02]  /*79e0*/  UIADD3 UR27, UP1, UPT, UR7, UR15, URZ ;  /* 0x0000000f071b7290 */ /* 0x000fc4000ff3e0ff */
[----:B------:R-:W-:-:S04]  /*79f0*/  USHF.L.U64.HI UR23, UR26, 0x2, UR23 ;  /* 0x000000021a177899 */ /* 0x000fc80008010217 */
[----:B------:R-:W-:Y:S01]  /*7a00*/  UIADD3.X UR26, UPT, UPT, UR23, UR13, URZ, UP1, !UPT ;  /* 0x0000000d171a7290 */ /* 0x000fe20008ffe4ff */
[----:B------:R-:W-:-:S05]  /*7a10*/  IMAD.U32 R32, RZ, RZ, UR27 ;  /* 0x0000001bff207e24 */ /* 0x000fca000f8e00ff */
[----:B------:R-:W-:-:S05]  /*7a20*/  IMAD.U32 R33, RZ, RZ, UR26 ;  /* 0x0000001aff217e24 */ /* 0x000fca000f8e00ff */
[----:B------:R0:W2:Y:S01]  /*7a30*/  LDG.E.CONSTANT R40, desc[UR24][R32.64] ;  /* 0x0000001820287981 */ /* 0x0000a2000c1e9900 */
[----:B------:R-:W-:-:S04]  /*7a40*/  UIADD3 UR7, UP1, UPT, UR7, UR14, URZ ;  /* 0x0000000e07077290 */ /* 0x000fc8000ff3e0ff */
[----:B------:R-:W-:Y:S02]  /*7a50*/  UIADD3.X UR23, UPT, UPT, UR23, UR12, URZ, UP1, !UPT ;  /* 0x0000000c17177290 */ /* 0x000fe40008ffe4ff */
[----:B------:R-:W-:-:S04]  /*7a60*/  MOV R36, UR7 ;  /* 0x0000000700247c02 */ /* 0x000fc80008000f00 */
[----:B------:R-:W-:-:S05]  /*7a70*/  IMAD.U32 R37, RZ, RZ, UR23 ;  /* 0x00000017ff257e24 */ /* 0x000fca000f8e00ff */
[----:B------:R-:W3:Y:S01]  /*7a80*/  LDG.E.CONSTANT R44, desc[UR24][R36.64] ;  /* 0x00000018242c7981 */ /* 0x000ee2000c1e9900 */
[----:B------:R-:W-:-:S04]  /*7a90*/  UIADD3 UR26, UPT, UPT, UR21, 0x1, URZ ;  /* 0x00000001151a7890 */ /* 0x000fc8000fffe0ff */
[----:B------:R-:W-:Y:S02]  /*7aa0*/  USHF.R.S32.HI UR7, URZ, 0x1f, UR26 ;  /* 0x0000001fff077899 */ /* 0x000fe4000801141a */
[----:B------:R-:W-:Y:S02]  /*7ab0*/  UIMAD.WIDE.U32 UR26, UR26, UR33, URZ ;  /* 0x000000211a1a72a5 */ /* 0x000fe4000f8e00ff */
[----:B------:R-:W-:Y:S02]  /*7ac0*/  UIMAD UR23, UR7, UR33, URZ ;  /* 0x00000021071772a4 */ /* 0x000fe4000f8e02ff */
[----:B------:R-:W-:Y:S02]  /*7ad0*/  USHF.L.U32 UR7, UR26, 0x2, URZ ;  /* 0x000000021a077899 */ /* 0x000fe400080006ff */
[----:B------:R-:W-:Y:S02]  /*7ae0*/  UIADD3 UR23, UPT, UPT, UR27, UR23, URZ ;  /* 0x000000171b177290 */ /* 0x000fe4000fffe0ff */
[----:B------:R-:W-:-:S02]  /*7af0*/  UIADD3 UR27, UP1, UPT, UR7, UR15, URZ ;  /* 0x0000000f071b7290 */ /* 0x000fc4000ff3e0ff */
[----:B------:R-:W-:-:S04]  /*7b00*/  USHF.L.U64.HI UR23, UR26, 0x2, UR23 ;  /* 0x000000021a177899 */ /* 0x000fc80008010217 */
[----:B------:R-:W-:Y:S01]  /*7b10*/  UIADD3.X UR26, UPT, UPT, UR23, UR13, URZ, UP1, !UPT ;  /* 0x0000000d171a7290 */ /* 0x000fe20008ffe4ff */
[----:B------:R-:W-:Y:S01]  /*7b20*/  IMAD.U32 R34, RZ, RZ, UR27 ;  /* 0x0000001bff227e24 */ /* 0x000fe2000f8e00ff */
[----:B------:R-:W-:-:S04]  /*7b30*/  UIADD3 UR7, UP1, UPT, UR7, UR14, URZ ;  /* 0x0000000e07077290 */ /* 0x000fc8000ff3e0ff */
[----:B------:R-:W-:Y:S01]  /*7b40*/  IMAD.U32 R35, RZ, RZ, UR26 ;  /* 0x0000001aff237e24 */ /* 0x000fe2000f8e00ff */
[----:B------:R-:W-:Y:S01]  /*7b50*/  UIADD3 UR26, UPT, UPT, UR21, 0x2, URZ ;  /* 0x00000002151a7890 */ /* 0x000fe2000fffe0ff */
[----:B0-----:R-:W-:Y:S01]  /*7b60*/  MOV R32, UR7 ;  /* 0x0000000700207c02 */ /* 0x001fe20008000f00 */
[----:B------:R-:W-:Y:S02]  /*7b70*/  UIADD3.X UR23, UPT, UPT, UR23, UR12, URZ, UP1, !UPT ;  /* 0x0000000c17177290 */ /* 0x000fe40008ffe4ff */
[----:B------:R-:W-:Y:S01]  /*7b80*/  USHF.R.S32.HI UR7, URZ, 0x1f, UR26 ;  /* 0x0000001fff077899 */ /* 0x000fe2000801141a */
[----:B------:R2:W4:Y:S01]  /*7b90*/  LDG.E.CONSTANT R37, desc[UR24][R34.64] ;  /* 0x0000001822257981 */ /* 0x000522000c1e9900 */
[----:B------:R-:W-:Y:S02]  /*7ba0*/  UIMAD.WIDE.U32 UR26, UR26, UR33, URZ ;  /* 0x000000211a1a72a5 */ /* 0x000fe4000f8e00ff */
[----:B------:R-:W-:Y:S01]  /*7bb0*/  UIMAD UR7, UR7, UR33, URZ ;  /* 0x00000021070772a4 */ /* 0x000fe2000f8e02ff */
[----:B------:R-:W-:Y:S01]  /*7bc0*/  IMAD.U32 R33, RZ, RZ, UR23 ;  /* 0x00000017ff217e24 */ /* 0x000fe2000f8e00ff */
[----:B------:R-:W-:-:S02]  /*7bd0*/  USHF.L.U32 UR23, UR26, 0x2, URZ ;  /* 0x000000021a177899 */ /* 0x000fc400080006ff */
[----:B------:R-:W-:Y:S02]  /*7be0*/  UIADD3 UR29, UPT, UPT, UR27, UR7, URZ ;  /* 0x000000071b1d7290 */ /* 0x000fe4000fffe0ff */
[----:B------:R-:W-:Y:S01]  /*7bf0*/  UIADD3 UR7, UP1, UPT, UR23, UR15, URZ ;  /* 0x0000000f17077290 */ /* 0x000fe2000ff3e0ff */
[----:B------:R3:W5:Y:S01]  /*7c00*/  LDG.E.CONSTANT R36, desc[UR24][R32.64] ;  /* 0x0000001820247981 */ /* 0x000762000c1e9900 */
[----:B------:R-:W-:Y:S02]  /*7c10*/  USHF.L.U64.HI UR29, UR26, 0x2, UR29 ;  /* 0x000000021a1d7899 */ /* 0x000fe4000801021d */
[----:B------:R-:W-:Y:S02]  /*7c20*/  UIADD3 UR26, UPT, UPT, UR21, 0x3, URZ ;  /* 0x00000003151a7890 */ /* 0x000fe4000fffe0ff */
[----:B------:R-:W-:Y:S01]  /*7c30*/  UIADD3.X UR27, UPT, UPT, UR29, UR13, URZ, UP1, !UPT ;  /* 0x0000000d1d1b7290 */ /* 0x000fe20008ffe4ff */
[----:B------:R-:W-:Y:S01]  /*7c40*/  IMAD.U32 R38, RZ, RZ, UR7 ;  /* 0x00000007ff267e24 */ /* 0x000fe2000f8e00ff */
[----:B------:R-:W-:-:S02]  /*7c50*/  UIADD3 UR23, UP1, UPT, UR23, UR14, URZ ;  /* 0x0000000e17177290 */ /* 0x000fc4000ff3e0ff */
[----:B------:R-:W-:Y:S02]  /*7c60*/  USHF.R.S32.HI UR7, URZ, 0x1f, UR26 ;  /* 0x0000001fff077899 */ /* 0x000fe4000801141a */
[----:B------:R-:W-:Y:S01]  /*7c70*/  UIADD3.X UR29, UPT, UPT, UR29, UR12, URZ, UP1, !UPT ;  /* 0x0000000c1d1d7290 */ /* 0x000fe20008ffe4ff */
[----:B------:R-:W-:Y:S01]  /*7c80*/  IMAD.U32 R39, RZ, RZ, UR27 ;  /* 0x0000001bff277e24 */ /* 0x000fe2000f8e00ff */
[----:B------:R-:W-:Y:S02]  /*7c90*/  UIMAD.WIDE.U32 UR26, UR26, UR33, URZ ;  /* 0x000000211a1a72a5 */ /* 0x000fe4000f8e00ff */
[----:B------:R-:W-:Y:S02]  /*7ca0*/  UIMAD UR7, UR7, UR33, URZ ;  /* 0x00000021070772a4 */ /* 0x000fe4000f8e02ff */
[----:B------:R-:W-:Y:S01]  /*7cb0*/  IMAD.U32 R41, RZ, RZ, UR29 ;  /* 0x0000001dff297e24 */ /* 0x000fe2000f8e00ff */
[----:B------:R-:W-:Y:S01]  /*7cc0*/  USHF.L.U32 UR28, UR26, 0x2, URZ ;  /* 0x000000021a1c7899 */ /* 0x000fe200080006ff */
[----:B------:R-:W5:Y:S01]  /*7cd0*/  LDG.E.CONSTANT R9, desc[UR24][R38.64] ;  /* 0x0000001826097981 */ /* 0x000f62000c1e9900 */
[----:B------:R-:W-:-:S04]  /*7ce0*/  UIADD3 UR29, UPT, UPT, UR27, UR7, URZ ;  /* 0x000000071b1d7290 */ /* 0x000fc8000fffe0ff */
[----:B------:R-:W-:Y:S02]  /*7cf0*/  USHF.L.U64.HI UR29, UR26, 0x2, UR29 ;  /* 0x000000021a1d7899 */ /* 0x000fe4000801021d */
[----:B------:R-:W-:-:S04]  /*7d00*/  UIADD3 UR26, UPT, UPT, UR21, 0x4, URZ ;  /* 0x00000004151a7890 */ /* 0x000fc8000fffe0ff */
[----:B------:R-:W-:Y:S01]  /*7d10*/  USHF.R.S32.HI UR7, URZ, 0x1f, UR26 ;  /* 0x0000001fff077899 */ /* 0x000fe2000801141a */
[----:B--2---:R0:W1:Y:S02]  /*7d20*/  F2F.F64.F32 R34, R40 ;  /* 0x0000002800227310 */ /* 0x0040640000201800 */
[----:B0-----:R-:W-:Y:S01]  /*7d30*/  MOV R40, UR23 ;  /* 0x0000001700287c02 */ /* 0x001fe20008000f00 */
[----:B------:R-:W-:-:S04]  /*7d40*/  UIADD3 UR23, UP1, UPT, UR28, UR15, URZ ;  /* 0x0000000f1c177290 */ /* 0x000fc8000ff3e0ff */
[----:B------:R-:W-:Y:S01]  /*7d50*/  UIADD3.X UR27, UPT, UPT, UR29, UR13, URZ, UP1, !UPT ;  /* 0x0000000d1d1b7290 */ /* 0x000fe20008ffe4ff */
[----:B------:R-:W2:Y:S01]  /*7d60*/  LDG.E.CONSTANT R40, desc[UR24][R40.64] ;  /* 0x0000001828287981 */ /* 0x000ea2000c1e9900 */
[----:B-1----:R-:W-:-:S06]  /*7d70*/  DSETP.GEU.AND P0, PT, R30, R34, PT ;  /* 0x000000221e00722a */ /* 0x002fcc0003f0e000 */
[----:B------:R-:W-:Y:S01]  /*7d80*/  FSEL R30, R34, R30, !P0 ;  /* 0x0000001e221e7208 */ /* 0x000fe20004000000 */
[----:B------:R-:W-:Y:S01]  /*7d90*/  IMAD.U32 R34, RZ, RZ, UR23 ;  /* 0x00000017ff227e24 */ /* 0x000fe2000f8e00ff */
[----:B------:R-:W-:Y:S01]  /*7da0*/  FSEL R31, R35, R31, !P0 ;  /* 0x0000001f231f7208 */ /* 0x000fe20004000000 */
[----:B------:R-:W-:Y:S01]  /*7db0*/  IMAD.U32 R35, RZ, RZ, UR27 ;  /* 0x0000001bff237e24 */ /* 0x000fe2000f8e00ff */
[----:B------:R-:W-:-:S04]  /*7dc0*/  UIADD3 UR28, UP1, UPT, UR28, UR14, URZ ;  /* 0x0000000e1c1c7290 */ /* 0x000fc8000ff3e0ff */
[----:B------:R0:W2:Y:S01]  /*7dd0*/  LDG.E.CONSTANT R39, desc[UR24][R34.64] ;  /* 0x0000001822277981 */ /* 0x0000a2000c1e9900 */
[----:B------:R-:W-:Y:S02]  /*7de0*/  UIMAD.WIDE.U32 UR26, UR26, UR33, URZ ;  /* 0x000000211a1a72a5 */ /* 0x000fe4000f8e00ff */
[----:B------:R-:W-:Y:S02]  /*7df0*/  UIMAD UR23, UR7, UR33, URZ ;  /* 0x00000021071772a4 */ /* 0x000fe4000f8e02ff */
[----:B------:R-:W-:Y:S02]  /*7e00*/  UIADD3.X UR29, UPT, UPT, UR29, UR12, URZ, UP1, !UPT ;  /* 0x0000000c1d1d7290 */ /* 0x000fe40008ffe4ff */
[----:B------:R-:W-:Y:S02]  /*7e10*/  USHF.L.U32 UR7, UR26, 0x2, URZ ;  /* 0x000000021a077899 */ /* 0x000fe400080006ff */
[----:B------:R-:W-:Y:S01]  /*7e20*/  UIADD3 UR23, UPT, UPT, UR27, UR23, URZ ;  /* 0x000000171b177290 */ /* 0x000fe2000fffe0ff */
[----:B---3--:R1:W3:Y:S01]  /*7e30*/  F2F.F64.F32 R32, R44 ;  /* 0x0000002c00207310 */ /* 0x0082e20000201800 */
[----:B------:R-:W-:Y:S01]  /*7e40*/  IMAD.U32 R45, RZ, RZ, UR29 ;  /* 0x0000001dff2d7e24 */ /* 0x000fe2000f8e00ff */
[----:B------:R-:W-:-:S02]  /*7e50*/  UIADD3 UR27, UP1, UPT, UR7, UR15, URZ ;  /* 0x0000000f071b7290 */ /* 0x000fc4000ff3e0ff */
[----:B------:R-:W-:Y:S01]  /*7e60*/  USHF.L.U64.HI UR23, UR26, 0x2, UR23 ;  /* 0x000000021a177899 */ /* 0x000fe20008010217 */
[----:B-1----:R-:W-:-:S03]  /*7e70*/  MOV R44, UR28 ;  /* 0x0000001c002c7c02 */ /* 0x002fc60008000f00 */
[----:B------:R-:W-:Y:S02]  /*7e80*/  UIADD3.X UR26, UPT, UPT, UR23, UR13, URZ, UP1, !UPT ;  /* 0x0000000d171a7290 */ /* 0x000fe40008ffe4ff */
[----:B------:R1:W2:Y:S01]  /*7e90*/  LDG.E.CONSTANT R38, desc[UR24][R44.64] ;  /* 0x000000182c267981 */ /* 0x0002a2000c1e9900 */
[----:B0-----:R-:W-:-:S03]  /*7ea0*/  IMAD.U32 R34, RZ, RZ, UR27 ;  /* 0x0000001bff227e24 */ /* 0x001fc6000f8e00ff */
[----:B------:R-:W-:-:S05]  /*7eb0*/  IMAD.U32 R35, RZ, RZ, UR26 ;  /* 0x0000001aff237e24 */ /* 0x000fca000f8e00ff */
[----:B------:R-:W2:Y:S01]  /*7ec0*/  LDG.E.CONSTANT R34, desc[UR24][R34.64] ;  /* 0x0000001822227981 */ /* 0x000ea2000c1e9900 */
[----:B---3--:R-:W-:-:S06]  /*7ed0*/  DSETP.GT.AND P0, PT, R10, R32, PT ;  /* 0x000000200a00722a */ /* 0x008fcc0003f04000 */
[----:B------:R-:W-:Y:S02]  /*7ee0*/  FSEL R10, R32, R10, P0 ;  /* 0x0000000a200a7208 */ /* 0x000fe40000000000 */
[----:B------:R-:W-:Y:S02]  /*7ef0*/  FSEL R11, R33, R11, P0 ;  /* 0x0000000b210b7208 */ /* 0x000fe40000000000 */
[----:B----4-:R-:W0:Y:S08]  /*7f00*/  F2F.F64.F32 R32, R37 ;  /* 0x0000002500207310 */ /* 0x010e300000201800 */
[----:B-----5:R-:W3:Y:S01]  /*7f10*/  F2F.F64.F32 R36, R36 ;  /* 0x0000002400247310 */ /* 0x020ee20000201800 */
[----:B------:R-:W-:Y:S01]  /*7f20*/  UIADD3 UR7, UP1, UPT, UR7, UR14, URZ ;  /* 0x0000000e07077290 */ /* 0x000fe2000ff3e0ff */
[----:B0-----:R-:W-:-:S06]  /*7f30*/  DSETP.GEU.AND P0, PT, R30, R32, PT ;  /* 0x000000201e00722a */ /* 0x001fcc0003f0e000 */
[----:B-1----:R-:W0:Y:S01]  /*7f40*/  F2F.F64.F32 R44, R9 ;  /* 0x00000009002c7310 */ /* 0x002e220000201800 */
[----:B------:R-:W-:Y:S01]  /*7f50*/  UIADD3.X UR23, UPT, UPT, UR23, UR12, URZ, UP1, !UPT ;  /* 0x0000000c17177290 */ /* 0x000fe20008ffe4ff */
[----:B------:R-:W-:Y:S02]  /*7f60*/  FSEL R32, R32, R30, !P0 ;  /* 0x0000001e20207208 */ /* 0x000fe40004000000 */
[----:B------:R-:W-:Y:S01]  /*7f70*/  FSEL R33, R33, R31, !P0 ;  /* 0x0000001f21217208 */ /* 0x000fe20004000000 */
[----:B---3--:R-:W-:Y:S01]  /*7f80*/  DSETP.GT.AND P0, PT, R10, R36, PT ;  /* 0x000000240a00722a */ /* 0x008fe20003f04000 */
[----:B------:R-:W-:Y:S01]  /*7f90*/  UIADD3 UR28, UPT, UPT, UR21, 0x5, URZ ;  /* 0x00000005151c7890 */ /* 0x000fe2000fffe0ff */
[----:B------:R-:W-:-:S03]  /*7fa0*/  IMAD.U32 R31, RZ, RZ, UR23 ;  /* 0x00000017ff1f7e24 */ /* 0x000fc6000f8e00ff */
[----:B------:R-:W-:Y:S01]  /*7fb0*/  USHF.R.S32.HI UR23, URZ, 0x1f, UR28 ;  /* 0x0000001fff177899 */ /* 0x000fe2000801141c */
[----:B------:R-:W-:Y:S02]  /*7fc0*/  FSEL R10, R36, R10, P0 ;  /* 0x0000000a240a7208 */ /* 0x000fe40000000000 */
[----:B------:R-:W-:Y:S01]  /*7fd0*/  FSEL R11, R37, R11, P0 ;  /* 0x0000000b250b7208 */ /* 0x000fe20000000000 */
[----:B0-----:R-:W-:Y:S01]  /*7fe0*/  DSETP.GEU.AND P0, PT, R32, R44, PT ;  /* 0x0000002c2000722a */ /* 0x001fe20003f0e000 */
[----:B------:R-:W-:Y:S02]  /*7ff0*/  UIMAD.WIDE.U32 UR28, UR28, UR33, URZ ;  /* 0x000000211c1c72a5 */ /* 0x000fe4000f8e00ff */
[----:B------:R-:W-:Y:S01]  /*8000*/  UIMAD UR23, UR23, UR33, URZ ;  /* 0x00000021171772a4 */ /* 0x000fe2000f8e02ff */
[----:B------:R-:W-:Y:S01]  /*8010*/  MOV R30, UR7 ;  /* 0x00000007001e7c02 */ /* 0x000fe20008000f00 */
[----:B------:R-:W-:Y:S01]  /*8020*/  USHF.L.U32 UR31, UR28, 0x2, URZ ;  /* 0x000000021c1f7899 */ /* 0x000fe200080006ff */
[----:B------:R-:W-:Y:S01]  /*8030*/  FSEL R32, R44, R32, !P0 ;  /* 0x000000202c207208 */ /* 0x000fe20004000000 */
[----:B------:R-:W-:Y:S01]  /*8040*/  UIADD3 UR32, UPT, UPT, UR29, UR23, URZ ;  /* 0x000000171d207290 */ /* 0x000fe2000fffe0ff */
[----:B------:R-:W-:Y:S01]  /*8050*/  FSEL R33, R45, R33, !P0 ;  /* 0x000000212d217208 */ /* 0x000fe20004000000 */
[----:B------:R-:W-:Y:S01]  /*8060*/  UIADD3 UR7, UPT, UPT, UR21, 0x7, URZ ;  /* 0x0000000715077890 */ /* 0x000fe2000fffe0ff */
[----:B------:R-:W3:Y:S01]  /*8070*/  LDG.E.CONSTANT R30, desc[UR24][R30.64] ;  /* 0x000000181e1e7981 */ /* 0x000ee2000c1e9900 */
[----:B------:R-:W-:-:S02]  /*8080*/  UIADD3 UR35, UP1, UPT, UR31, UR15, URZ ;  /* 0x0000000f1f237290 */ /* 0x000fc4000ff3e0ff */
[----:B------:R-:W-:Y:S02]  /*8090*/  USHF.L.U64.HI UR32, UR28, 0x2, UR32 ;  /* 0x000000021c207899 */ /* 0x000fe40008010220 */
[----:B------:R-:W-:Y:S02]  /*80a0*/  UIADD3 UR26, UPT, UPT, UR21, 0x6, URZ ;  /* 0x00000006151a7890 */ /* 0x000fe4000fffe0ff */
[----:B------:R-:W-:Y:S02]  /*80b0*/  USHF.R.S32.HI UR23, URZ, 0x1f, UR7 ;  /* 0x0000001fff177899 */ /* 0x000fe40008011407 */
[----:B------:R-:W-:Y:S02]  /*80c0*/  UIMAD.WIDE.U32 UR28, UR7, UR33, URZ ;  /* 0x00000021071c72a5 */ /* 0x000fe4000f8e00ff */
[----:B------:R-:W-:Y:S02]  /*80d0*/  UIADD3.X UR7, UPT, UPT, UR32, UR13, URZ, UP1, !UPT ;  /* 0x0000000d20077290 */ /* 0x000fe40008ffe4ff */
[----:B------:R-:W-:-:S02]  /*80e0*/  USHF.R.S32.HI UR30, URZ, 0x1f, UR26 ;  /* 0x0000001fff1e7899 */ /* 0x000fc4000801141a */
[----:B------:R-:W-:Y:S02]  /*80f0*/  UIADD3 UR31, UP1, UPT, UR31, UR14, URZ ;  /* 0x0000000e1f1f7290 */ /* 0x000fe4000ff3e0ff */
[----:B------:R-:W-:Y:S02]  /*8100*/  UIMAD.WIDE.U32 UR26, UR26, UR33, URZ ;  /* 0x000000211a1a72a5 */ /* 0x000fe4000f8e00ff */
[----:B------:R-:W-:Y:S02]  /*8110*/  UIMAD UR34, UR30, UR33, URZ ;  /* 0x000000211e2272a4 */ /* 0x000fe4000f8e02ff */
[----:B------:R-:W-:Y:S02]  /*8120*/  UIADD3.X UR32, UPT, UPT, UR32, UR12, URZ, UP1, !UPT ;  /* 0x0000000c20207290 */ /* 0x000fe40008ffe4ff */
[----:B------:R-:W-:Y:S01]  /*8130*/  USHF.L.U32 UR30, UR26, 0x2, URZ ;  /* 0x000000021a1e7899 */ /* 0x000fe200080006ff */
[----:B--2---:R-:W0:Y:S08]  /*8140*/  F2F.F64.F32 R40, R40 ;  /* 0x0000002800287310 */ /* 0x004e300000201800 */
[----:B------:R-:W1:Y:S01]  /*8150*/  F2F.F64.F32 R36, R39 ;  /* 0x0000002700247310 */ /* 0x000e620000201800 */
[----:B0-----:R-:W-:-:S06]  /*8160*/  DSETP.GT.AND P0, PT, R10, R40, PT ;  /* 0x000000280a00722a */ /* 0x001fcc0003f04000 */
[----:B------:R-:W-:Y:S02]  /*8170*/  FSEL R10, R40, R10, P0 ;  /* 0x0000000a280a7208 */ /* 0x000fe40000000000 */
[----:B------:R-:W-:Y:S01]  /*8180*/  FSEL R11, R41, R11, P0 ;  /* 0x0000000b290b7208 */ /* 0x000fe20000000000 */
[----:B-1----:R-:W-:-:S06]  /*8190*/  DSETP.GEU.AND P0, PT, R32, R36, PT ;  /* 0x000000242000722a */ /* 0x002fcc0003f0e000 */
[----:B------:R-:W-:Y:S01]  /*81a0*/  FSEL R32, R36, R32, !P0 ;  /* 0x0000002024207208 */ /* 0x000fe20004000000 */
[----:B------:R0:W1:Y:S01]  /*81b0*/  F2F.F64.F32 R40, R38 ;  /* 0x0000002600287310 */ /* 0x0000620000201800 */
[----:B------:R-:W-:Y:S01]  /*81c0*/  FSEL R33, R37, R33, !P0 ;  /* 0x0000002125217208 */ /* 0x000fe20004000000 */
[----:B------:R-:W-:Y:S02]  /*81d0*/  IMAD.U32 R36, RZ, RZ, UR35 ;  /* 0x00000023ff247e24 */ /* 0x000fe4000f8e00ff */
[----:B------:R-:W-:Y:S01]  /*81e0*/  IMAD.U32 R37, RZ, RZ, UR7 ;  /* 0x00000007ff257e24 */ /* 0x000fe2000f8e00ff */
[----:B------:R-:W-:Y:S02]  /*81f0*/  UIMAD UR35, UR23, UR33, URZ ;  /* 0x00000021172372a4 */ /* 0x000fe4000f8e02ff */
[----:B------:R-:W-:Y:S01]  /*8200*/  UIADD3 UR23, UPT, UPT, UR27, UR34, URZ ;  /* 0x000000221b177290 */ /* 0x000fe2000fffe0ff */
[----:B0-----:R-:W-:Y:S01]  /*8210*/  MOV R38, UR31 ;  /* 0x0000001f00267c02 */ /* 0x001fe20008000f00 */
[----:B------:R0:W2:Y:S01]  /*8220*/  LDG.E.CONSTANT R9, desc[UR24][R36.64] ;  /* 0x0000001824097981 */ /* 0x0000a2000c1e9900 */
[----:B------:R-:W-:Y:S01]  /*8230*/  IMAD.U32 R39, RZ, RZ, UR32 ;  /* 0x00000020ff277e24 */ /* 0x000fe2000f8e00ff */
[----:B------:R-:W4:Y:S01]  /*8240*/  F2F.F64.F32 R34, R34 ;  /* 0x0000002200227310 */ /* 0x000f220000201800 */
[----:B------:R-:W-:-:S02]  /*8250*/  UIADD3 UR34, UP1, UPT, UR30, UR15, URZ ;  /* 0x0000000f1e227290 */ /* 0x000fc4000ff3e0ff */
[----:B------:R-:W-:Y:S01]  /*8260*/  USHF.L.U64.HI UR26, UR26, 0x2, UR23 ;  /* 0x000000021a1a7899 */ /* 0x000fe20008010217 */
[----:B-1----:R-:W-:Y:S01]  /*8270*/  DSETP.GT.AND P0, PT, R10, R40, PT ;  /* 0x000000280a00722a */ /* 0x002fe20003f04000 */
[----:B------:R-:W-:Y:S01]  /*8280*/  UIADD3 UR27, UP2, UPT, UR30, UR14, URZ ;  /* 0x0000000e1e1b7290 */ /* 0x000fe2000ff5e0ff */
[----:B------:R-:W5:Y:S01]  /*8290*/  LDG.E.CONSTANT R38, desc[UR24][R38.64] ;  /* 0x0000001826267981 */ /* 0x000f62000c1e9900 */
[----:B------:R-:W-:Y:S02]  /*82a0*/  USHF.L.U32 UR7, UR28, 0x2, URZ ;  /* 0x000000021c077899 */ /* 0x000fe400080006ff */
[----:B------:R-:W-:Y:S02]  /*82b0*/  UIADD3 UR23, UPT, UPT, UR29, UR35, URZ ;  /* 0x000000231d177290 */ /* 0x000fe4000fffe0ff */
[----:B------:R-:W-:Y:S02]  /*82c0*/  UIADD3.X UR30, UPT, UPT, UR26, UR13, URZ, UP1, !UPT ;  /* 0x0000000d1a1e7290 */ /* 0x000fe40008ffe4ff */
[----:B------:R-:W-:-:S02]  /*82d0*/  UIADD3.X UR26, UPT, UPT, UR26, UR12, URZ, UP2, !UPT ;  /* 0x0000000c1a1a7290 */ /* 0x000fc400097fe4ff */
[----:B------:R-:W-:Y:S02]  /*82e0*/  UIADD3 UR29, UP1, UPT, UR7, UR15, URZ ;  /* 0x0000000f071d7290 */ /* 0x000fe4000ff3e0ff */
[----:B------:R-:W-:Y:S01]  /*82f0*/  USHF.L.U64.HI UR23, UR28, 0x2, UR23 ;  /* 0x000000021c177899 */ /* 0x000fe20008010217 */
[----:B------:R-:W-:Y:S01]  /*8300*/  FSEL R10, R40, R10, P0 ;  /* 0x0000000a280a7208 */ /* 0x000fe20000000000 */
[----:B------:R-:W-:Y:S01]  /*8310*/  IMAD.U32 R40, RZ, RZ, UR34 ;  /* 0x00000022ff287e24 */ /* 0x000fe2000f8e00ff */
[----:B------:R-:W-:Y:S01]  /*8320*/  FSEL R11, R41, R11, P0 ;  /* 0x0000000b290b7208 */ /* 0x000fe20000000000 */
[----:B------:R-:W-:Y:S01]  /*8330*/  IMAD.U32 R41, RZ, RZ, UR30 ;  /* 0x0000001eff297e24 */ /* 0x000fe2000f8e00ff */
[----:B------:R-:W-:Y:S01]  /*8340*/  MOV R44, UR27 ;  /* 0x0000001b002c7c02 */ /* 0x000fe20008000f00 */
[----:B------:R-:W-:Y:S01]  /*8350*/  IMAD.U32 R45, RZ, RZ, UR26 ;  /* 0x0000001aff2d7e24 */ /* 0x000fe2000f8e00ff */
[----:B------:R-:W-:Y:S02]  /*8360*/  UIADD3.X UR26, UPT, UPT, UR23, UR13, URZ, UP1, !UPT ;  /* 0x0000000d171a7290 */ /* 0x000fe40008ffe4ff */
[----:B------:R-:W-:Y:S01]  /*8370*/  UIADD3 UR7, UP1, UPT, UR7, UR14, URZ ;  /* 0x0000000e07077290 */ /* 0x000fe2000ff3e0ff */
[----:B----4-:R-:W-:Y:S01]  /*8380*/  DSETP.GEU.AND P0, PT, R32, R34, PT ;  /* 0x000000222000722a */ /* 0x010fe20003f0e000 */
[----:B------:R2:W4:Y:S02]  /*8390*/  LDG.E.CONSTANT R39, desc[UR24][R40.64] ;  /* 0x0000001828277981 */ /* 0x000524000c1e9900 */
[----:B------:R-:W-:-:S02]  /*83a0*/  UIADD3.X UR23, UPT, UPT, UR23, UR12, URZ, UP1, !UPT ;  /* 0x0000000c17177290 */ /* 0x000fc40008ffe4ff */
[----:B------:R-:W4:Y:S01]  /*83b0*/  LDG.E.CONSTANT R44, desc[UR24][R44.64] ;  /* 0x000000182c2c7981 */ /* 0x000f22000c1e9900 */
[----:B------:R-:W-:Y:S01]  /*83c0*/  FSEL R34, R34, R32, !P0 ;  /* 0x0000002022227208 */ /* 0x000fe20004000000 */
[----:B0-----:R-:W-:Y:S01]  /*83d0*/  IMAD.U32 R36, RZ, RZ, UR29 ;  /* 0x0000001dff247e24 */ /* 0x001fe2000f8e00ff */
[----:B------:R-:W-:Y:S01]  /*83e0*/  FSEL R35, R35, R33, !P0 ;  /* 0x0000002123237208 */ /* 0x000fe20004000000 */
[----:B------:R-:W-:Y:S01]  /*83f0*/  IMAD.U32 R37, RZ, RZ, UR26 ;  /* 0x0000001aff257e24 */ /* 0x000fe2000f8e00ff */
[----:B------:R-:W-:Y:S01]  /*8400*/  MOV R32, UR7 ;  /* 0x0000000700207c02 */ /* 0x000fe20008000f00 */
[----:B------:R-:W-:-:S03]  /*8410*/  IMAD.U32 R33, RZ, RZ, UR23 ;  /* 0x00000017ff217e24 */ /* 0x000fc6000f8e00ff */
[----:B------:R-:W4:Y:S04]  /*8420*/  LDG.E.CONSTANT R36, desc[UR24][R36.64] ;  /* 0x0000001824247981 */ /* 0x000f28000c1e9900 */
[----:B------:R-:W4:Y:S01]  /*8430*/  LDG.E.CONSTANT R32, desc[UR24][R32.64] ;  /* 0x0000001820207981 */ /* 0x000f22000c1e9900 */
[----:B---3--:R-:W0:Y:S02]  /*8440*/  F2F.F64.F32 R30, R30 ;  /* 0x0000001e001e7310 */ /* 0x008e240000201800 */
[----:B0-----:R-:W-:-:S06]  /*8450*/  DSETP.GT.AND P0, PT, R10, R30, PT ;  /* 0x0000001e0a00722a */ /* 0x001fcc0003f04000 */
[----:B------:R-:W-:Y:S02]  /*8460*/  FSEL R10, R30, R10, P0 ;  /* 0x0000000a1e0a7208 */ /* 0x000fe40000000000 */
[----:B------:R-:W-:Y:S01]  /*8470*/  FSEL R11, R31, R11, P0 ;  /* 0x0000000b1f0b7208 */ /* 0x000fe20000000000 */
[----:B------:R-:W-:-:S04]  /*8480*/  UIADD3 UR21, UPT, UPT, UR21, 0x8, URZ ;  /* 0x0000000815157890 */ /* 0x000fc8000fffe0ff */
[----:B------:R-:W-:-:S04]  /*8490*/  UIADD3 UR7, UPT, UPT, UR6, UR21, URZ ;  /* 0x0000001506077290 */ /* 0x000fc8000fffe0ff */
[----:B------:R-:W-:Y:S01]  /*84a0*/  UISETP.NE.AND UP1, UPT, UR7, UR22, UPT ;  /* 0x000000160700728c */ /* 0x000fe2000bf25270 */
[----:B--2---:R-:W0:Y:S08]  /*84b0*/  F2F.F64.F32 R40, R9 ;  /* 0x0000000900287310 */ /* 0x004e300000201800 */
[----:B-----5:R-:W1:Y:S01]  /*84c0*/  F2F.F64.F32 R30, R38 ;  /* 0x00000026001e7310 */ /* 0x020e620000201800 */
[----:B0-----:R-:W-:-:S06]  /*84d0*/  DSETP.GEU.AND P0, PT, R34, R40, PT ;  /* 0x000000282200722a */ /* 0x001fcc0003f0e000 */
[----:B------:R-:W-:Y:S02]  /*84e0*/  FSEL R34, R40, R34, !P0 ;  /* 0x0000002228227208 */ /* 0x000fe40004000000 */
[----:B------:R-:W-:Y:S01]  /*84f0*/  FSEL R35, R41, R35, !P0 ;  /* 0x0000002329237208 */ /* 0x000fe20004000000 */
[----:B-1----:R-:W-:Y:S01]  /*8500*/  DSETP.GT.AND P0, PT, R10, R30, PT ;  /* 0x0000001e0a00722a */ /* 0x002fe20003f04000 */
[----:B----4-:R-:W0:Y:S08]  /*8510*/  F2F.F64.F32 R38, R39 ;  /* 0x0000002700267310 */ /* 0x010e300000201800 */
[----:B------:R-:W1:Y:S01]  /*8520*/  F2F.F64.F32 R44, R44 ;  /* 0x0000002c002c7310 */ /* 0x000e620000201800 */
[----:B------:R-:W-:-:S02]  /*8530*/  FSEL R10, R30, R10, P0 ;  /* 0x0000000a1e0a7208 */ /* 0x000fc40000000000 */
[----:B------:R-:W-:-:S05]  /*8540*/  FSEL R11, R31, R11, P0 ;  /* 0x0000000b1f0b7208 */ /* 0x000fca0000000000 */
[----:B------:R-:W2:Y:S01]  /*8550*/  F2F.F64.F32 R36, R36 ;  /* 0x0000002400247310 */ /* 0x000ea20000201800 */
[----:B0-----:R-:W-:-:S07]  /*8560*/  DSETP.GEU.AND P1, PT, R34, R38, PT ;  /* 0x000000262200722a */ /* 0x001fce0003f2e000 */
[----:B------:R-:W0:Y:S01]  /*8570*/  F2F.F64.F32 R32, R32 ;  /* 0x0000002000207310 */ /* 0x000e220000201800 */
[----:B-1----:R-:W-:Y:S01]  /*8580*/  DSETP.GT.AND P0, PT, R10, R44, PT ;  /* 0x0000002c0a00722a */ /* 0x002fe20003f04000 */
[----:B------:R-:W-:Y:S02]  /*8590*/  FSEL R30, R38, R34, !P1 ;  /* 0x00000022261e7208 */ /* 0x000fe40004800000 */
[----:B------:R-:W-:-:S03]  /*85a0*/  FSEL R31, R39, R35, !P1 ;  /* 0x00000023271f7208 */ /* 0x000fc60004800000 */
[----:B------:R-:W-:Y:S02]  /*85b0*/  FSEL R10, R44, R10, P0 ;  /* 0x0000000a2c0a7208 */ /* 0x000fe40000000000 */
[----:B------:R-:W-:Y:S01]  /*85c0*/  FSEL R11, R45, R11, P0 ;  /* 0x0000000b2d0b7208 */ /* 0x000fe20000000000 */
[----:B--2---:R-:W-:-:S05]  /*85d0*/  DSETP.GEU.AND P1, PT, R30, R36, PT ;  /* 0x000000241e00722a */ /* 0x004fca0003f2e000 */
[----:B0-----:R-:W-:Y:S01]  /*85e0*/  DSETP.GT.AND P0, PT, R10, R32, PT ;  /* 0x000000200a00722a */ /* 0x001fe20003f04000 */
[----:B------:R-:W-:Y:S02]  /*85f0*/  FSEL R30, R36, R30, !P1 ;  /* 0x0000001e241e7208 */ /* 0x000fe40004800000 */
[----:B------:R-:W-:-:S03]  /*8600*/  FSEL R31, R37, R31, !P1 ;  /* 0x0000001f251f7208 */ /* 0x000fc60004800000 */
[----:B------:R-:W-:Y:S02]  /*8610*/  FSEL R10, R32, R10, P0 ;  /* 0x0000000a200a7208 */ /* 0x000fe40000000000 */
[----:B------:R-:W-:Y:S01]  /*8620*/  FSEL R11, R33, R11, P0 ;  /* 0x0000000b210b7208 */ /* 0x000fe20000000000 */
[----:B------:R-:W-:Y:S06]  /*8630*/  BRA.U UP1, `(.L_x_50) ;  /* 0xfffffff101d47547 */ /* 0x000fec000b83ffff */
.L_x_49:
[----:B------:R-:W-:Y:S05]  /*8640*/  BRA.U !UP0, `(.L_x_51) ;  /* 0x0000000d08107547 */ /* 0x000fea000b800000 */
[C---:B------:R-:W-:Y:S01]  /*8650*/  VIADD R9, R8.reuse, 0xffffffff ;  /* 0xffffffff08097836 */ /* 0x040fe20000000000 */
[----:B------:R-:W-:-:S04]  /*8660*/  LOP3.LUT P0, RZ, R8, 0x3, RZ, 0xc0, !PT ;  /* 0x0000000308ff7812 */ /* 0x000fc8000780c0ff */
[----:B------:R-:W-:-:S13]  /*8670*/  ISETP.GE.U32.AND P1, PT, R9, 0x3, PT ;  /* 0x000000030900780c */ /* 0x000fda0003f26070 */
[----:B------:R-:W-:Y:S05]  /*8680*/  @!P1 BRA `(.L_x_52) ;  /* 0x0000000400949947 */ /* 0x000fea0003800000 */
[----:B------:R-:W0:Y:S01]  /*8690*/  LDCU UR33, c[0x0][0x3a0] ;  /* 0x00007400ff2177ac */ /* 0x000e220008000800 */
[----:B------:R-:W-:Y:S02]  /*86a0*/  USHF.R.S32.HI UR22, URZ, 0x1f, UR21 ;  /* 0x0000001fff167899 */ /* 0x000fe40008011415 */
[----:B0-----:R-:W-:Y:S02]  /*86b0*/  UIMAD.WIDE.U32 UR6, UR21, UR33, URZ ;  /* 0x00000021150672a5 */ /* 0x001fe4000f8e00ff */
[----:B------:R-:W-:Y:S02]  /*86c0*/  UIMAD UR22, UR22, UR33, URZ ;  /* 0x00000021161672a4 */ /* 0x000fe4000f8e02ff */
[----:B------:R-:W-:Y:S02]  /*86d0*/  USHF.L.U32 UR31, UR6, 0x2, URZ ;  /* 0x00000002061f7899 */ /* 0x000fe400080006ff */
[----:B------:R-:W-:-:S04]  /*86e0*/  UIADD3 UR7, UPT, UPT, UR7, UR22, URZ ;  /* 0x0000001607077290 */ /* 0x000fc8000fffe0ff */
[----:B------:R-:W-:Y:S02]  /*86f0*/  USHF.L.U64.HI UR7, UR6, 0x2, UR7 ;  /* 0x0000000206077899 */ /* 0x000fe40008010207 */
[----:B------:R-:W-:-:S04]  /*8700*/  UIADD3 UR6, UP0, UPT, UR31, UR15, URZ ;  /* 0x0000000f1f067290 */ /* 0x000fc8000ff1e0ff */
[----:B------:R-:W-:Y:S02]  /*8710*/  UIADD3.X UR22, UPT, UPT, UR7, UR13, URZ, UP0, !UPT ;  /* 0x0000000d07167290 */ /* 0x000fe400087fe4ff */
[----:B------:R-:W-:-:S04]  /*8720*/  IMAD.U32 R8, RZ, RZ, UR6 ;  /* 0x00000006ff087e24 */ /* 0x000fc8000f8e00ff */
[----:B------:R-:W-:-:S05]  /*8730*/  MOV R9, UR22 ;  /* 0x0000001600097c02 */ /* 0x000fca0008000f00 */
[----:B------:R0:W2:Y:S01]  /*8740*/  LDG.E.CONSTANT R41, desc[UR24][R8.64] ;  /* 0x0000001808297981 */ /* 0x0000a2000c1e9900 */
[----:B------:R-:W-:Y:S02]  /*8750*/  UIADD3 UR31, UP0, UPT, UR31, UR14, URZ ;  /* 0x0000000e1f1f7290 */ /* 0x000fe4000ff1e0ff */
[----:B------:R-:W-:Y:S02]  /*8760*/  UIADD3 UR26, UPT, UPT, UR21, 0x1, URZ ;  /* 0x00000001151a7890 */ /* 0x000fe4000fffe0ff */
[----:B------:R-:W-:Y:S02]  /*8770*/  UIADD3.X UR32, UPT, UPT, UR7, UR12, URZ, UP0, !UPT ;  /* 0x0000000c07207290 */ /* 0x000fe400087fe4ff */
[----:B------:R-:W-:Y:S02]  /*8780*/  USHF.R.S32.HI UR28, URZ, 0x1f, UR26 ;  /* 0x0000001fff1c7899 */ /* 0x000fe4000801141a */
[----:B------:R-:W-:Y:S01]  /*8790*/  UIADD3 UR22, UPT, UPT, UR21, 0x2, URZ ;  /* 0x0000000215167890 */ /* 0x000fe2000fffe0ff */
[----:B0-----:R-:W-:Y:S01]  /*87a0*/  IMAD.U32 R8, RZ, RZ, UR31 ;  /* 0x0000001fff087e24 */ /* 0x001fe2000f8e00ff */
[----:B------:R-:W-:Y:S01]  /*87b0*/  UIMAD.WIDE.U32 UR26, UR26, UR33, URZ ;  /* 0x000000211a1a72a5 */ /* 0x000fe2000f8e00ff */
[----:B------:R-:W-:Y:S01]  /*87c0*/  IMAD.U32 R9, RZ, RZ, UR32 ;  /* 0x00000020ff097e24 */ /* 0x000fe2000f8e00ff */
[----:B------:R-:W-:-:S02]  /*87d0*/  UIMAD UR31, UR28, UR33, URZ ;  /* 0x000000211c1f72a4 */ /* 0x000fc4000f8e02ff */
[----:B------:R-:W-:Y:S02]  /*87e0*/  UIADD3 UR6, UPT, UPT, UR21, 0x3, URZ ;  /* 0x0000000315067890 */ /* 0x000fe4000fffe0ff */
[----:B------:R0:W3:Y:S01]  /*87f0*/  LDG.E.CONSTANT R40, desc[UR24][R8.64] ;  /* 0x0000001808287981 */ /* 0x0000e2000c1e9900 */
[----:B------:R-:W-:Y:S02]  /*8800*/  USHF.R.S32.HI UR29, URZ, 0x1f, UR22 ;  /* 0x0000001fff1d7899 */ /* 0x000fe40008011416 */
[----:B------:R-:W-:Y:S02]  /*8810*/  USHF.L.U32 UR28, UR26, 0x2, URZ ;  /* 0x000000021a1c7899 */ /* 0x000fe400080006ff */
[----:B------:R-:W-:Y:S02]  /*8820*/  UIADD3 UR31, UPT, UPT, UR27, UR31, URZ ;  /* 0x0000001f1b1f7290 */ /* 0x000fe4000fffe0ff */
[----:B------:R-:W-:Y:S02]  /*8830*/  USHF.R.S32.HI UR30, URZ, 0x1f, UR6 ;  /* 0x0000001fff1e7899 */ /* 0x000fe40008011406 */
[----:B------:R-:W-:-:S02]  /*8840*/  UIMAD UR32, UR29, UR33, URZ ;  /* 0x000000211d2072a4 */ /* 0x000fc4000f8e02ff */
[----:B------:R-:W-:Y:S02]  /*8850*/  UIADD3 UR34, UP0, UPT, UR28, UR15, URZ ;  /* 0x0000000f1c227290 */ /* 0x000fe4000ff1e0ff */
[----:B------:R-:W-:Y:S02]  /*8860*/  USHF.L.U64.HI UR31, UR26, 0x2, UR31 ;  /* 0x000000021a1f7899 */ /* 0x000fe4000801021f */
[----:B------:R-:W-:Y:S02]  /*8870*/  UIADD3 UR29, UP1, UPT, UR28, UR14, URZ ;  /* 0x0000000e1c1d7290 */ /* 0x000fe4000ff3e0ff */
[----:B------:R-:W-:Y:S02]  /*8880*/  UIMAD.WIDE.U32 UR22, UR22, UR33, URZ ;  /* 0x00000021161672a5 */ /* 0x000fe4000f8e00ff */
[----:B------:R-:W-:Y:S02]  /*8890*/  UIMAD.WIDE.U32 UR6, UR6, UR33, URZ ;  /* 0x00000021060672a5 */ /* 0x000fe4000f8e00ff */
[----:B------:R-:W-:-:S02]  /*88a0*/  UIMAD UR33, UR30, UR33, URZ ;  /* 0x000000211e2172a4 */ /* 0x000fc4000f8e02ff */
[----:B------:R-:W-:Y:S02]  /*88b0*/  UIADD3.X UR35, UPT, UPT, UR31, UR13, URZ, UP0, !UPT ;  /* 0x0000000d1f237290 */ /* 0x000fe400087fe4ff */
[----:B------:R-:W-:Y:S02]  /*88c0*/  UIADD3.X UR30, UPT, UPT, UR31, UR12, URZ, UP1, !UPT ;  /* 0x0000000c1f1e7290 */ /* 0x000fe40008ffe4ff */
[----:B------:R-:W-:Y:S02]  /*88d0*/  USHF.L.U32 UR27, UR22, 0x2, URZ ;  /* 0x00000002161b7899 */ /* 0x000fe400080006ff */
[----:B------:R-:W-:Y:S01]  /*88e0*/  UIADD3 UR28, UPT, UPT, UR23, UR32, URZ ;  /* 0x00000020171c7290 */ /* 0x000fe2000fffe0ff */
[----:B------:R-:W-:Y:S01]  /*88f0*/  IMAD.U32 R34, RZ, RZ, UR34 ;  /* 0x00000022ff227e24 */ /* 0x000fe2000f8e00ff */
[----:B------:R-:W-:Y:S01]  /*8900*/  MOV R35, UR35 ;  /* 0x0000002300237c02 */ /* 0x000fe20008000f00 */
[----:B0-----:R-:W-:Y:S01]  /*8910*/  IMAD.U32 R8, RZ, RZ, UR29 ;  /* 0x0000001dff087e24 */ /* 0x001fe2000f8e00ff */
[----:B------:R-:W-:Y:S01]  /*8920*/  UIADD3 UR31, UP0, UPT, UR27, UR15, URZ ;  /* 0x0000000f1b1f7290 */ /* 0x000fe2000ff1e0ff */
[----:B------:R-:W-:Y:S01]  /*8930*/  IMAD.U32 R9, RZ, RZ, UR30 ;  /* 0x0000001eff097e24 */ /* 0x000fe2000f8e00ff */
[----:B------:R-:W-:Y:S01]  /*8940*/  USHF.L.U64.HI UR22, UR22, 0x2, UR28 ;  /* 0x0000000216167899 */ /* 0x000fe2000801021c */
[----:B------:R-:W4:Y:S01]  /*8950*/  LDG.E.CONSTANT R34, desc[UR24][R34.64] ;  /* 0x0000001822227981 */ /* 0x000f22000c1e9900 */
[----:B------:R-:W-:-:S02]  /*8960*/  UIADD3 UR23, UP1, UPT, UR27, UR14, URZ ;  /* 0x0000000e1b177290 */ /* 0x000fc4000ff3e0ff */
[----:B------:R-:W-:Y:S01]  /*8970*/  UIADD3.X UR28, UPT, UPT, UR22, UR13, URZ, UP0, !UPT ;  /* 0x0000000d161c7290 */ /* 0x000fe200087fe4ff */
[----:B------:R-:W5:Y:S01]  /*8980*/  LDG.E.CONSTANT R8, desc[UR24][R8.64] ;  /* 0x0000001808087981 */ /* 0x000f62000c1e9900 */
[----:B------:R-:W-:Y:S02]  /*8990*/  UIADD3.X UR22, UPT, UPT, UR22, UR12, URZ, UP1, !UPT ;  /* 0x0000000c16167290 */ /* 0x000fe40008ffe4ff */
[----:B------:R-:W-:Y:S02]  /*89a0*/  USHF.L.U32 UR26, UR6, 0x2, URZ ;  /* 0x00000002061a7899 */ /* 0x000fe400080006ff */
[----:B------:R-:W-:Y:S01]  /*89b0*/  UIADD3 UR7, UPT, UPT, UR7, UR33, URZ ;  /* 0x0000002107077290 */ /* 0x000fe2000fffe0ff */
[----:B------:R-:W-:Y:S01]  /*89c0*/  IMAD.U32 R38, RZ, RZ, UR23 ;  /* 0x00000017ff267e24 */ /* 0x000fe2000f8e00ff */
[----:B------:R-:W-:Y:S01]  /*89d0*/  MOV R33, UR28 ;  /* 0x0000001c00217c02 */ /* 0x000fe20008000f00 */
[----:B------:R-:W-:Y:S01]  /*89e0*/  IMAD.U32 R32, RZ, RZ, UR31 ;  /* 0x0000001fff207e24 */ /* 0x000fe2000f8e00ff */
[----:B------:R-:W-:Y:S01]  /*89f0*/  UIADD3 UR27, UP2, UPT, UR26, UR15, URZ ;  /* 0x0000000f1a1b7290 */ /* 0x000fe2000ff5e0ff */
[----:B------:R-:W-:Y:S01]  /*8a00*/  IMAD.U32 R39, RZ, RZ, UR22 ;  /* 0x00000016ff277e24 */ /* 0x000fe2000f8e00ff */
[----:B------:R-:W-:-:S02]  /*8a10*/  USHF.L.U64.HI UR7, UR6, 0x2, UR7 ;  /* 0x0000000206077899 */ /* 0x000fc40008010207 */
[----:B------:R-:W-:Y:S01]  /*8a20*/  UIADD3 UR6, UP0, UPT, UR26, UR14, URZ ;  /* 0x0000000e1a067290 */ /* 0x000fe2000ff1e0ff */
[----:B------:R2:W5:Y:S01]  /*8a30*/  LDG.E.CONSTANT R9, desc[UR24][R32.64] ;  /* 0x0000001820097981 */ /* 0x000562000c1e9900 */
[----:B------:R-:W-:Y:S02]  /*8a40*/  UIADD3.X UR22, UPT, UPT, UR7, UR13, URZ, UP2, !UPT ;  /* 0x0000000d07167290 */ /* 0x000fe400097fe4ff */
[----:B------:R-:W-:Y:S01]  /*8a50*/  UIADD3.X UR7, UPT, UPT, UR7, UR12, URZ, UP0, !UPT ;  /* 0x0000000c07077290 */ /* 0x000fe200087fe4ff */
[----:B------:R-:W5:Y:S01]  /*8a60*/  LDG.E.CONSTANT R38, desc[UR24][R38.64] ;  /* 0x0000001826267981 */ /* 0x000f62000c1e9900 */
[----:B------:R-:W-:Y:S02]  /*8a70*/  IMAD.U32 R36, RZ, RZ, UR6 ;  /* 0x00000006ff247e24 */ /* 0x000fe4000f8e00ff */
[----:B------:R-:W-:Y:S01]  /*8a80*/  IMAD.U32 R44, RZ, RZ, UR27 ;  /* 0x0000001bff2c7e24 */ /* 0x000fe2000f8e00ff */
[----:B------:R-:W-:Y:S01]  /*8a90*/  MOV R45, UR22 ;  /* 0x00000016002d7c02 */ /* 0x000fe20008000f00 */
[----:B------:R-:W-:-:S04]  /*8aa0*/  IMAD.U32 R37, RZ, RZ, UR7 ;  /* 0x00000007ff257e24 */ /* 0x000fc8000f8e00ff */
[----:B------:R0:W5:Y:S04]  /*8ab0*/  LDG.E.CONSTANT R39, desc[UR24][R44.64] ;  /* 0x000000182c277981 */ /* 0x000168000c1e9900 */
[----:B------:R-:W5:Y:S01]  /*8ac0*/  LDG.E.CONSTANT R36, desc[UR24][R36.64] ;  /* 0x0000001824247981 */ /* 0x000f62000c1e9900 */
[----:B------:R-:W-:Y:S01]  /*8ad0*/  UIADD3 UR21, UPT, UPT, UR21, 0x4, URZ ;  /* 0x0000000415157890 */ /* 0x000fe2000fffe0ff */
[----:B--2---:R-:W1:Y:S02]  /*8ae0*/  F2F.F64.F32 R32, R41 ;  /* 0x0000002900207310 */ /* 0x004e640000201800 */
[----:B-1----:R-:W-:-:S06]  /*8af0*/  DSETP.GEU.AND P1, PT, R30, R32, PT ;  /* 0x000000201e00722a */ /* 0x002fcc0003f2e000 */
[----:B------:R-:W-:Y:S02]  /*8b00*/  FSEL R30, R32, R30, !P1 ;  /* 0x0000001e201e7208 */ /* 0x000fe40004800000 */
[----:B------:R-:W-:Y:S02]  /*8b10*/  FSEL R31, R33, R31, !P1 ;  /* 0x0000001f211f7208 */ /* 0x000fe40004800000 */
[----:B---3--:R-:W1:Y:S02]  /*8b20*/  F2F.F64.F32 R32, R40 ;  /* 0x0000002800207310 */ /* 0x008e640000201800 */
[----:B-1----:R-:W-:-:S06]  /*8b30*/  DSETP.GT.AND P1, PT, R10, R32, PT ;  /* 0x000000200a00722a */ /* 0x002fcc0003f24000 */
[----:B------:R-:W-:Y:S02]  /*8b40*/  FSEL R10, R32, R10, P1 ;  /* 0x0000000a200a7208 */ /* 0x000fe40000800000 */
[----:B------:R-:W-:Y:S01]  /*8b50*/  FSEL R11, R33, R11, P1 ;  /* 0x0000000b210b7208 */ /* 0x000fe20000800000 */
[----:B----4-:R-:W1:Y:S08]  /*8b60*/  F2F.F64.F32 R34, R34 ;  /* 0x0000002200227310 */ /* 0x010e700000201800 */
[----:B-----5:R-:W2:Y:S01]  /*8b70*/  F2F.F64.F32 R32, R8 ;  /* 0x0000000800207310 */ /* 0x020ea20000201800 */
[----:B-1----:R-:W-:-:S07]  /*8b80*/  DSETP.GEU.AND P2, PT, R30, R34, PT ;  /* 0x000000221e00722a */ /* 0x002fce0003f4e000 */
[----:B0-----:R-:W0:Y:S01]  /*8b90*/  F2F.F64.F32 R44, R9 ;  /* 0x00000009002c7310 */ /* 0x001e220000201800 */
[----:B--2---:R-:W-:-:S07]  /*8ba0*/  DSETP.GT.AND P1, PT, R10, R32, PT ;  /* 0x000000200a00722a */ /* 0x004fce0003f24000 */
[----:B------:R-:W1:Y:S01]  /*8bb0*/  F2F.F64.F32 R40, R38 ;  /* 0x0000002600287310 */ /* 0x000e620000201800 */
[----:B------:R-:W-:Y:S02]  /*8bc0*/  FSEL R30, R34, R30, !P2 ;  /* 0x0000001e221e7208 */ /* 0x000fe40005000000 */
[----:B------:R-:W-:Y:S02]  /*8bd0*/  FSEL R31, R35, R31, !P2 ;  /* 0x0000001f231f7208 */ /* 0x000fe40005000000 */
[----:B------:R-:W-:Y:S02]  /*8be0*/  FSEL R10, R32, R10, P1 ;  /* 0x0000000a200a7208 */ /* 0x000fe40000800000 */
[----:B------:R-:W-:Y:S02]  /*8bf0*/  FSEL R11, R33, R11, P1 ;  /* 0x0000000b210b7208 */ /* 0x000fe40000800000 */
        /* <DEDUP_REMOVED lines=13> */
[----:B------:R-:W-:-:S07]  /*8cd0*/  FSEL R11, R37, R9, P1 ;  /* 0x00000009250b7208 */ /* 0x000fce0000800000 */
.L_x_52:
[----:B------:R-:W-:Y:S05]  /*8ce0*/  @!P0 BRA `(.L_x_51) ;  /* 0x0000000400688947 */ /* 0x000fea0003800000 */
[----:B------:R-:W0:Y:S02]  /*8cf0*/  LDC.U16 R9, c[0x0][0x3b0] ;  /* 0x0000ec00ff097b82 */ /* 0x000e240000000400 */
[----:B0-----:R-:W-:-:S05]  /*8d00*/  IMAD R8, R9, 0x2, R0 ;  /* 0x0000000209087824 */ /* 0x001fca00078e0200 */
[----:B------:R-:W-:-:S04]  /*8d10*/  IADD3 R8, PT, PT, R8, R5, RZ ;  /* 0x0000000508087210 */ /* 0x000fc80007ffe0ff */
[----:B------:R-:W-:-:S13]  /*8d20*/  R2UR UR6, R8 ;  /* 0x00000000080672ca */ /* 0x000fda00000e0000 */
[----:B------:R-:W-:Y:S02]  /*8d30*/  UIADD3 UR7, UPT, UPT, URZ, -UR6, URZ ;  /* 0x80000006ff077290 */ /* 0x000fe4000fffe0ff */
[----:B------:R-:W-:Y:S02]  /*8d40*/  ULOP3.LUT UR6, UR11, 0x3, URZ, 0x3c, !UPT ;  /* 0x000000030b067892 */ /* 0x000fe4000f8e3cff */
[----:B------:R-:W-:-:S04]  /*8d50*/  UPRMT UR7, UR7, 0x7710, URZ ;  /* 0x0000771007077896 */ /* 0x000fc800080000ff */
[----:B------:R-:W-:-:S04]  /*8d60*/  UIADD3 UR6, UPT, UPT, UR20, UR6, UR7 ;  /* 0x0000000614067290 */ /* 0x000fc8000fffe007 */
[----:B------:R-:W-:Y:S02]  /*8d70*/  ULOP3.LUT UR7, UR6, 0x1, URZ, 0xc0, !UPT ;  /* 0x0000000106077892 */ /* 0x000fe4000f8ec0ff */
[----:B------:R-:W-:Y:S02]  /*8d80*/  ULOP3.LUT UR6, UR6, 0x3, URZ, 0xc0, !UPT ;  /* 0x0000000306067892 */ /* 0x000fe4000f8ec0ff */
[----:B------:R-:W-:Y:S02]  /*8d90*/  UISETP.NE.U32.AND UP0, UPT, UR7, 0x1, UPT ;  /* 0x000000010700788c */ /* 0x000fe4000bf05070 */
[----:B------:R-:W-:-:S09]  /*8da0*/  UISETP.NE.AND UP1, UPT, UR6, 0x1, UPT ;  /* 0x000000010600788c */ /* 0x000fd2000bf25270 */
[----:B------:R-:W-:Y:S05]  /*8db0*/  BRA.U !UP1, `(.L_x_53) ;  /* 0x0000000109cc7547 */ /* 0x000fea000b800000 */
[----:B------:R-:W0:Y:S01]  /*8dc0*/  LDCU UR26, c[0x0][0x3a0] ;  /* 0x00007400ff1a77ac */ /* 0x000e220008000800 */
[----:B------:R-:W-:Y:S02]  /*8dd0*/  USHF.R.S32.HI UR20, URZ, 0x1f, UR21 ;  /* 0x0000001fff147899 */ /* 0x000fe40008011415 */
[----:B------:R-:W-:-:S04]  /*8de0*/  UIADD3 UR22, UPT, UPT, UR21, 0x1, URZ ;  /* 0x0000000115167890 */ /* 0x000fc8000fffe0ff */
[----:B------:R-:W-:Y:S02]  /*8df0*/  USHF.R.S32.HI UR27, URZ, 0x1f, UR22 ;  /* 0x0000001fff1b7899 */ /* 0x000fe40008011416 */
[----:B0-----:R-:W-:Y:S02]  /*8e00*/  UIMAD.WIDE.U32 UR6, UR21, UR26, URZ ;  /* 0x0000001a150672a5 */ /* 0x001fe4000f8e00ff */
[----:B------:R-:W-:Y:S02]  /*8e10*/  UIMAD UR20, UR20, UR26, URZ ;  /* 0x0000001a141472a4 */ /* 0x000fe4000f8e02ff */
[----:B------:R-:W-:Y:S02]  /*8e20*/  UIMAD.WIDE.U32 UR22, UR22, UR26, URZ ;  /* 0x0000001a161672a5 */ /* 0x000fe4000f8e00ff */
[----:B------:R-:W-:Y:S02]  /*8e30*/  UIADD3 UR20, UPT, UPT, UR7, UR20, URZ ;  /* 0x0000001407147290 */ /* 0x000fe4000fffe0ff */
[----:B------:R-:W-:-:S02]  /*8e40*/  USHF.L.U32 UR7, UR6, 0x2, URZ ;  /* 0x0000000206077899 */ /* 0x000fc400080006ff */
[----:B------:R-:W-:Y:S02]  /*8e50*/  UIMAD UR27, UR27, UR26, URZ ;  /* 0x0000001a1b1b72a4 */ /* 0x000fe4000f8e02ff */
[----:B------:R-:W-:Y:S02]  /*8e60*/  USHF.L.U64.HI UR20, UR6, 0x2, UR20 ;  /* 0x0000000206147899 */ /* 0x000fe40008010214 */
[----:B------:R-:W-:Y:S02]  /*8e70*/  UIADD3 UR26, UP1, UPT, UR7, UR15, URZ ;  /* 0x0000000f071a7290 */ /* 0x000fe4000ff3e0ff */
[----:B------:R-:W-:Y:S02]  /*8e80*/  UIADD3 UR7, UP2, UPT, UR7, UR14, URZ ;  /* 0x0000000e07077290 */ /* 0x000fe4000ff5e0ff */
[----:B------:R-:W-:Y:S02]  /*8e90*/  UIADD3.X UR28, UPT, UPT, UR20, UR13, URZ, UP1, !UPT ;  /* 0x0000000d141c7290 */ /* 0x000fe40008ffe4ff */
[----:B------:R-:W-:Y:S01]  /*8ea0*/  UIADD3.X UR20, UPT, UPT, UR20, UR12, URZ, UP2, !UPT ;  /* 0x0000000c14147290 */ /* 0x000fe200097fe4ff */
[----:B------:R-:W-:Y:S01]  /*8eb0*/  IMAD.U32 R8, RZ, RZ, UR26 ;  /* 0x0000001aff087e24 */ /* 0x000fe2000f8e00ff */
[----:B------:R-:W-:Y:S01]  /*8ec0*/  USHF.L.U32 UR6, UR22, 0x2, URZ ;  /* 0x0000000216067899 */ /* 0x000fe200080006ff */
[----:B------:R-:W-:Y:S01]  /*8ed0*/  IMAD.U32 R34, RZ, RZ, UR7 ;  /* 0x00000007ff227e24 */ /* 0x000fe2000f8e00ff */
[----:B------:R-:W-:Y:S01]  /*8ee0*/  UIADD3 UR27, UPT, UPT, UR23, UR27, URZ ;  /* 0x0000001b171b7290 */ /* 0x000fe2000fffe0ff */
[----:B------:R-:W-:Y:S01]  /*8ef0*/  IMAD.U32 R9, RZ, RZ, UR28 ;  /* 0x0000001cff097e24 */ /* 0x000fe2000f8e00ff */
[----:B------:R-:W-:Y:S01]  /*8f00*/  MOV R35, UR20 ;  /* 0x0000001400237c02 */ /* 0x000fe20008000f00 */
[----:B------:R-:W-:-:S02]  /*8f10*/  UIADD3 UR23, UP1, UPT, UR6, UR15, URZ ;  /* 0x0000000f06177290 */ /* 0x000fc4000ff3e0ff */
[----:B------:R-:W-:Y:S01]  /*8f20*/  USHF.L.U64.HI UR27, UR22, 0x2, UR27 ;  /* 0x00000002161b7899 */ /* 0x000fe2000801021b */
[----:B------:R-:W2:Y:S01]  /*8f30*/  LDG.E.CONSTANT R36, desc[UR24][R8.64] ;  /* 0x0000001808247981 */ /* 0x000ea2000c1e9900 */
[----:B------:R-:W-:Y:S02]  /*8f40*/  UIADD3 UR6, UP2, UPT, UR6, UR14, URZ ;  /* 0x0000000e06067290 */ /* 0x000fe4000ff5e0ff */
[----:B------:R-:W-:Y:S01]  /*8f50*/  UIADD3.X UR7, UPT, UPT, UR27, UR13, URZ, UP1, !UPT ;  /* 0x0000000d1b077290 */ /* 0x000fe20008ffe4ff */
[----:B------:R-:W3:Y:S01]  /*8f60*/  LDG.E.CONSTANT R44, desc[UR24][R34.64] ;  /* 0x00000018222c7981 */ /* 0x000ee2000c1e9900 */
[----:B------:R-:W-:Y:S01]  /*8f70*/  UIADD3.X UR27, UPT, UPT, UR27, UR12, URZ, UP2, !UPT ;  /* 0x0000000c1b1b7290 */ /* 0x000fe200097fe4ff */
[----:B------:R-:W-:Y:S02]  /*8f80*/  IMAD.U32 R38, RZ, RZ, UR23 ;  /* 0x00000017ff267e24 */ /* 0x000fe4000f8e00ff */
[----:B------:R-:W-:Y:S02]  /*8f90*/  IMAD.U32 R40, RZ, RZ, UR6 ;  /* 0x00000006ff287e24 */ /* 0x000fe4000f8e00ff */
[----:B------:R-:W-:Y:S01]  /*8fa0*/  IMAD.U32 R39, RZ, RZ, UR7 ;  /* 0x00000007ff277e24 */ /* 0x000fe2000f8e00ff */
[----:B------:R-:W-:-:S04]  /*8fb0*/  MOV R41, UR27 ;  /* 0x0000001b00297c02 */ /* 0x000fc80008000f00 */
[----:B------:R-:W4:Y:S04]  /*8fc0*/  LDG.E.CONSTANT R32, desc[UR24][R38.64] ;  /* 0x0000001826207981 */ /* 0x000f28000c1e9900 */
[----:B------:R-:W5:Y:S01]  /*8fd0*/  LDG.E.CONSTANT R40, desc[UR24][R40.64] ;  /* 0x0000001828287981 */ /* 0x000f62000c1e9900 */
[----:B------:R-:W-:Y:S01]  /*8fe0*/  UIADD3 UR21, UPT, UPT, UR21, 0x2, URZ ;  /* 0x0000000215157890 */ /* 0x000fe2000fffe0ff */
[----:B--2---:R-:W0:Y:S08]  /*8ff0*/  F2F.F64.F32 R36, R36 ;  /* 0x0000002400247310 */ /* 0x004e300000201800 */
[----:B---3--:R-:W1:Y:S08]  /*9000*/  F2F.F64.F32 R8, R44 ;  /* 0x0000002c00087310 */ /* 0x008e700000201800 */
[----:B----4-:R-:W2:Y:S01]  /*9010*/  F2F.F64.F32 R32, R32 ;  /* 0x0000002000207310 */ /* 0x010ea20000201800 */
[----:B0-----:R-:W-:-:S07]  /*9020*/  DSETP.GEU.AND P0, PT, R30, R36, PT ;  /* 0x000000241e00722a */ /* 0x001fce0003f0e000 */
[----:B-----5:R-:W0:Y:S01]  /*9030*/  F2F.F64.F32 R34, R40 ;  /* 0x0000002800227310 */ /* 0x020e220000201800 */
        /* <DEDUP_REMOVED lines=11> */
.L_x_53:
[----:B------:R-:W-:Y:S05]  /*90f0*/  BRA.U UP0, `(.L_x_51) ;  /* 0x0000000100647547 */ /* 0x000fea000b800000 */
[----:B------:R-:W0:Y:S01]  /*9100*/  LDCU UR22, c[0x0][0x3a0] ;  /* 0x00007400ff1677ac */ /* 0x000e220008000800 */
[----:B------:R-:W-:Y:S02]  /*9110*/  USHF.R.S32.HI UR20, URZ, 0x1f, UR21 ;  /* 0x0000001fff147899 */ /* 0x000fe40008011415 */
[----:B0-----:R-:W-:Y:S02]  /*9120*/  UIMAD.WIDE.U32 UR6, UR21, UR22, URZ ;  /* 0x00000016150672a5 */ /* 0x001fe4000f8e00ff */
[----:B------:R-:W-:-:S04]  /*9130*/  UIMAD UR20, UR20, UR22, URZ ;  /* 0x00000016141472a4 */ /* 0x000fc8000f8e02ff */
[----:B------:R-:W-:Y:S02]  /*9140*/  UIADD3 UR20, UPT, UPT, UR7, UR20, URZ ;  /* 0x0000001407147290 */ /* 0x000fe4000fffe0ff */
[----:B------:R-:W-:Y:S02]  /*9150*/  USHF.L.U32 UR7, UR6, 0x2, URZ ;  /* 0x0000000206077899 */ /* 0x000fe400080006ff */
[----:B------:R-:W-:Y:S02]  /*9160*/  USHF.L.U64.HI UR20, UR6, 0x2, UR20 ;  /* 0x0000000206147899 */ /* 0x000fe40008010214 */
[----:B------:R-:W-:Y:S02]  /*9170*/  UIADD3 UR21, UP0, UPT, UR7, UR15, URZ ;  /* 0x0000000f07157290 */ /* 0x000fe4000ff1e0ff */
[----:B------:R-:W-:Y:S02]  /*9180*/  UIADD3 UR6, UP1, UPT, UR7, UR14, URZ ;  /* 0x0000000e07067290 */ /* 0x000fe4000ff3e0ff */
[----:B------:R-:W-:-:S02]  /*9190*/  UIADD3.X UR22, UPT, UPT, UR20, UR13, URZ, UP0, !UPT ;  /* 0x0000000d14167290 */ /* 0x000fc400087fe4ff */
[----:B------:R-:W-:Y:S01]  /*91a0*/  UIADD3.X UR7, UPT, UPT, UR20, UR12, URZ, UP1, !UPT ;  /* 0x0000000c14077290 */ /* 0x000fe20008ffe4ff */
[----:B------:R-:W-:Y:S02]  /*91b0*/  IMAD.U32 R34, RZ, RZ, UR21 ;  /* 0x00000015ff227e24 */ /* 0x000fe4000f8e00ff */
[----:B------:R-:W-:Y:S02]  /*91c0*/  IMAD.U32 R36, RZ, RZ, UR6 ;  /* 0x00000006ff247e24 */ /* 0x000fe4000f8e00ff */
[----:B------:R-:W-:Y:S01]  /*91d0*/  IMAD.U32 R35, RZ, RZ, UR22 ;  /* 0x00000016ff237e24 */ /* 0x000fe2000f8e00ff */
[----:B------:R-:W-:-:S04]  /*91e0*/  MOV R37, UR7 ;  /* 0x0000000700257c02 */ /* 0x000fc80008000f00 */
[----:B------:R-:W2:Y:S04]  /*91f0*/  LDG.E.CONSTANT R32, desc[UR24][R34.64] ;  /* 0x0000001822207981 */ /* 0x000ea8000c1e9900 */
[----:B------:R-:W3:Y:S01]  /*9200*/  LDG.E.CONSTANT R8, desc[UR24][R36.64] ;  /* 0x0000001824087981 */ /* 0x000ee2000c1e9900 */
[----:B--2---:R-:W0:Y:S08]  /*9210*/  F2F.F64.F32 R32, R32 ;  /* 0x0000002000207310 */ /* 0x004e300000201800 */
[----:B---3--:R-:W1:Y:S01]  /*9220*/  F2F.F64.F32 R8, R8 ;  /* 0x0000000800087310 */ /* 0x008e620000201800 */
[----:B0-----:R-:W-:-:S06]  /*9230*/  DSETP.GEU.AND P1, PT, R30, R32, PT ;  /* 0x000000201e00722a */ /* 0x001fcc0003f2e000 */
[----:B------:R-:W-:Y:S01]  /*9240*/  FSEL R30, R32, R30, !P1 ;  /* 0x0000001e201e7208 */ /* 0x000fe20004800000 */
[----:B-1----:R-:W-:Y:S01]  /*9250*/  DSETP.GT.AND P0, PT, R10, R8, PT ;  /* 0x000000080a00722a */ /* 0x002fe20003f04000 */
[----:B------:R-:W-:-:S05]  /*9260*/  FSEL R31, R33, R31, !P1 ;  /* 0x0000001f211f7208 */ /* 0x000fca0004800000 */
[----:B------:R-:W-:Y:S02]  /*9270*/  FSEL R10, R8, R10, P0 ;  /* 0x0000000a080a7208 */ /* 0x000fe40000000000 */
[----:B------:R-:W-:-:S07]  /*9280*/  FSEL R11, R9, R11, P0 ;  /* 0x0000000b090b7208 */ /* 0x000fce0000000000 */
.L_x_51:
        /* <DEDUP_REMOVED lines=13> */
[----:B------:R-:W-:Y:S01]  /*9360*/  DADD R10, R10, R30 ;  /* 0x000000000a0a7229 */ /* 0x000fe2000000001e */
[----:B------:R-:W-:Y:S01]  /*9370*/  UISETP.GE.AND UP0, UPT, UR19, UR18, UPT ;  /* 0x000000121300728c */ /* 0x000fe2000bf06270 */
[----:B------:R-:W-:Y:S01]  /*9380*/  DMUL R42, R42, UR8 ;  /* 0x000000082a2a7c28 */ /* 0x000fe20008000000 */
[----:B------:R-:W-:Y:S01]  /*9390*/  VIADD R6, R6, 0x1 ;  /* 0x0000000106067836 */ /* 0x000fe20000000000 */
[----:B------:R-:W-:Y:S01]  /*93a0*/  IADD3 R7, PT, PT, R7, 0x1, RZ ;  /* 0x0000000107077810 */ /* 0x000fe20007ffe0ff */
[----:B------:R-:W-:Y:S01]  /*93b0*/  VIADD R5, R5, 0x1 ;  /* 0x0000000105057836 */ /* 0x000fe20000000000 */
[----:B------:R-:W-:Y:S01]  /*93c0*/  UIADD3 UR5, UPT, UPT, UR5, 0x1, URZ ;  /* 0x0000000105057890 */ /* 0x000fe2000fffe0ff */
[----:B--2---:R-:W0:Y:S02]  /*93d0*/  F2F.F64.F32 R8, R32 ;  /* 0x0000002000087310 */ /* 0x004e240000201800 */
[----:B0-----:R-:W-:-:S08]  /*93e0*/  DFMA R8, R10, -0.25, R8 ;  /* 0xbfd000000a08782b */ /* 0x001fd00000000008 */
[----:B------:R-:W-:-:S08]  /*93f0*/  DFMA R8, R42, -0.5, R8 ;  /* 0xbfe000002a08782b */ /* 0x000fd00000000008 */
[C---:B------:R-:W-:Y:S02]  /*9400*/  DFMA R24, R8.reuse, R26, R24 ;  /* 0x0000001a0818722b */ /* 0x040fe40000000018 */
[----:B------:R-:W-:Y:S02]  /*9410*/  DADD R28, R8, R28 ;  /* 0x00000000081c7229 */ /* 0x000fe4000000001c */
[----:B------:R-:W-:Y:S01]  /*9420*/  DADD R26, R26, 1 ;  /* 0x3ff000001a1a7429 */ /* 0x000fe20000000000 */
[----:B------:R-:W-:Y:S10]  /*9430*/  BRA.U !UP0, `(.L_x_54) ;  /* 0xffffffc9082c7547 */ /* 0x000ff4000b83ffff */
[----:B------:R-:W0:Y:S01]  /*9440*/  LDCU UR5, c[0x0][0x3b0] ;  /* 0x00007600ff0577ac */ /* 0x000e220008000800 */
[----:B------:R-:W1:Y:S01]  /*9450*/  LDCU UR6, c[0x0][0x3b0] ;  /* 0x00007600ff0677ac */ /* 0x000e620008000800 */
[----:B------:R-:W-:Y:S02]  /*9460*/  USHF.L.U32 UR20, UR10, 0x2, URZ ;  /* 0x000000020a147899 */ /* 0x000fe400080006ff */
[----:B------:R-:W-:Y:S02]  /*9470*/  USHF.R.U32.HI UR26, URZ, 0x1e, UR10 ;  /* 0x0000001eff1a7899 */ /* 0x000fe4000801160a */
[----:B------:R-:W-:Y:S02]  /*9480*/  UIMAD UR19, UR18, UR21, URZ ;  /* 0x00000015121372a4 */ /* 0x000fe4000f8e02ff */
[----:B0-----:R-:W-:Y:S01]  /*9490*/  UIADD3 UR5, UPT, UPT, UR5, 0x1, URZ ;  /* 0x0000000105057890 */ /* 0x001fe2000fffe0ff */
[----:B-1----:R-:W0:Y:S01]  /*94a0*/  I2F.F64.U32 R8, UR6 ;  /* 0x0000000600087d12 */ /* 0x002e220008201800 */
[----:B------:R-:W1:Y:S07]  /*94b0*/  LDCU.64 UR6, c[0x0][0x3c0] ;  /* 0x00007800ff0677ac */ /* 0x000e6e0008000a00 */
[----:B------:R-:W2:Y:S01]  /*94c0*/  I2F.F64.U32 R10, UR5 ;  /* 0x00000005000a7d12 */ /* 0x000ea20008201800 */
[----:B0-----:R-:W-:Y:S01]  /*94d0*/  DMUL R6, R8, 0.5 ;  /* 0x3fe0000008067828 */ /* 0x001fe20000000000 */
[----:B-1----:R-:W-:-:S07]  /*94e0*/  UIADD3 UR6, UP0, UPT, UR20, UR6, URZ ;  /* 0x0000000614067290 */ /* 0x002fce000ff1e0ff */
[----:B--2---:R-:W-:Y:S01]  /*94f0*/  DMUL R10, R6, R10 ;  /* 0x0000000a060a7228 */ /* 0x004fe20000000000 */
[----:B------:R-:W-:Y:S02]  /*9500*/  UIADD3.X UR7, UPT, UPT, UR26, UR7, URZ, UP0, !UPT ;  /* 0x000000071a077290 */ /* 0x000fe400087fe4ff */
[----:B------:R-:W-:Y:S02]  /*9510*/  UISETP.GE.AND UP0, UPT, UR18, 0x1, UPT ;  /* 0x000000011200788c */ /* 0x000fe4000bf06270 */
[----:B------:R-:W-:-:S03]  /*9520*/  UIMAD.WIDE.U32 UR22, UR19, 0x4, UR6 ;  /* 0x00000004131678a5 */ /* 0x000fc6000f8e0006 */
[----:B------:R-:W-:Y:S02]  /*9530*/  DMUL R6, R10, R28 ;  /* 0x0000001c0a067228 */ /* 0x000fe40000000000 */
[----:B------:R-:W-:-:S06]  /*9540*/  DMUL R28, R28, UR8 ;  /* 0x000000081c1c7c28 */ /* 0x000fcc0008000000 */
[----:B------:R-:W-:Y:S02]  /*9550*/  DFMA R6, R8, R24, -R6 ;  /* 0x000000180806722b */ /* 0x000fe40000000806 */
[----:B------:R-:W-:-:S06]  /*9560*/  DFMA R8, R10, -UR8, R8 ;  /* 0x800000080a087c2b */ /* 0x000fcc0008000008 */
[----:B------:R-:W-:-:S08]  /*9570*/  DMUL R6, R6, R22 ;  /* 0x0000001606067228 */ /* 0x000fd00000000000 */
[----:B------:R-:W-:Y:S01]  /*9580*/  DFMA R6, R6, R8, R28 ;  /* 0x000000080606722b */ /* 0x000fe2000000001c */
[----:B------:R-:W-:Y:S02]  /*9590*/  IMAD.U32 R8, RZ, RZ, UR22 ;  /* 0x00000016ff087e24 */ /* 0x000fe4000f8e00ff */
[----:B------:R-:W-:-:S03]  /*95a0*/  IMAD.U32 R9, RZ, RZ, UR23 ;  /* 0x00000017ff097e24 */ /* 0x000fc6000f8e00ff */
[----:B------:R-:W0:Y:S02]  /*95b0*/  F2F.F32.F64 R5, R6 ;  /* 0x0000000600057310 */ /* 0x000e240000301000 */
[----:B0-----:R1:W-:Y:S01]  /*95c0*/  STG.E desc[UR24][R8.64], R5 ;  /* 0x0000000508007986 */ /* 0x0013e2000c101918 */
[----:B------:R-:W-:Y:S05]  /*95d0*/  BRA.U !UP0, `(.L_x_43) ;  /* 0x0000000108787547 */ /* 0x000fea000b800000 */
[----:B------:R-:W-:-:S04]  /*95e0*/  UIADD3 UR5, UPT, UPT, UR19, -UR21, URZ ;  /* 0x8000001513057290 */ /* 0x000fc8000fffe0ff */
[----:B------:R-:W-:-:S06]  /*95f0*/  UIMAD.WIDE.U32 UR6, UR5, 0x4, UR6 ;  /* 0x00000004050678a5 */ /* 0x000fcc000f8e0006 */
[----:B------:R-:W-:Y:S01]  /*9600*/  MOV R10, UR6 ;  /* 0x00000006000a7c02 */ /* 0x000fe20008000f00 */
[----:B------:R-:W-:Y:S01]  /*9610*/  IMAD.U32 R11, RZ, RZ, UR7 ;  /* 0x00000007ff0b7e24 */ /* 0x000fe2000f8e00ff */
[----:B------:R-:W-:-:S03]  /*9620*/  DSETP.NE.AND P0, PT, |R6|, +INF , PT ;  /* 0x7ff000000600742a */ /* 0x000fc60003f05200 */
[----:B------:R-:W0:Y:S01]  /*9630*/  LDCU.64 UR6, c[0x0][0x3c8] ;  /* 0x00007900ff0677ac */ /* 0x000e220008000a00 */
[----:B-1----:R-:W2:Y:S01]  /*9640*/  LDG.E R8, desc[UR24][R10.64] ;  /* 0x000000180a087981 */ /* 0x002ea2000c1e1900 */
[----:B0-----:R-:W-:-:S04]  /*9650*/  UIADD3 UR6, UP0, UPT, UR20, UR6, URZ ;  /* 0x0000000614067290 */ /* 0x001fc8000ff1e0ff */
[----:B------:R-:W-:Y:S01]  /*9660*/  UIADD3.X UR7, UPT, UPT, UR26, UR7, URZ, UP0, !UPT ;  /* 0x000000071a077290 */ /* 0x000fe200087fe4ff */
[----:B--2---:R-:W0:Y:S02]  /*9670*/  F2F.F64.F32 R8, R8 ;  /* 0x0000000800087310 */ /* 0x004e240000201800 */
[----:B0-----:R-:W-:-:S14]  /*9680*/  DSETP.EQU.OR P0, PT, |R8|, +INF , !P0 ;  /* 0x7ff000000800742a */ /* 0x001fdc000470a600 */
[----:B------:R-:W-:Y:S05]  /*9690*/  @P0 BRA `(.L_x_55) ;  /* 0x00000000002c0947 */ /* 0x000fea0003800000 */
[C---:B------:R-:W-:Y:S01]  /*96a0*/  DSETP.GT.AND P0, PT, R6.reuse, RZ, PT ;  /* 0x000000ff0600722a */ /* 0x040fe20003f04000 */
[----:B------:R-:W-:Y:S01]  /*96b0*/  IMAD.MOV.U32 R10, RZ, RZ, 0x3f800000 ;  /* 0x3f800000ff0a7424 */ /* 0x000fe200078e00ff */
[C-C-:B------:R-:W-:Y:S01]  /*96c0*/  DSETP.GT.AND P1, PT, R6.reuse, R8.reuse, PT ;  /* 0x000000080600722a */ /* 0x140fe20003f24000 */
[----:B------:R-:W-:Y:S01]  /*96d0*/  UIMAD.WIDE.U32 UR6, UR19, 0x4, UR6 ;  /* 0x00000004130678a5 */ /* 0x000fe2000f8e0006 */
[----:B------:R-:W-:-:S04]  /*96e0*/  DSETP.GEU.AND P2, PT, R6, R8, PT ;  /* 0x000000080600722a */ /* 0x000fc80003f4e000 */
[----:B------:R-:W-:Y:S01]  /*96f0*/  FSEL R5, R10, 2, P1 ;  /* 0x400000000a057808 */ /* 0x000fe20000800000 */
[----:B------:R-:W-:Y:S01]  /*9700*/  IMAD.U32 R6, RZ, RZ, UR6 ;  /* 0x00000006ff067e24 */ /* 0x000fe2000f8e00ff */
[----:B------:R-:W-:-:S04]  /*9710*/  MOV R7, UR7 ;  /* 0x0000000700077c02 */ /* 0x000fc80008000f00 */
[----:B------:R-:W-:-:S05]  /*9720*/  @!P0 FSEL R5, -R10, -2, !P2 ;  /* 0xc00000000a058808 */ /* 0x000fca0005000100 */
[----:B------:R3:W-:Y:S01]  /*9730*/  STG.E desc[UR24][R6.64], R5 ;  /* 0x0000000506007986 */ /* 0x0007e2000c101918 */
[----:B------:R-:W-:Y:S05]  /*9740*/  BRA `(.L_x_43) ;  /* 0x00000000001c7947 */ /* 0x000fea0003800000 */
.L_x_55:
[----:B------:R-:W-:Y:S01]  /*9750*/  UISETP.GE.AND UP0, UPT, UR18, UR43, UPT ;  /* 0x0000002b1200728c */ /* 0x000fe2000bf06270 */
[----:B------:R-:W-:-:S05]  /*9760*/  IMAD.MOV.U32 R5, RZ, RZ, 0x7fffffff ;  /* 0x7fffffffff057424 */ /* 0x000fca00078e00ff */
[----:B------:R-:W-:-:S05]  /*9770*/  PLOP3.LUT P0, PT, PT, PT, UP0, 0x80, 0x8 ;  /* 0x000000000008781c */ /* 0x000fca0003f0f008 */
[----:B------:R-:W-:-:S06]  /*9780*/  @UP0 UIMAD.WIDE.U32 UR6, UR19, 0x4, UR6 ;  /* 0x00000004130608a5 */ /* 0x000fcc000f8e0006 */
[----:B------:R-:W-:Y:S02]  /*9790*/  IMAD.U32 R6, RZ, RZ, UR6 ;  /* 0x00000006ff067e24 */ /* 0x000fe4000f8e00ff */
[----:B------:R-:W-:-:S05]  /*97a0*/  IMAD.U32 R7, RZ, RZ, UR7 ;  /* 0x00000007ff077e24 */ /* 0x000fca000f8e00ff */
[----:B------:R2:W-:Y:S02]  /*97b0*/  @P0 STG.E desc[UR24][R6.64], R5 ;  /* 0x0000000506000986 */ /* 0x0005e4000c101918 */
.L_x_43:
[----:B------:R-:W4:Y:S01]  /*97c0*/  LDCU UR6, c[0x0][0x3a4] ;  /* 0x00007480ff0677ac */ /* 0x000f220008000800 */
[----:B------:R-:W-:-:S04]  /*97d0*/  UIADD3 UR5, UPT, UPT, UR18, 0x1, URZ ;  /* 0x0000000112057890 */ /* 0x000fc8000fffe0ff */
[----:B----4-:R-:W-:-:S06]  /*97e0*/  UISETP.NE.AND UP0, UPT, UR5, UR6, UPT ;  /* 0x000000060500728c */ /* 0x010fcc000bf05270 */
[----:B------:R-:W-:-:S13]  /*97f0*/  PLOP3.LUT P0, PT, PT, PT, UP0, 0x80, 0x8 ;  /* 0x000000000008781c */ /* 0x000fda0003f0f008 */
[----:B------:R-:W-:Y:S05]  /*9800*/  @!P0 EXIT ;  /* 0x000000000000894d */ /* 0x000fea0003800000 */
[----:B------:R-:W-:Y:S01]  /*9810*/  IADD3 R3, PT, PT, R3, 0x1, RZ ;  /* 0x0000000103037810 */ /* 0x000fe20007ffe0ff */
[----:B------:R-:W-:Y:S01]  /*9820*/  VIADD R2, R2, 0x1 ;  /* 0x0000000102027836 */ /* 0x000fe20000000000 */
[----:B------:R-:W-:Y:S01]  /*9830*/  UIADD3 UR4, UPT, UPT, UR4, 0x1, URZ ;  /* 0x0000000104047890 */ /* 0x000fe2000fffe0ff */
[----:B------:R-:W-:Y:S01]  /*9840*/  VIADD R0, R0, 0x1 ;  /* 0x0000000100007836 */ /* 0x000fe20000000000 */
[----:B------:R-:W-:Y:S01]  /*9850*/  UMOV UR18, UR5 ;  /* 0x0000000500127c82 */ /* 0x000fe20008000000 */
[----:B------:R-:W-:Y:S09]  /*9860*/  BRA `(.L_x_56) ;  /* 0xffffffb400987947 */ /* 0x000ff2000383ffff */
        .weak           $__internal_0_$__cuda_sm20_dblrcp_rn_slowpath_v3
        .type           $__internal_0_$__cuda_sm20_dblrcp_rn_slowpath_v3,@function
        .size           $__internal_0_$__cuda_sm20_dblrcp_rn_slowpath_v3,($__internal_1_$__cuda_sm20_div_rn_f64_full - $__internal_0_$__cuda_sm20_dblrcp_rn_slowpath_v3)
$__internal_0_$__cuda_sm20_dblrcp_rn_slowpath_v3:
[----:B------:R-:W-:-:S14]  /*9870*/  DSETP.GTU.AND P0, PT, |R22|, +INF , PT ;  /* 0x7ff000001600742a */ /* 0x000fdc0003f0c200 */
[----:B------:R-:W-:Y:S05]  /*9880*/  @P0 BRA `(.L_x_57) ;  /* 0x0000000000900947 */ /* 0x000fea0003800000 */
[----:B------:R-:W-:-:S05]  /*9890*/  LOP3.LUT R7, R23, 0x7fffffff, RZ, 0xc0, !PT ;  /* 0x7fffffff17077812 */ /* 0x000fca00078ec0ff */
[----:B------:R-:W-:-:S05]  /*98a0*/  VIADD R4, R7, 0xffffffff ;  /* 0xffffffff07047836 */ /* 0x000fca0000000000 */
[----:B------:R-:W-:-:S13]  /*98b0*/  ISETP.GE.U32.AND P0, PT, R4, 0x7fefffff, PT ;  /* 0x7fefffff0400780c */ /* 0x000fda0003f06070 */
[----:B------:R-:W-:Y:S02]  /*98c0*/  @P0 LOP3.LUT R5, R23, 0x7ff00000, RZ, 0x3c, !PT ;  /* 0x7ff0000017050812 */ /* 0x000fe400078e3cff */
[----:B------:R-:W-:Y:S02]  /*98d0*/  @P0 MOV R4, RZ ;  /* 0x000000ff00040202 */ /* 0x000fe40000000f00 */
[----:B------:R-:W-:Y:S02]  /*98e0*/  @P0 R2UR UR5, R5 ;  /* 0x00000000050502ca */ /* 0x000fe400000e0000 */
[----:B------:R-:W-:Y:S01]  /*98f0*/  @P0 R2UR UR4, R4 ;  /* 0x00000000040402ca */ /* 0x000fe200000e0000 */
[----:B------:R-:W-:-:S14]  /*9900*/  @P0 BRA `(.L_x_58) ;  /* 0x0000000000800947 */ /* 0x000fdc0003800000 */
[----:B------:R-:W-:-:S13]  /*9910*/  ISETP.GE.U32.AND P0, PT, R7, 0x1000001, PT ;  /* 0x010000010700780c */ /* 0x000fda0003f06070 */
[----:B------:R-:W-:Y:S05]  /*9920*/  @!P0 BRA `(.L_x_59) ;  /* 0x00000000003c8947 */ /* 0x000fea0003800000 */
[----:B------:R-:W-:Y:S02]  /*9930*/  VIADD R5, R23, 0xc0200000 ;  /* 0xc020000017057836 */ /* 0x000fe40000000000 */
[----:B------:R-:W-:Y:S02]  /*9940*/  IMAD.MOV.U32 R4, RZ, RZ, R22 ;  /* 0x000000ffff047224 */ /* 0x000fe400078e0016 */
[----:B------:R-:W0:Y:S04]  /*9950*/  MUFU.RCP64H R7, R5 ;  /* 0x0000000500077308 */ /* 0x000e280000001800 */
[----:B0-----:R-:W-:-:S08]  /*9960*/  DFMA R8, -R4, R6, 1 ;  /* 0x3ff000000408742b */ /* 0x001fd00000000106 */
[----:B------:R-:W-:-:S08]  /*9970*/  DFMA R8, R8, R8, R8 ;  /* 0x000000080808722b */ /* 0x000fd00000000008 */
[----:B------:R-:W-:-:S08]  /*9980*/  DFMA R8, R6, R8, R6 ;  /* 0x000000080608722b */ /* 0x000fd00000000006 */
[----:B------:R-:W-:-:S08]  /*9990*/  DFMA R6, -R4, R8, 1 ;  /* 0x3ff000000406742b */ /* 0x000fd00000000108 */
[----:B------:R-:W-:-:S08]  /*99a0*/  DFMA R6, R8, R6, R8 ;  /* 0x000000060806722b */ /* 0x000fd00000000008 */
[----:B------:R-:W-:-:S08]  /*99b0*/  DMUL R6, R6, 2.2250738585072013831e-308 ;  /* 0x0010000006067828 */ /* 0x000fd00000000000 */
[----:B------:R-:W-:-:S08]  /*99c0*/  DFMA R8, -R22, R6, 1 ;  /* 0x3ff000001608742b */ /* 0x000fd00000000106 */
[----:B------:R-:W-:-:S08]  /*99d0*/  DFMA R8, R8, R8, R8 ;  /* 0x000000080808722b */ /* 0x000fd00000000008 */
[----:B------:R-:W-:-:S10]  /*99e0*/  DFMA R8, R6, R8, R6 ;  /* 0x000000080608722b */ /* 0x000fd40000000006 */
[----:B------:R-:W-:Y:S02]  /*99f0*/  R2UR UR4, R8 ;  /* 0x00000000080472ca */ /* 0x000fe400000e0000 */
[----:B------:R-:W-:Y:S01]  /*9a00*/  R2UR UR5, R9 ;  /* 0x00000000090572ca */ /* 0x000fe200000e0000 */
[----:B------:R-:W-:-:S14]  /*9a10*/  BRA `(.L_x_58) ;  /* 0x00000000003c7947 */ /* 0x000fdc0003800000 */
.L_x_59:
[----:B------:R-:W-:-:S06]  /*9a20*/  DMUL R4, R22, 8.11296384146066816958e+31 ;  /* 0x4690000016047828 */ /* 0x000fcc0000000000 */
[----:B------:R-:W0:Y:S02]  /*9a30*/  MUFU.RCP64H R7, R5 ;  /* 0x0000000500077308 */ /* 0x000e240000001800 */
[----:B0-----:R-:W-:-:S08]  /*9a40*/  DFMA R8, -R4, R6, 1 ;  /* 0x3ff000000408742b */ /* 0x001fd00000000106 */
[----:B------:R-:W-:-:S08]  /*9a50*/  DFMA R8, R8, R8, R8 ;  /* 0x000000080808722b */ /* 0x000fd00000000008 */
[----:B------:R-:W-:-:S08]  /*9a60*/  DFMA R8, R6, R8, R6 ;  /* 0x000000080608722b */ /* 0x000fd00000000006 */
[----:B------:R-:W-:-:S08]  /*9a70*/  DFMA R6, -R4, R8, 1 ;  /* 0x3ff000000406742b */ /* 0x000fd00000000108 */
[----:B------:R-:W-:-:S08]  /*9a80*/  DFMA R6, R8, R6, R8 ;  /* 0x000000060806722b */ /* 0x000fd00000000008 */
[----:B------:R-:W-:-:S10]  /*9a90*/  DMUL R6, R6, 8.11296384146066816958e+31 ;  /* 0x4690000006067828 */ /* 0x000fd40000000000 */
[----:B------:R-:W-:Y:S02]  /*9aa0*/  R2UR UR4, R6 ;  /* 0x00000000060472ca */ /* 0x000fe400000e0000 */
[----:B------:R-:W-:Y:S01]  /*9ab0*/  R2UR UR5, R7 ;  /* 0x00000000070572ca */ /* 0x000fe200000e0000 */
[----:B------:R-:W-:-:S14]  /*9ac0*/  BRA `(.L_x_58) ;  /* 0x0000000000107947 */ /* 0x000fdc0003800000 */
.L_x_57:
[----:B------:R-:W-:Y:S01]  /*9ad0*/  IMAD.MOV.U32 R4, RZ, RZ, R22 ;  /* 0x000000ffff047224 */ /* 0x000fe200078e0016 */
[----:B------:R-:W-:-:S04]  /*9ae0*/  LOP3.LUT R5, R23, 0x80000, RZ, 0xfc, !PT ;  /* 0x0008000017057812 */ /* 0x000fc800078efcff */
[----:B------:R-:W-:Y:S02]  /*9af0*/  R2UR UR4, R4 ;  /* 0x00000000040472ca */ /* 0x000fe400000e0000 */
[----:B------:R-:W-:-:S15]  /*9b00*/  R2UR UR5, R5 ;  /* 0x00000000050572ca */ /* 0x000fde00000e0000 */
.L_x_58:
[----:B------:R-:W-:Y:S01]  /*9b10*/  MOV R4, R0 ;  /* 0x0000000000047202 */ /* 0x000fe20000000f00 */
[----:B------:R-:W-:-:S04]  /*9b20*/  IMAD.MOV.U32 R5, RZ, RZ, 0x0 ;  /* 0x00000000ff057424 */ /* 0x000fc800078e00ff */
[----:B------:R-:W-:Y:S05]  /*9b30*/  RET.REL.NODEC R4 `(squeeze_momentum_many_series_one_param_f32) ;  /* 0xffffff6404307950 */ /* 0x000fea0003c3ffff */
        .weak           $__internal_1_$__cuda_sm20_div_rn_f64_full
        .type           $__internal_1_$__cuda_sm20_div_rn_f64_full,@function
        .size           $__internal_1_$__cuda_sm20_div_rn_f64_full,($__internal_2_$__cuda_sm20_dsqrt_rn_f64_mediumpath_v1 - $__internal_1_$__cuda_sm20_div_rn_f64_full)
$__internal_1_$__cuda_sm20_div_rn_f64_full:
[----:B------:R-:W-:Y:S01]  /*9b40*/  IMAD.MOV.U32 R7, RZ, RZ, 0x3ff80000 ;  /* 0x3ff80000ff077424 */ /* 0x000fe200078e00ff */
[----:B------:R-:W-:Y:S01]  /*9b50*/  MOV R12, 0x1 ;  /* 0x00000001000c7802 */ /* 0x000fe20000000f00 */
[----:B------:R-:W-:Y:S02]  /*9b60*/  IMAD.MOV.U32 R6, RZ, RZ, 0x0 ;  /* 0x00000000ff067424 */ /* 0x000fe400078e00ff */
[----:B------:R-:W0:Y:S01]  /*9b70*/  MUFU.RCP64H R13, R7 ;  /* 0x00000007000d7308 */ /* 0x000e220000001800 */
[----:B------:R-:W-:Y:S02]  /*9b80*/  IMAD.MOV.U32 R11, RZ, RZ, R9 ;  /* 0x000000ffff0b7224 */ /* 0x000fe400078e0009 */
[----:B------:R-:W-:Y:S02]  /*9b90*/  IMAD.MOV.U32 R19, RZ, RZ, 0x1ca00000 ;  /* 0x1ca00000ff137424 */ /* 0x000fe400078e00ff */
[----:B------:R-:W-:Y:S01]  /*9ba0*/  IMAD.MOV.U32 R10, RZ, RZ, R8 ;  /* 0x000000ffff0a7224 */ /* 0x000fe200078e0008 */
[C---:B------:R-:W-:Y:S01]  /*9bb0*/  FSETP.GEU.AND P1, PT, |R11|.reuse, 1.469367938527859385e-39, PT ;  /* 0x001000000b00780b */ /* 0x040fe20003f2e200 */
[----:B------:R-:W-:Y:S01]  /*9bc0*/  IMAD.MOV.U32 R21, RZ, RZ, 0x40100000 ;  /* 0x40100000ff157424 */ /* 0x000fe200078e00ff */
[----:B------:R-:W-:-:S02]  /*9bd0*/  LOP3.LUT R18, R11, 0x7ff00000, RZ, 0xc0, !PT ;  /* 0x7ff000000b127812 */ /* 0x000fc400078ec0ff */
[----:B------:R-:W-:Y:S01]  /*9be0*/  MOV R8, R10 ;  /* 0x0000000a00087202 */ /* 0x000fe20000000f00 */
[----:B------:R-:W-:Y:S01]  /*9bf0*/  VIADD R23, R21, 0xffffffff ;  /* 0xffffffff15177836 */ /* 0x000fe20000000000 */
[----:B------:R-:W-:Y:S01]  /*9c00*/  ISETP.GE.U32.AND P0, PT, R18, 0x40100000, PT ;  /* 0x401000001200780c */ /* 0x000fe20003f06070 */
[----:B------:R-:W-:-:S03]  /*9c10*/  IMAD.MOV.U32 R20, RZ, RZ, R18 ;  /* 0x000000ffff147224 */ /* 0x000fc600078e0012 */
[----:B------:R-:W-:Y:S01]  /*9c20*/  SEL R19, R19, 0x63400000, !P0 ;  /* 0x6340000013137807 */ /* 0x000fe20004000000 */
[----:B0-----:R-:W-:-:S03]  /*9c30*/  DFMA R14, R12, -R6, 1 ;  /* 0x3ff000000c0e742b */ /* 0x001fc60000000806 */
[----:B------:R-:W-:-:S05]  /*9c40*/  LOP3.LUT R9, R19, 0x800fffff, R11, 0xf8, !PT ;  /* 0x800fffff13097812 */ /* 0x000fca00078ef80b */
[----:B------:R-:W-:-:S08]  /*9c50*/  DFMA R14, R14, R14, R14 ;  /* 0x0000000e0e0e722b */ /* 0x000fd0000000000e */
[----:B------:R-:W-:Y:S01]  /*9c60*/  DFMA R14, R12, R14, R12 ;  /* 0x0000000e0c0e722b */ /* 0x000fe2000000000c */
[----:B------:R-:W-:-:S04]  /*9c70*/  @!P1 LOP3.LUT R12, R19, 0x80000000, R11, 0xf8, !PT ;  /* 0x80000000130c9812 */ /* 0x000fc800078ef80b */
[----:B------:R-:W-:Y:S01]  /*9c80*/  @!P1 LOP3.LUT R13, R12, 0x100000, RZ, 0xfc, !PT ;  /* 0x001000000c0d9812 */ /* 0x000fe200078efcff */
[----:B------:R-:W-:Y:S02]  /*9c90*/  @!P1 IMAD.MOV.U32 R12, RZ, RZ, RZ ;  /* 0x000000ffff0c9224 */ /* 0x000fe400078e00ff */
[----:B------:R-:W-:-:S04]  /*9ca0*/  DFMA R16, R14, -R6, 1 ;  /* 0x3ff000000e10742b */ /* 0x000fc80000000806 */
[----:B------:R-:W-:-:S04]  /*9cb0*/  @!P1 DFMA R8, R8, 2, -R12 ;  /* 0x400000000808982b */ /* 0x000fc8000000080c */
[----:B------:R-:W-:-:S06]  /*9cc0*/  DFMA R16, R14, R16, R14 ;  /* 0x000000100e10722b */ /* 0x000fcc000000000e */
[----:B------:R-:W-:Y:S02]  /*9cd0*/  @!P1 LOP3.LUT R20, R9, 0x7ff00000, RZ, 0xc0, !PT ;  /* 0x7ff0000009149812 */ /* 0x000fe400078ec0ff */
[----:B------:R-:W-:Y:S02]  /*9ce0*/  DMUL R12, R16, R8 ;  /* 0x00000008100c7228 */ /* 0x000fe40000000000 */
[----:B------:R-:W-:-:S04]  /*9cf0*/  IADD3 R22, PT, PT, R20, -0x1, RZ ;  /* 0xffffffff14167810 */ /* 0x000fc80007ffe0ff */
[----:B------:R-:W-:Y:S02]  /*9d00*/  ISETP.GT.U32.AND P0, PT, R22, 0x7feffffe, PT ;  /* 0x7feffffe1600780c */ /* 0x000fe40003f04070 */
[----:B------:R-:W-:Y:S02]  /*9d10*/  DFMA R14, R12, -R6, R8 ;  /* 0x800000060c0e722b */ /* 0x000fe40000000008 */
[----:B------:R-:W-:-:S06]  /*9d20*/  ISETP.GT.U32.OR P0, PT, R23, 0x7feffffe, P0 ;  /* 0x7feffffe1700780c */ /* 0x000fcc0000704470 */
[----:B------:R-:W-:-:S07]  /*9d30*/  DFMA R12, R16, R14, R12 ;  /* 0x0000000e100c722b */ /* 0x000fce000000000c */
[----:B------:R-:W-:Y:S05]  /*9d40*/  @P0 BRA `(.L_x_60) ;  /* 0x0000000000680947 */ /* 0x000fea0003800000 */
[----:B------:R-:W-:Y:S02]  /*9d50*/  IMAD.MOV.U32 R11, RZ, RZ, 0x40100000 ;  /* 0x40100000ff0b7424 */ /* 0x000fe400078e00ff */
[----:B------:R-:W-:-:S03]  /*9d60*/  IMAD.MOV.U32 R10, RZ, RZ, RZ ;  /* 0x000000ffff0a7224 */ /* 0x000fc600078e00ff */
[----:B------:R-:W-:-:S04]  /*9d70*/  VIADDMNMX R18, R18, -R11, 0xb9600000, !PT ;  /* 0xb960000012127446 */ /* 0x000fc8000780090b */
[----:B------:R-:W-:-:S05]  /*9d80*/  VIMNMX R18, PT, PT, R18, 0x46a00000, PT ;  /* 0x46a0000012127848 */ /* 0x000fca0003fe0100 */
[----:B------:R-:W-:-:S05]  /*9d90*/  IMAD.IADD R18, R18, 0x1, -R19 ;  /* 0x0000000112127824 */ /* 0x000fca00078e0a13 */
[----:B------:R-:W-:-:S06]  /*9da0*/  IADD3 R11, PT, PT, R18, 0x7fe00000, RZ ;  /* 0x7fe00000120b7810 */ /* 0x000fcc0007ffe0ff */
[----:B------:R-:W-:-:S10]  /*9db0*/  DMUL R14, R12, R10 ;  /* 0x0000000a0c0e7228 */ /* 0x000fd40000000000 */
[----:B------:R-:W-:-:S13]  /*9dc0*/  FSETP.GTU.AND P0, PT, |R15|, 1.469367938527859385e-39, PT ;  /* 0x001000000f00780b */ /* 0x000fda0003f0c200 */
[----:B------:R-:W-:Y:S05]  /*9dd0*/  @P0 BRA `(.L_x_61) ;  /* 0x0000000000880947 */ /* 0x000fea0003800000 */
[----:B------:R-:W-:Y:S01]  /*9de0*/  DFMA R6, R12, -R6, R8 ;  /* 0x800000060c06722b */ /* 0x000fe20000000008 */
[----:B------:R-:W-:-:S09]  /*9df0*/  IMAD.MOV.U32 R10, RZ, RZ, RZ ;  /* 0x000000ffff0a7224 */ /* 0x000fd200078e00ff */
[C---:B------:R-:W-:Y:S02]  /*9e00*/  FSETP.NEU.AND P0, PT, R7.reuse, RZ, PT ;  /* 0x000000ff0700720b */ /* 0x040fe40003f0d000 */
[----:B------:R-:W-:-:S04]  /*9e10*/  LOP3.LUT R6, R7, 0x40180000, RZ, 0x3c, !PT ;  /* 0x4018000007067812 */ /* 0x000fc800078e3cff */
[----:B------:R-:W-:-:S04]  /*9e20*/  LOP3.LUT R9, R6, 0x80000000, RZ, 0xc0, !PT ;  /* 0x8000000006097812 */ /* 0x000fc800078ec0ff */
[----:B------:R-:W-:-:S03]  /*9e30*/  LOP3.LUT R11, R9, R11, RZ, 0xfc, !PT ;  /* 0x0000000b090b7212 */ /* 0x000fc600078efcff */
[----:B------:R-:W-:Y:S05]  /*9e40*/  @!P0 BRA `(.L_x_61) ;  /* 0x00000000006c8947 */ /* 0x000fea0003800000 */
[----:B------:R-:W-:Y:S01]  /*9e50*/  IMAD.MOV R7, RZ, RZ, -R18 ;  /* 0x000000ffff077224 */ /* 0x000fe200078e0a12 */
[----:B------:R-:W-:Y:S01]  /*9e60*/  MOV R6, RZ ;  /* 0x000000ff00067202 */ /* 0x000fe20000000f00 */
[----:B------:R-:W-:-:S05]  /*9e70*/  DMUL.RP R10, R12, R10 ;  /* 0x0000000a0c0a7228 */ /* 0x000fca0000008000 */
[----:B------:R-:W-:-:S05]  /*9e80*/  DFMA R6, R14, -R6, R12 ;  /* 0x800000060e06722b */ /* 0x000fca000000000c */
[----:B------:R-:W-:Y:S02]  /*9e90*/  LOP3.LUT R9, R11, R9, RZ, 0x3c, !PT ;  /* 0x000000090b097212 */ /* 0x000fe400078e3cff */
[----:B------:R-:W-:-:S04]  /*9ea0*/  IADD3 R6, PT, PT, -R18, -0x43300000, RZ ;  /* 0xbcd0000012067810 */ /* 0x000fc80007ffe1ff */
[----:B------:R-:W-:-:S04]  /*9eb0*/  FSETP.NEU.AND P0, PT, |R7|, R6, PT ;  /* 0x000000060700720b */ /* 0x000fc80003f0d200 */
[----:B------:R-:W-:Y:S02]  /*9ec0*/  FSEL R14, R10, R14, !P0 ;  /* 0x0000000e0a0e7208 */ /* 0x000fe40004000000 */
[----:B------:R-:W-:Y:S01]  /*9ed0*/  FSEL R15, R9, R15, !P0 ;  /* 0x0000000f090f7208 */ /* 0x000fe20004000000 */
[----:B------:R-:W-:Y:S06]  /*9ee0*/  BRA `(.L_x_61) ;  /* 0x0000000000447947 */ /* 0x000fec0003800000 */
.L_x_60:
[----:B------:R-:W-:-:S14]  /*9ef0*/  DSETP.NAN.AND P0, PT, R10, R10, PT ;  /* 0x0000000a0a00722a */ /* 0x000fdc0003f08000 */
[----:B------:R-:W-:Y:S05]  /*9f00*/  @P0 BRA `(.L_x_62) ;  /* 0x0000000000340947 */ /* 0x000fea0003800000 */
[----:B------:R-:W-:Y:S01]  /*9f10*/  ISETP.NE.AND P0, PT, R20, R21, PT ;  /* 0x000000151400720c */ /* 0x000fe20003f05270 */
[----:B------:R-:W-:Y:S02]  /*9f20*/  IMAD.MOV.U32 R14, RZ, RZ, 0x0 ;  /* 0x00000000ff0e7424 */ /* 0x000fe400078e00ff */
[----:B------:R-:W-:-:S10]  /*9f30*/  IMAD.MOV.U32 R15, RZ, RZ, -0x80000 ;  /* 0xfff80000ff0f7424 */ /* 0x000fd400078e00ff */
[----:B------:R-:W-:Y:S05]  /*9f40*/  @!P0 BRA `(.L_x_61) ;  /* 0x00000000002c8947 */ /* 0x000fea0003800000 */
[----:B------:R-:W-:Y:S02]  /*9f50*/  ISETP.NE.AND P0, PT, R20, 0x7ff00000, PT ;  /* 0x7ff000001400780c */ /* 0x000fe40003f05270 */
[----:B------:R-:W-:Y:S02]  /*9f60*/  LOP3.LUT R10, R11, 0x40180000, RZ, 0x3c, !PT ;  /* 0x401800000b0a7812 */ /* 0x000fe400078e3cff */
[----:B------:R-:W-:Y:S02]  /*9f70*/  ISETP.EQ.OR P0, PT, R21, RZ, !P0 ;  /* 0x000000ff1500720c */ /* 0x000fe40004702670 */
[----:B------:R-:W-:-:S11]  /*9f80*/  LOP3.LUT R15, R10, 0x80000000, RZ, 0xc0, !PT ;  /* 0x800000000a0f7812 */ /* 0x000fd600078ec0ff */
[----:B------:R-:W-:Y:S01]  /*9f90*/  @P0 LOP3.LUT R6, R15, 0x7ff00000, RZ, 0xfc, !PT ;  /* 0x7ff000000f060812 */ /* 0x000fe200078efcff */
[----:B------:R-:W-:Y:S01]  /*9fa0*/  @!P0 IMAD.MOV.U32 R14, RZ, RZ, RZ ;  /* 0x000000ffff0e8224 */ /* 0x000fe200078e00ff */
[----:B------:R-:W-:-:S03]  /*9fb0*/  @P0 MOV R14, RZ ;  /* 0x000000ff000e0202 */ /* 0x000fc60000000f00 */
[----:B------:R-:W-:Y:S01]  /*9fc0*/  @P0 IMAD.MOV.U32 R15, RZ, RZ, R6 ;  /* 0x000000ffff0f0224 */ /* 0x000fe200078e0006 */
[----:B------:R-:W-:Y:S06]  /*9fd0*/  BRA `(.L_x_61) ;  /* 0x0000000000087947 */ /* 0x000fec0003800000 */
.L_x_62:
[----:B------:R-:W-:Y:S01]  /*9fe0*/  LOP3.LUT R15, R11, 0x80000, RZ, 0xfc, !PT ;  /* 0x000800000b0f7812 */ /* 0x000fe200078efcff */
[----:B------:R-:W-:-:S07]  /*9ff0*/  IMAD.MOV.U32 R14, RZ, RZ, R10 ;  /* 0x000000ffff0e7224 */ /* 0x000fce00078e000a */
.L_x_61:
[----:B------:R-:W-:Y:S01]  /*a000*/  IMAD.MOV.U32 R6, RZ, RZ, R0 ;  /* 0x000000ffff067224 */ /* 0x000fe200078e0000 */
[----:B------:R-:W-:Y:S01]  /*a010*/  MOV R11, R15 ;  /* 0x0000000f000b7202 */ /* 0x000fe20000000f00 */
[----:B------:R-:W-:Y:S02]  /*a020*/  IMAD.MOV.U32 R7, RZ, RZ, 0x0 ;  /* 0x00000000ff077424 */ /* 0x000fe400078e00ff */
[----:B------:R-:W-:Y:S02]  /*a030*/  IMAD.MOV.U32 R10, RZ, RZ, R14 ;  /* 0x000000ffff0a7224 */ /* 0x000fe400078e000e */
[----:B------:R-:W-:Y:S05]  /*a040*/  RET.REL.NODEC R6 `(squeeze_momentum_many_series_one_param_f32) ;  /* 0xffffff5c06ec7950 */ /* 0x000fea0003c3ffff */
        .weak           $__internal_2_$__cuda_sm20_dsqrt_rn_f64_mediumpath_v1
        .type           $__internal_2_$__cuda_sm20_dsqrt_rn_f64_mediumpath_v1,@function
        .size           $__internal_2_$__cuda_sm20_dsqrt_rn_f64_mediumpath_v1,(.L_x_118 - $__internal_2_$__cuda_sm20_dsqrt_rn_f64_mediumpath_v1)
$__internal_2_$__cuda_sm20_dsqrt_rn_f64_mediumpath_v1:
[----:B------:R-:W-:Y:S01]  /*a050*/  ISETP.GE.U32.AND P0, PT, R10, -0x3400000, PT ;  /* 0xfcc000000a00780c */ /* 0x000fe20003f06070 */
[----:B------:R-:W-:Y:S01]  /*a060*/  IMAD.MOV.U32 R26, RZ, RZ, R28 ;  /* 0x000000ffff1a7224 */ /* 0x000fe200078e001c */
[----:B------:R-:W-:Y:S01]  /*a070*/  MOV R10, R32 ;  /* 0x00000020000a7202 */ /* 0x000fe20000000f00 */
[----:B------:R-:W-:-:S10]  /*a080*/  IMAD.MOV.U32 R11, RZ, RZ, R33 ;  /* 0x000000ffff0b7224 */ /* 0x000fd400078e0021 */
[----:B------:R-:W-:Y:S05]  /*a090*/  @!P0 BRA `(.L_x_63) ;  /* 0x0000000000208947 */ /* 0x000fea0003800000 */
[----:B------:R-:W-:-:S10]  /*a0a0*/  DFMA.RM R10, R10, R26, R30 ;  /* 0x0000001a0a0a722b */ /* 0x000fd4000000401e */
[----:B------:R-:W-:-:S05]  /*a0b0*/  IADD3 R26, P0, PT, R10, 0x1, RZ ;  /* 0x000000010a1a7810 */ /* 0x000fca0007f1e0ff */
[----:B------:R-:W-:-:S06]  /*a0c0*/  IMAD.X R27, RZ, RZ, R11, P0 ;  /* 0x000000ffff1b7224 */ /* 0x000fcc00000e060b */
[----:B------:R-:W-:-:S08]  /*a0d0*/  DFMA.RP R24, -R10, R26, R24 ;  /* 0x0000001a0a18722b */ /* 0x000fd00000008118 */
[----:B------:R-:W-:-:S06]  /*a0e0*/  DSETP.GT.AND P0, PT, R24, RZ, PT ;  /* 0x000000ff1800722a */ /* 0x000fcc0003f04000 */
[----:B------:R-:W-:Y:S02]  /*a0f0*/  FSEL R10, R26, R10, P0 ;  /* 0x0000000a1a0a7208 */ /* 0x000fe40000000000 */
[----:B------:R-:W-:Y:S01]  /*a100*/  FSEL R11, R27, R11, P0 ;  /* 0x0000000b1b0b7208 */ /* 0x000fe20000000000 */
[----:B------:R-:W-:Y:S06]  /*a110*/  BRA `(.L_x_64) ;  /* 0x0000000000647947 */ /* 0x000fec0003800000 */
.L_x_63:
[----:B------:R-:W-:-:S14]  /*a120*/  DSETP.NE.AND P0, PT, R24, RZ, PT ;  /* 0x000000ff1800722a */ /* 0x000fdc0003f05000 */
[----:B------:R-:W-:Y:S05]  /*a130*/  @!P0 BRA `(.L_x_65) ;  /* 0x0000000000588947 */ /* 0x000fea0003800000 */
[----:B------:R-:W-:-:S13]  /*a140*/  ISETP.GE.AND P0, PT, R25, RZ, PT ;  /* 0x000000ff1900720c */ /* 0x000fda0003f06270 */
[----:B------:R-:W-:Y:S01]  /*a150*/  @!P0 IMAD.MOV.U32 R10, RZ, RZ, 0x0 ;  /* 0x00000000ff0a8424 */ /* 0x000fe200078e00ff */
[----:B------:R-:W-:Y:S01]  /*a160*/  @!P0 MOV R11, 0xfff80000 ;  /* 0xfff80000000b8802 */ /* 0x000fe20000000f00 */
[----:B------:R-:W-:Y:S06]  /*a170*/  @!P0 BRA `(.L_x_64) ;  /* 0x00000000004c8947 */ /* 0x000fec0003800000 */
[----:B------:R-:W-:-:S13]  /*a180*/  ISETP.GT.AND P0, PT, R25, 0x7fefffff, PT ;  /* 0x7fefffff1900780c */ /* 0x000fda0003f04270 */
[----:B------:R-:W-:Y:S05]  /*a190*/  @P0 BRA `(.L_x_65) ;  /* 0x0000000000400947 */ /* 0x000fea0003800000 */
[----:B------:R-:W-:Y:S01]  /*a1a0*/  DMUL R10, R24, 8.11296384146066816958e+31 ;  /* 0x46900000180a7828 */ /* 0x000fe20000000000 */
[----:B------:R-:W-:Y:S02]  /*a1b0*/  IMAD.MOV.U32 R28, RZ, RZ, 0x0 ;  /* 0x00000000ff1c7424 */ /* 0x000fe400078e00ff */
[----:B------:R-:W-:Y:S02]  /*a1c0*/  IMAD.MOV.U32 R24, RZ, RZ, RZ ;  /* 0x000000ffff187224 */ /* 0x000fe400078e00ff */
[----:B------:R-:W-:Y:S01]  /*a1d0*/  IMAD.MOV.U32 R29, RZ, RZ, 0x3fd80000 ;  /* 0x3fd80000ff1d7424 */ /* 0x000fe200078e00ff */
[----:B------:R-:W0:Y:S03]  /*a1e0*/  MUFU.RSQ64H R25, R11 ;  /* 0x0000000b00197308 */ /* 0x000e260000001c00 */
[----:B0-----:R-:W-:-:S08]  /*a1f0*/  DMUL R26, R24, R24 ;  /* 0x00000018181a7228 */ /* 0x001fd00000000000 */
[----:B------:R-:W-:-:S08]  /*a200*/  DFMA R26, R10, -R26, 1 ;  /* 0x3ff000000a1a742b */ /* 0x000fd0000000081a */
[----:B------:R-:W-:Y:S02]  /*a210*/  DFMA R28, R26, R28, 0.5 ;  /* 0x3fe000001a1c742b */ /* 0x000fe4000000001c */
[----:B------:R-:W-:-:S08]  /*a220*/  DMUL R26, R24, R26 ;  /* 0x0000001a181a7228 */ /* 0x000fd00000000000 */
[----:B------:R-:W-:-:S08]  /*a230*/  DFMA R26, R28, R26, R24 ;  /* 0x0000001a1c1a722b */ /* 0x000fd00000000018 */
[----:B------:R-:W-:Y:S02]  /*a240*/  DMUL R24, R10, R26 ;  /* 0x0000001a0a187228 */ /* 0x000fe40000000000 */
[----:B------:R-:W-:-:S06]  /*a250*/  IADD3 R27, PT, PT, R27, -0x100000, RZ ;  /* 0xfff000001b1b7810 */ /* 0x000fcc0007ffe0ff */
[----:B------:R-:W-:-:S08]  /*a260*/  DFMA R28, R24, -R24, R10 ;  /* 0x80000018181c722b */ /* 0x000fd0000000000a */
[----:B------:R-:W-:-:S10]  /*a270*/  DFMA R10, R26, R28, R24 ;  /* 0x0000001c1a0a722b */ /* 0x000fd40000000018 */
[----:B------:R-:W-:Y:S01]  /*a280*/  VIADD R11, R11, 0xfcb00000 ;  /* 0xfcb000000b0b7836 */ /* 0x000fe20000000000 */
[----:B------:R-:W-:Y:S06]  /*a290*/  BRA `(.L_x_64) ;  /* 0x0000000000047947 */ /* 0x000fec0003800000 */
.L_x_65:
[----:B------:R-:W-:-:S11]  /*a2a0*/  DADD R10, R24, R24 ;  /* 0x00000000180a7229 */ /* 0x000fd60000000018 */
.L_x_64:
[----:B------:R-:W-:-:S04]  /*a2b0*/  IMAD.MOV.U32 R9, RZ, RZ, 0x0 ;  /* 0x00000000ff097424 */ /* 0x000fc800078e00ff */
[----:B------:R-:W-:Y:S05]  /*a2c0*/  RET.REL.NODEC R8 `(squeeze_momentum_many_series_one_param_f32) ;  /* 0xffffff5c084c7950 */ /* 0x000fea0003c3ffff */
.L_x_66:
[----:B------:R-:W-:-:S00]  /*a2d0*/  BRA `(.L_x_66) ;  /* 0xfffffffc00fc7947 */ /* 0x000fc0000383ffff */
[----:B------:R-:W-:-:S00]  /*a2e0*/  NOP ;  /* 0x0000000000007918 */ /* 0x000fc00000000000 */
        /* <DEDUP_REMOVED lines=9> */
.L_x_118:


//--------------------- .text.squeeze_momentum_batch_f32 --------------------------
	.section	.text.squeeze_momentum_batch_f32,"ax",@progbits
	.align	128
        .global         squeeze_momentum_batch_f32
        .type           squeeze_momentum_batch_f32,@function
        .size           squeeze_momentum_batch_f32,(.L_x_121 - squeeze_momentum_batch_f32)
        .other          squeeze_momentum_batch_f32,@"STO_CUDA_ENTRY STV_DEFAULT"
squeeze_momentum_batch_f32:
.text.squeeze_momentum_batch_f32:
[----:B------:R-:W-:Y:S01]  /*0000*/  LDC R1, c[0x0][0x37c] ;  /* 0x0000df00ff017b82 */ /* 0x000fe20000000800 */
[----:B------:R-:W0:Y:S01]  /*0010*/  S2R R0, SR_CTAID.X ;  /* 0x0000000000007919 */ /* 0x000e220000002500 */
[----:B------:R-:W0:Y:S02]  /*0020*/  LDCU UR4, c[0x0][0x3bc] ;  /* 0x00007780ff0477ac */ /* 0x000e240008000800 */
[----:B0-----:R-:W-:-:S13]  /*0030*/  ISETP.GE.AND P0, PT, R0, UR4, PT ;  /* 0x0000000400007c0c */ /* 0x001fda000bf06270 */
[----:B------:R-:W-:Y:S05]  /*0040*/  @P0 EXIT ;  /* 0x000000000000094d */ /* 0x000fea0003800000 */
[----:B------:R-:W0:Y:S01]  /*0050*/  S2R R15, SR_TID.X ;  /* 0x00000000000f7919 */ /* 0x000e220000002100 */
[----:B------:R-:W0:Y:S01]  /*0060*/  LDCU UR4, c[0x0][0x3b8] ;  /* 0x00007700ff0477ac */ /* 0x000e220008000800 */
[----:B------:R-:W-:Y:S01]  /*0070*/  BSSY.RECONVERGENT B0, `(.L_x_67) ;  /* 0x0000014000007945 */ /* 0x000fe20003800200 */
[----:B------:R-:W1:Y:S01]  /*0080*/  LDCU.64 UR10, c[0x0][0x358] ;  /* 0x00006b00ff0a77ac */ /* 0x000e620008000a00 */
[C---:B0-----:R-:W-:Y:S02]  /*0090*/  ISETP.GE.AND P0, PT, R15.reuse, UR4, PT ;  /* 0x000000040f007c0c */ /* 0x041fe4000bf06270 */
[----:B------:R-:W-:-:S11]  /*00a0*/  ISETP.NE.AND P1, PT, R15, RZ, PT ;  /* 0x000000ff0f00720c */ /* 0x000fd60003f25270 */
[----:B-1----:R-:W-:Y:S05]  /*00b0*/  @P0 BRA `(.L_x_68) ;  /* 0x00000000003c0947 */ /* 0x002fea0003800000 */
[----:B------:R-:W0:Y:S08]  /*00c0*/  LDC R14, c[0x0][0x360] ;  /* 0x0000d800ff0e7b82 */ /* 0x000e300000000800 */
[----:B------:R-:W1:Y:S08]  /*00d0*/  LDC.64 R8, c[0x0][0x3c8] ;  /* 0x0000f200ff087b82 */ /* 0x000e700000000a00 */
[----:B------:R-:W2:Y:S08]  /*00e0*/  LDC.64 R10, c[0x0][0x3d0] ;  /* 0x0000f400ff0a7b82 */ /* 0x000eb00000000a00 */
[----:B------:R-:W3:Y:S02]  /*00f0*/  LDC.64 R12, c[0x0][0x3d8] ;  /* 0x0000f600ff0c7b82 */ /* 0x000ee40000000a00 */
.L_x_69:
[----:B------:R-:W-:Y:S02]  /*0100*/  IMAD R7, R0, UR4, R15 ;  /* 0x0000000400077c24 */ /* 0x000fe4000f8e020f */
[----:B------:R-:W-:Y:S02]  /*0110*/  IMAD.MOV.U32 R17, RZ, RZ, 0x7fffffff ;  /* 0x7fffffffff117424 */ /* 0x000fe400078e00ff */
[----:B-1----:R-:W-:-:S04]  /*0120*/  IMAD.WIDE R2, R7, 0x4, R8 ;  /* 0x0000000407027825 */ /* 0x002fc800078e0208 */
[C---:B--2---:R-:W-:Y:S01]  /*0130*/  IMAD.WIDE R4, R7.reuse, 0x4, R10 ;  /* 0x0000000407047825 */ /* 0x044fe200078e020a */
[----:B------:R4:W-:Y:S03]  /*0140*/  STG.E desc[UR10][R2.64], R17 ;  /* 0x0000001102007986 */ /* 0x0009e6000c10190a */
[----:B---3--:R-:W-:Y:S01]  /*0150*/  IMAD.WIDE R6, R7, 0x4, R12 ;  /* 0x0000000407067825 */ /* 0x008fe200078e020c */
[----:B------:R4:W-:Y:S03]  /*0160*/  STG.E desc[UR10][R4.64], R17 ;  /* 0x0000001104007986 */ /* 0x0009e6000c10190a */
[----:B0-----:R-:W-:Y:S01]  /*0170*/  IMAD.IADD R15, R14, 0x1, R15 ;  /* 0x000000010e0f7824 */ /* 0x001fe200078e020f */
[----:B------:R4:W-:Y:S04]  /*0180*/  STG.E desc[UR10][R6.64], R17 ;  /* 0x0000001106007986 */ /* 0x0009e8000c10190a */
[----:B------:R-:W-:-:S13]  /*0190*/  ISETP.GE.AND P0, PT, R15, UR4, PT ;  /* 0x000000040f007c0c */ /* 0x000fda000bf06270 */
[----:B----4-:R-:W-:Y:S05]  /*01a0*/  @!P0 BRA `(.L_x_69) ;  /* 0xfffffffc00d48947 */ /* 0x010fea000383ffff */
.L_x_68:
[----:B------:R-:W-:Y:S05]  /*01b0*/  BSYNC.RECONVERGENT B0 ;  /* 0x0000000000007941 */ /* 0x000fea0003800200 */
.L_x_67:
[----:B------:R-:W-:Y:S06]  /*01c0*/  BAR.SYNC.DEFER_BLOCKING 0x0 ;  /* 0x0000000000007b1d */ /* 0x000fec0000010000 */
[----:B------:R-:W-:Y:S05]  /*01d0*/  @P1 EXIT ;  /* 0x000000000000194d */ /* 0x000fea0003800000 */
[----:B------:R-:W0:Y:S02]  /*01e0*/  LDC R2, c[0x0][0x3c0] ;  /* 0x0000f000ff027b82 */ /* 0x000e240000000800 */
[----:B0-----:R-:W-:-:S04]  /*01f0*/  ISETP.GE.AND P0, PT, R2, UR4, PT ;  /* 0x0000000402007c0c */ /* 0x001fc8000bf06270 */
[----:B------:R-:W-:-:S13]  /*0200*/  ISETP.LT.OR P0, PT, R2, RZ, P0 ;  /* 0x000000ff0200720c */ /* 0x000fda0000701670 */
[----:B------:R-:W-:Y:S05]  /*0210*/  @P0 EXIT ;  /* 0x000000000000094d */ /* 0x000fea0003800000 */
[----:B------:R-:W0:Y:S08]  /*0220*/  LDC.64 R4, c[0x0][0x398] ;  /* 0x0000e600ff047b82 */ /* 0x000e300000000a00 */
[----:B------:R-:W1:Y:S01]  /*0230*/  LDC.64 R6, c[0x0][0x3a8] ;  /* 0x0000ea00ff067b82 */ /* 0x000e620000000a00 */
[----:B0-----:R-:W-:-:S05]  /*0240*/  IMAD.WIDE.U32 R4, R0, 0x4, R4 ;  /* 0x0000000400047825 */ /* 0x001fca00078e0004 */
[----:B------:R-:W2:Y:S01]  /*0250*/  LDG.E.CONSTANT R2, desc[UR10][R4.64] ;  /* 0x0000000a04027981 */ /* 0x000ea2000c1e9900 */
[----:B-1----:R-:W-:-:S05]  /*0260*/  IMAD.WIDE.U32 R6, R0, 0x4, R6 ;  /* 0x0000000400067825 */ /* 0x002fca00078e0006 */
[----:B------:R-:W2:Y:S02]  /*0270*/  LDG.E.CONSTANT R3, desc[UR10][R6.64] ;  /* 0x0000000a06037981 */ /* 0x000ea4000c1e9900 */
[----:B--2---:R-:W-:-:S04]  /*0280*/  VIMNMX R8, PT, PT, R2, R3, PT ;  /* 0x0000000302087248 */ /* 0x004fc80003fe0100 */
[----:B------:R-:W-:Y:S02]  /*0290*/  ISETP.GE.AND P0, PT, R8, 0x1, PT ;  /* 0x000000010800780c */ /* 0x000fe40003f06270 */
[----:B------:R-:W0:Y:S11]  /*02a0*/  LDC.64 R8, c[0x0][0x3a0] ;  /* 0x0000e800ff087b82 */ /* 0x000e360000000a00 */
[----:B------:R-:W-:Y:S05]  /*02b0*/  @!P0 EXIT ;  /* 0x000000000000894d */ /* 0x000fea0003800000 */
[----:B------:R-:W1:Y:S01]  /*02c0*/  LDC.64 R10, c[0x0][0x3b0] ;  /* 0x0000ec00ff0a7b82 */ /* 0x000e620000000a00 */
[----:B0-----:R-:W-:-:S05]  /*02d0*/  IMAD.WIDE.U32 R6, R0, 0x4, R8 ;  /* 0x0000000400067825 */ /* 0x001fca00078e0008 */
[----:B------:R0:W5:Y:S01]  /*02e0*/  LDG.E.CONSTANT R4, desc[UR10][R6.64] ;  /* 0x0000000a06047981 */ /* 0x000162000c1e9900 */
[----:B-1----:R-:W-:-:S05]  /*02f0*/  IMAD.WIDE.U32 R10, R0, 0x4, R10 ;  /* 0x00000004000a7825 */ /* 0x002fca00078e000a */
[----:B------:R0:W5:Y:S01]  /*0300*/  LDG.E.CONSTANT R5, desc[UR10][R10.64] ;  /* 0x0000000a0a057981 */ /* 0x000162000c1e9900 */
[----:B------:R-:W1:Y:S08]  /*0310*/  I2F.F64.U32 R8, R3 ;  /* 0x0000000300087312 */ /* 0x000e700000201800 */
[----:B-1----:R-:W1:Y:S01]  /*0320*/  MUFU.RCP64H R13, R9 ;  /* 0x00000009000d7308 */ /* 0x002e620000001800 */
[----:B------:R-:W-:-:S06]  /*0330*/  VIADD R12, R9, 0x300402 ;  /* 0x00300402090c7836 */ /* 0x000fcc0000000000 */
[----:B-1----:R-:W-:-:S08]  /*0340*/  DFMA R14, -R8, R12, 1 ;  /* 0x3ff00000080e742b */ /* 0x002fd0000000010c */
[----:B------:R-:W-:-:S08]  /*0350*/  DFMA R14, R14, R14, R14 ;  /* 0x0000000e0e0e722b */ /* 0x000fd0000000000e */
[----:B------:R-:W-:Y:S01]  /*0360*/  DFMA R14, R12, R14, R12 ;  /* 0x0000000e0c0e722b */ /* 0x000fe2000000000c */
[----:B------:R-:W-:-:S07]  /*0370*/  FSETP.GEU.AND P0, PT, |R12|, 5.8789094863358348022e-39, PT ;  /* 0x004004020c00780b */ /* 0x000fce0003f0e200 */
[----:B------:R-:W-:-:S08]  /*0380*/  DFMA R16, -R8, R14, 1 ;  /* 0x3ff000000810742b */ /* 0x000fd0000000010e */
[----:B------:R-:W-:-:S10]  /*0390*/  DFMA R16, R14, R16, R14 ;  /* 0x000000100e10722b */ /* 0x000fd4000000000e */
[----:B------:R-:W-:Y:S02]  /*03a0*/  R2UR UR6, R16 ;  /* 0x00000000100672ca */ /* 0x000fe400000e0000 */
[----:B------:R-:W-:Y:S01]  /*03b0*/  R2UR UR7, R17 ;  /* 0x00000000110772ca */ /* 0x000fe200000e0000 */
[----:B0-----:R-:W-:-:S14]  /*03c0*/  @P0 BRA `(.L_x_70) ;  /* 0x0000000000200947 */ /* 0x001fdc0003800000 */
[----:B------:R-:W-:Y:S01]  /*03d0*/  LOP3.LUT R6, R9, 0x7fffffff, RZ, 0xc0, !PT ;  /* 0x7fffffff09067812 */ /* 0x000fe200078ec0ff */
[----:B------:R-:W-:Y:S01]  /*03e0*/  IMAD.MOV.U32 R18, RZ, RZ, R8 ;  /* 0x000000ffff127224 */ /* 0x000fe200078e0008 */
[----:B------:R-:W-:Y:S01]  /*03f0*/  MOV R10, 0x430 ;  /* 0x00000430000a7802 */ /* 0x000fe20000000f00 */
[----:B------:R-:W-:Y:S02]  /*0400*/  IMAD.MOV.U32 R19, RZ, RZ, R9 ;  /* 0x000000ffff137224 */ /* 0x000fe400078e0009 */
[----:B------:R-:W-:-:S07]  /*0410*/  VIADD R14, R6, 0xfff00000 ;  /* 0xfff00000060e7836 */ /* 0x000fce0000000000 */
[----:B-----5:R-:W-:Y:S05]  /*0420*/  CALL.REL.NOINC `($__internal_3_$__cuda_sm20_dblrcp_rn_slowpath_v3) ;  /* 0x0000004400687944 */ /* 0x020fea0003c00000 */
[----:B------:R-:W-:Y:S01]  /*0430*/  UMOV UR6, UR4 ;  /* 0x0000000400067c82 */ /* 0x000fe20008000000 */
[----:B------:R-:W-:-:S05]  /*0440*/  UMOV UR7, UR5 ;  /* 0x0000000500077c82 */ /* 0x000fca0008000000 */
.L_x_70:
[----:B------:R-:W0:Y:S01]  /*0450*/  MUFU.RCP64H R7, 6 ;  /* 0x4018000000077908 */ /* 0x000e220000001800 */
[----:B------:R-:W-:Y:S02]  /*0460*/  IMAD.MOV.U32 R18, RZ, RZ, 0x0 ;  /* 0x00000000ff127424 */ /* 0x000fe400078e00ff */
[----:B------:R-:W-:Y:S02]  /*0470*/  IMAD.MOV.U32 R19, RZ, RZ, 0x40180000 ;  /* 0x40180000ff137424 */ /* 0x000fe400078e00ff */
[----:B------:R-:W-:Y:S02]  /*0480*/  IMAD.MOV.U32 R6, RZ, RZ, 0x1 ;  /* 0x00000001ff067424 */ /* 0x000fe400078e00ff */
[----:B------:R-:W-:-:S04]  /*0490*/  VIADD R20, R3, 0x1 ;  /* 0x0000000103147836 */ /* 0x000fc80000000000 */
[----:B------:R-:W1:Y:S01]  /*04a0*/  I2F.F64.U32 R10, R20 ;  /* 0x00000014000a7312 */ /* 0x000e620000201800 */
[----:B------:R-:W-:Y:S01]  /*04b0*/  IMAD.IADD R21, R3, 0x1, R20 ;  /* 0x0000000103157824 */ /* 0x000fe200078e0214 */
[----:B0-----:R-:W-:-:S08]  /*04c0*/  DFMA R12, R6, -R18, 1 ;  /* 0x3ff00000060c742b */ /* 0x001fd00000000812 */
[----:B------:R-:W-:Y:S02]  /*04d0*/  DFMA R14, R12, R12, R12 ;  /* 0x0000000c0c0e722b */ /* 0x000fe4000000000c */
[----:B------:R-:W0:Y:S06]  /*04e0*/  I2F.F64.U32 R12, R21 ;  /* 0x00000015000c7312 */ /* 0x000e2c0000201800 */
[----:B------:R-:W-:Y:S02]  /*04f0*/  DFMA R16, R6, R14, R6 ;  /* 0x0000000e0610722b */ /* 0x000fe40000000006 */
[----:B-1----:R-:W-:-:S06]  /*0500*/  DMUL R6, R8, R10 ;  /* 0x0000000a08067228 */ /* 0x002fcc0000000000 */
[----:B------:R-:W-:Y:S02]  /*0510*/  DFMA R18, R16, -R18, 1 ;  /* 0x3ff000001012742b */ /* 0x000fe40000000812 */
[----:B0-----:R-:W-:-:S06]  /*0520*/  DMUL R14, R6, R12 ;  /* 0x0000000c060e7228 */ /* 0x001fcc0000000000 */
[----:B------:R-:W-:-:S04]  /*0530*/  DFMA R18, R16, R18, R16 ;  /* 0x000000121012722b */ /* 0x000fc80000000010 */
[----:B------:R-:W-:-:S04]  /*0540*/  FSETP.GEU.AND P1, PT, |R15|, 6.5827683646048100446e-37, PT ;  /* 0x036000000f00780b */ /* 0x000fc80003f2e200 */
[----:B------:R-:W-:-:S08]  /*0550*/  DMUL R6, R14, R18 ;  /* 0x000000120e067228 */ /* 0x000fd00000000000 */
        /* <DEDUP_REMOVED lines=8> */
[----:B-----5:R-:W-:Y:S05]  /*05e0*/  CALL.REL.NOINC `($__internal_4_$__cuda_sm20_div_rn_f64_full) ;  /* 0x0000004400a87944 */ /* 0x020fea0003c00000 */
.L_x_71:
[----:B------:R-:W0:Y:S01]  /*05f0*/  LDC R10, c[0x0][0x3c0] ;  /* 0x0000f000ff0a7b82 */ /* 0x000e220000000800 */
[----:B------:R-:W1:Y:S01]  /*0600*/  LDCU UR5, c[0x0][0x3b8] ;  /* 0x00007700ff0577ac */ /* 0x000e620008000800 */
[----:B------:R-:W-:Y:S01]  /*0610*/  DMUL R12, R12, R12 ;  /* 0x0000000c0c0c7228 */ /* 0x000fe20000000000 */
[----:B------:R-:W-:Y:S02]  /*0620*/  CS2R R38, SRZ ;  /* 0x0000000000267805 */ /* 0x000fe4000001ff00 */
[----:B------:R-:W-:-:S05]  /*0630*/  CS2R R36, SRZ ;  /* 0x0000000000247805 */ /* 0x000fca000001ff00 */
[----:B------:R-:W-:Y:S01]  /*0640*/  DFMA R6, R8, R6, -R12 ;  /* 0x000000060806722b */ /* 0x000fe2000000080c */
[--C-:B0-----:R-:W-:Y:S02]  /*0650*/  IMAD.IADD R11, R2, 0x1, R10.reuse ;  /* 0x00000001020b7824 */ /* 0x101fe400078e020a */
[----:B------:R-:W-:-:S03]  /*0660*/  IMAD.IADD R9, R3, 0x1, R10 ;  /* 0x0000000103097824 */ /* 0x000fc600078e020a */
[----:B-1----:R-:W-:-:S13]  /*0670*/  ISETP.GT.AND P0, PT, R11, UR5, PT ;  /* 0x000000050b007c0c */ /* 0x002fda000bf04270 */
[----:B------:R-:W-:Y:S05]  /*0680*/  @P0 BRA `(.L_x_72) ;  /* 0x0000000800880947 */ /* 0x000fea0003800000 */
[----:B------:R-:W-:Y:S01]  /*0690*/  VIADD R8, R10, 0x1 ;  /* 0x000000010a087836 */ /* 0x000fe20000000000 */
[----:B------:R-:W0:Y:S01]  /*06a0*/  LDCU UR4, c[0x0][0x3c0] ;  /* 0x00007800ff0477ac */ /* 0x000e220008000800 */
[----:B------:R-:W-:Y:S02]  /*06b0*/  CS2R R36, SRZ ;  /* 0x0000000000247805 */ /* 0x000fe4000001ff00 */
[----:B------:R-:W-:Y:S02]  /*06c0*/  CS2R R38, SRZ ;  /* 0x0000000000267805 */ /* 0x000fe4000001ff00 */
[----:B------:R-:W-:-:S05]  /*06d0*/  VIMNMX.U32 R13, PT, PT, R11, R8, !PT ;  /* 0x000000080b0d7248 */ /* 0x000fca0007fe0000 */
[----:B------:R-:W-:Y:S02]  /*06e0*/  IMAD.IADD R11, R13, 0x1, -R10 ;  /* 0x000000010d0b7824 */ /* 0x000fe400078e0a0a */
[----:B------:R-:W-:-:S03]  /*06f0*/  IMAD.IADD R13, R10, 0x1, -R13 ;  /* 0x000000010a0d7824 */ /* 0x000fc600078e0a0d */
[----:B------:R-:W-:Y:S02]  /*0700*/  LOP3.LUT R28, R11, 0xf, RZ, 0xc0, !PT ;  /* 0x0000000f0b1c7812 */ /* 0x000fe400078ec0ff */
[----:B------:R-:W-:Y:S01]  /*0710*/  ISETP.GT.U32.AND P0, PT, R13, -0x10, PT ;  /* 0xfffffff00d00780c */ /* 0x000fe20003f04070 */
[----:B0-----:R-:W-:Y:S01]  /*0720*/  IMAD.U32 R8, RZ, RZ, UR4 ;  /* 0x00000004ff087e24 */ /* 0x001fe2000f8e00ff */
[----:B------:R-:W-:-:S11]  /*0730*/  ISETP.NE.AND P1, PT, R28, RZ, PT ;  /* 0x000000ff1c00720c */ /* 0x000fd60003f25270 */
[----:B------:R-:W-:Y:S05]  /*0740*/  @P0 BRA `(.L_x_73) ;  /* 0x0000000400280947 */ /* 0x000fea0003800000 */
[----:B------:R-:W-:Y:S02]  /*0750*/  LOP3.LUT R29, R11, 0xfffffff0, RZ, 0xc0, !PT ;  /* 0xfffffff00b1d7812 */ /* 0x000fe400078ec0ff */
[----:B------:R-:W-:Y:S01]  /*0760*/  CS2R R36, SRZ ;  /* 0x0000000000247805 */ /* 0x000fe2000001ff00 */
[----:B------:R-:W-:Y:S01]  /*0770*/  IMAD.U32 R8, RZ, RZ, UR4 ;  /* 0x00000004ff087e24 */ /* 0x000fe2000f8e00ff */
[----:B------:R-:W-:-:S06]  /*0780*/  UMOV UR4, URZ ;  /* 0x000000ff00047c82 */ /* 0x000fcc0008000000 */
.L_x_74:
[----:B------:R-:W0:Y:S02]  /*0790*/  LDC.64 R26, c[0x0][0x390] ;  /* 0x0000e400ff1a7b82 */ /* 0x000e240000000a00 */
[----:B0-----:R-:W-:-:S05]  /*07a0*/  IMAD.WIDE.U32 R26, R8, 0x4, R26 ;  /* 0x00000004081a7825 */ /* 0x001fca00078e001a */
[----:B------:R-:W2:Y:S04]  /*07b0*/  LDG.E.CONSTANT R30, desc[UR10][R26.64] ;  /* 0x0000000a1a1e7981 */ /* 0x000ea8000c1e9900 */
[----:B------:R-:W3:Y:S04]  /*07c0*/  LDG.E.CONSTANT R31, desc[UR10][R26.64+0x4] ;  /* 0x0000040a1a1f7981 */ /* 0x000ee8000c1e9900 */
[----:B------:R-:W4:Y:S04]  /*07d0*/  LDG.E.CONSTANT R32, desc[UR10][R26.64+0x8] ;  /* 0x0000080a1a207981 */ /* 0x000f28000c1e9900 */
        /* <DEDUP_REMOVED lines=12> */
[----:B------:R-:W4:Y:S01]  /*08a0*/  LDG.E.CONSTANT R20, desc[UR10][R26.64+0x3c] ;  /* 0x00003c0a1a147981 */ /* 0x000f22000c1e9900 */
[----:B------:R-:W-:Y:S01]  /*08b0*/  UIADD3 UR4, UPT, UPT, UR4, 0x10, URZ ;  /* 0x0000001004047890 */ /* 0x000fe2000fffe0ff */
[----:B------:R-:W-:-:S05]  /*08c0*/  VIADD R8, R8, 0x10 ;  /* 0x0000001008087836 */ /* 0x000fca0000000000 */
[----:B------:R-:W-:Y:S01]  /*08d0*/  ISETP.NE.AND P0, PT, R29, UR4, PT ;  /* 0x000000041d007c0c */ /* 0x000fe2000bf05270 */
[----:B--2---:R-:W0:Y:S08]  /*08e0*/  F2F.F64.F32 R24, R30 ;  /* 0x0000001e00187310 */ /* 0x004e300000201800 */
[----:B---3--:R-:W1:Y:S01]  /*08f0*/  F2F.F64.F32 R22, R31 ;  /* 0x0000001f00167310 */ /* 0x008e620000201800 */
[----:B0-----:R-:W-:-:S02]  /*0900*/  DADD R38, R24, R38 ;  /* 0x0000000018267229 */ /* 0x001fc40000000026 */
[----:B------:R-:W-:-:S05]  /*0910*/  DFMA R36, R24, R24, R36 ;  /* 0x000000181824722b */ /* 0x000fca0000000024 */
[----:B----4-:R-:W0:Y:S01]  /*0920*/  F2F.F64.F32 R24, R32 ;  /* 0x0000002000187310 */ /* 0x010e220000201800 */
        /* <DEDUP_REMOVED lines=15> */
[----:B0-----:R-:W-:-:S07]  /*0a20*/  DADD R38, R38, R24 ;  /* 0x0000000026267229 */ /* 0x001fce0000000018 */
[----:B------:R-:W-:Y:S01]  /*0a30*/  F2F.F64.F32 R20, R20 ;  /* 0x0000001400147310 */ /* 0x000fe20000201800 */
[----:B------:R-:W-:Y:S02]  /*0a40*/  DFMA R36, R24, R24, R36 ;  /* 0x000000181824722b */ /* 0x000fe40000000024 */
[----:B-1----:R-:W-:-:S05]  /*0a50*/  DADD R38, R38, R22 ;  /* 0x0000000026267229 */ /* 0x002fca0000000016 */
[----:B------:R-:W0:Y:S01]  /*0a60*/  F2F.F64.F32 R24, R18 ;  /* 0x0000001200187310 */ /* 0x000e220000201800 */
[----:B------:R-:W-:-:S07]  /*0a70*/  DFMA R36, R22, R22, R36 ;  /* 0x000000161624722b */ /* 0x000fce0000000024 */
        /* <DEDUP_REMOVED lines=11> */
[----:B-1----:R-:W-:-:S06]  /*0b30*/  DADD R38, R38, R22 ;  /* 0x0000000026267229 */ /* 0x002fcc0000000016 */
[----:B------:R-:W-:Y:S01]  /*0b40*/  DFMA R36, R22, R22, R36 ;  /* 0x000000161624722b */ /* 0x000fe20000000024 */
[----:B------:R-:W0:Y:S01]  /*0b50*/  F2F.F64.F32 R22, R13 ;  /* 0x0000000d00167310 */ /* 0x000e220000201800 */
[----:B------:R-:W-:-:S06]  /*0b60*/  DADD R38, R38, R18 ;  /* 0x0000000026267229 */ /* 0x000fcc0000000012 */
[----:B------:R-:W-:Y:S02]  /*0b70*/  DFMA R36, R18, R18, R36 ;  /* 0x000000121224722b */ /* 0x000fe40000000024 */
[----:B0-----:R-:W-:-:S06]  /*0b80*/  DADD R38, R38, R22 ;  /* 0x0000000026267229 */ /* 0x001fcc0000000016 */
[----:B------:R-:W-:Y:S02]  /*0b90*/  DFMA R36, R22, R22, R36 ;  /* 0x000000161624722b */ /* 0x000fe40000000024 */
[----:B------:R-:W-:-:S06]  /*0ba0*/  DADD R38, R38, R16 ;  /* 0x0000000026267229 */ /* 0x000fcc0000000010 */
[----:B------:R-:W-:Y:S02]  /*0bb0*/  DFMA R36, R16, R16, R36 ;  /* 0x000000101024722b */ /* 0x000fe40000000024 */
[----:B------:R-:W-:-:S06]  /*0bc0*/  DADD R38, R38, R20 ;  /* 0x0000000026267229 */ /* 0x000fcc0000000014 */
[----:B------:R-:W-:Y:S01]  /*0bd0*/  DFMA R36, R20, R20, R36 ;  /* 0x000000141424722b */ /* 0x000fe20000000024 */
[----:B------:R-:W-:Y:S10]  /*0be0*/  @P0 BRA `(.L_x_74) ;  /* 0xfffffff800e80947 */ /* 0x000ff4000383ffff */
.L_x_73:
[----:B------:R-:W-:Y:S05]  /*0bf0*/  @!P1 BRA `(.L_x_72) ;  /* 0x00000004002c9947 */ /* 0x000fea0003800000 */
[----:B------:R-:W-:Y:S02]  /*0c00*/  ISETP.GE.U32.AND P0, PT, R28, 0x8, PT ;  /* 0x000000081c00780c */ /* 0x000fe40003f06070 */
[----:B------:R-:W-:-:S04]  /*0c10*/  LOP3.LUT R13, R11, 0x7, RZ, 0xc0, !PT ;  /* 0x000000070b0d7812 */ /* 0x000fc800078ec0ff */
[----:B------:R-:W-:-:S07]  /*0c20*/  ISETP.NE.AND P1, PT, R13, RZ, PT ;  /* 0x000000ff0d00720c */ /* 0x000fce0003f25270 */
[----:B------:R-:W-:Y:S06]  /*0c30*/  @!P0 BRA `(.L_x_75) ;  /* 0x00000000008c8947 */ /* 0x000fec0003800000 */
        /* <DEDUP_REMOVED lines=9> */
[----:B------:R0:W4:Y:S01]  /*0cd0*/  LDG.E.CONSTANT R12, desc[UR10][R14.64+0x1c] ;  /* 0x00001c0a0e0c7981 */ /* 0x000122000c1e9900 */
[----:B------:R-:W-:Y:S01]  /*0ce0*/  VIADD R8, R8, 0x8 ;  /* 0x0000000808087836 */ /* 0x000fe20000000000 */
[----:B--2---:R-:W1:Y:S08]  /*0cf0*/  F2F.F64.F32 R16, R22 ;  /* 0x0000001600107310 */ /* 0x004e700000201800 */
[----:B---3--:R-:W2:Y:S01]  /*0d00*/  F2F.F64.F32 R18, R23 ;  /* 0x0000001700127310 */ /* 0x008ea20000201800 */
[----:B-1----:R-:W-:-:S07]  /*0d10*/  DADD R38, R38, R16 ;  /* 0x0000000026267229 */ /* 0x002fce0000000010 */
[----:B----4-:R-:W1:Y:S01]  /*0d20*/  F2F.F64.F32 R20, R20 ;  /* 0x0000001400147310 */ /* 0x010e620000201800 */
[----:B------:R-:W-:Y:S02]  /*0d30*/  DFMA R16, R16, R16, R36 ;  /* 0x000000101010722b */ /* 0x000fe40000000024 */
[----:B--2---:R-:W-:-:S05]  /*0d40*/  DADD R38, R38, R18 ;  /* 0x0000000026267229 */ /* 0x004fca0000000012 */
[----:B0-----:R-:W-:Y:S01]  /*0d50*/  F2F.F64.F32 R14, R25 ;  /* 0x00000019000e7310 */ /* 0x001fe20000201800 */
[----:B------:R-:W-:Y:S02]  /*0d60*/  DFMA R16, R18, R18, R16 ;  /* 0x000000121210722b */ /* 0x000fe40000000010 */
[----:B-1----:R-:W-:-:S05]  /*0d70*/  DADD R38, R38, R20 ;  /* 0x0000000026267229 */ /* 0x002fca0000000014 */
[----:B------:R-:W0:Y:S01]  /*0d80*/  F2F.F64.F32 R18, R24 ;  /* 0x0000001800127310 */ /* 0x000e220000201800 */
[----:B------:R-:W-:-:S07]  /*0d90*/  DFMA R16, R20, R20, R16 ;  /* 0x000000141410722b */ /* 0x000fce0000000010 */
[----:B------:R-:W-:Y:S01]  /*0da0*/  F2F.F64.F32 R36, R12 ;  /* 0x0000000c00247310 */ /* 0x000fe20000201800 */
[----:B0-----:R-:W-:Y:S02]  /*0db0*/  DADD R38, R38, R18 ;  /* 0x0000000026267229 */ /* 0x001fe40000000012 */
[----:B------:R-:W-:-:S05]  /*0dc0*/  DFMA R16, R18, R18, R16 ;  /* 0x000000121210722b */ /* 0x000fca0000000010 */
[----:B------:R-:W0:Y:S01]  /*0dd0*/  F2F.F64.F32 R18, R26 ;  /* 0x0000001a00127310 */ /* 0x000e220000201800 */
[----:B------:R-:W-:Y:S02]  /*0de0*/  DADD R38, R38, R14 ;  /* 0x0000000026267229 */ /* 0x000fe4000000000e */
[----:B------:R-:W-:-:S05]  /*0df0*/  DFMA R16, R14, R14, R16 ;  /* 0x0000000e0e10722b */ /* 0x000fca0000000010 */
[----:B------:R-:W1:Y:S01]  /*0e00*/  F2F.F64.F32 R14, R27 ;  /* 0x0000001b000e7310 */ /* 0x000e620000201800 */
[----:B0-----:R-:W-:Y:S02]  /*0e10*/  DADD R38, R38, R18 ;  /* 0x0000000026267229 */ /* 0x001fe40000000012 */
[----:B------:R-:W-:-:S06]  /*0e20*/  DFMA R16, R18, R18, R16 ;  /* 0x000000121210722b */ /* 0x000fcc0000000010 */
[----:B-1----:R-:W-:Y:S02]  /*0e30*/  DADD R38, R38, R14 ;  /* 0x0000000026267229 */ /* 0x002fe4000000000e */
[----:B------:R-:W-:-:S06]  /*0e40*/  DFMA R16, R14, R14, R16 ;  /* 0x0000000e0e10722b */ /* 0x000fcc0000000010 */
[----:B------:R-:W-:Y:S02]  /*0e50*/  DADD R38, R38, R36 ;  /* 0x0000000026267229 */ /* 0x000fe40000000024 */
[----:B------:R-:W-:-:S11]  /*0e60*/  DFMA R36, R36, R36, R16 ;  /* 0x000000242424722b */ /* 0x000fd60000000010 */
.L_x_75:
        /* <DEDUP_REMOVED lines=10> */
[----:B------:R-:W4:Y:S01]  /*0f10*/  LDG.E.CONSTANT R21, desc[UR10][R12.64+0xc] ;  /* 0x00000c0a0c157981 */ /* 0x000f22000c1e9900 */
[----:B------:R-:W-:Y:S01]  /*0f20*/  VIADD R8, R8, 0x4 ;  /* 0x0000000408087836 */ /* 0x000fe20000000000 */
[----:B--2---:R-:W0:Y:S08]  /*0f30*/  F2F.F64.F32 R14, R20 ;  /* 0x00000014000e7310 */ /* 0x004e300000201800 */
[----:B---3--:R-:W1:Y:S01]  /*0f40*/  F2F.F64.F32 R16, R16 ;  /* 0x0000001000107310 */ /* 0x008e620000201800 */
[----:B0-----:R-:W-:-:S07]  /*0f50*/  DADD R38, R38, R14 ;  /* 0x0000000026267229 */ /* 0x001fce000000000e */
[----:B----4-:R-:W0:Y:S01]  /*0f60*/  F2F.F64.F32 R18, R18 ;  /* 0x0000001200127310 */ /* 0x010e220000201800 */
[----:B------:R-:W-:Y:S02]  /*0f70*/  DFMA R14, R14, R14, R36 ;  /* 0x0000000e0e0e722b */ /* 0x000fe40000000024 */
[----:B-1----:R-:W-:-:S05]  /*0f80*/  DADD R38, R38, R16 ;  /* 0x0000000026267229 */ /* 0x002fca0000000010 */
[----:B------:R-:W1:Y:S01]  /*0f90*/  F2F.F64.F32 R36, R21 ;  /* 0x0000001500247310 */ /* 0x000e620000201800 */
[----:B------:R-:W-:Y:S02]  /*0fa0*/  DFMA R14, R16, R16, R14 ;  /* 0x00000010100e722b */ /* 0x000fe4000000000e */
[----:B0-----:R-:W-:-:S06]  /*0fb0*/  DADD R38, R38, R18 ;  /* 0x0000000026267229 */ /* 0x001fcc0000000012 */
[----:B------:R-:W-:Y:S02]  /*0fc0*/  DFMA R14, R18, R18, R14 ;  /* 0x00000012120e722b */ /* 0x000fe4000000000e */
[----:B-1----:R-:W-:-:S06]  /*0fd0*/  DADD R38, R38, R36 ;  /* 0x0000000026267229 */ /* 0x002fcc0000000024 */
[----:B------:R-:W-:-:S11]  /*0fe0*/  DFMA R36, R36, R36, R14 ;  /* 0x000000242424722b */ /* 0x000fd6000000000e */
.L_x_76:
[----:B------:R-:W-:Y:S05]  /*0ff0*/  @!P1 BRA `(.L_x_72) ;  /* 0x00000000002c9947 */ /* 0x000fea0003800000 */
[----:B------:R-:W0:Y:S01]  /*1000*/  LDC.64 R12, c[0x0][0x390] ;  /* 0x0000e400ff0c7b82 */ /* 0x000e220000000a00 */
[----:B------:R-:W-:-:S05]  /*1010*/  UMOV UR4, URZ ;  /* 0x000000ff00047c82 */ /* 0x000fca0008000000 */
.L_x_77:
[----:B0-----:R-:W-:-:S06]  /*1020*/  IMAD.WIDE.U32 R14, R8, 0x4, R12 ;  /* 0x00000004080e7825 */ /* 0x001fcc00078e000c */
[----:B------:R-:W2:Y:S01]  /*1030*/  LDG.E.CONSTANT R14, desc[UR10][R14.64] ;  /* 0x0000000a0e0e7981 */ /* 0x000ea2000c1e9900 */
[----:B------:R-:W-:Y:S01]  /*1040*/  UIADD3 UR4, UPT, UPT, UR4, 0x1, URZ ;  /* 0x0000000104047890 */ /* 0x000fe2000fffe0ff */
[----:B------:R-:W-:-:S05]  /*1050*/  VIADD R8, R8, 0x1 ;  /* 0x0000000108087836 */ /* 0x000fca0000000000 */
[----:B------:R-:W-:Y:S01]  /*1060*/  ISETP.NE.AND P0, PT, R11, UR4, PT ;  /* 0x000000040b007c0c */ /* 0x000fe2000bf05270 */
[----:B--2---:R-:W0:Y:S02]  /*1070*/  F2F.F64.F32 R16, R14 ;  /* 0x0000000e00107310 */ /* 0x004e240000201800 */
[C---:B0-----:R-:W-:Y:S02]  /*1080*/  DADD R38, R16.reuse, R38 ;  /* 0x0000000010267229 */ /* 0x041fe40000000026 */
[----:B------:R-:W-:-:S08]  /*1090*/  DFMA R36, R16, R16, R36 ;  /* 0x000000101024722b */ /* 0x000fd00000000024 */
[----:B------:R-:W-:Y:S05]  /*10a0*/  @P0 BRA `(.L_x_77) ;  /* 0xfffffffc00dc0947 */ /* 0x000fea000383ffff */
.L_x_72:
[----:B------:R-:W-:Y:S02]  /*10b0*/  ISETP.GT.AND P0, PT, R9, UR5, PT ;  /* 0x0000000509007c0c */ /* 0x000fe4000bf04270 */
[----:B------:R-:W-:Y:S02]  /*10c0*/  CS2R R34, SRZ ;  /* 0x0000000000227805 */ /* 0x000fe4000001ff00 */
[----:B------:R-:W-:-:S09]  /*10d0*/  CS2R R32, SRZ ;  /* 0x0000000000207805 */ /* 0x000fd2000001ff00 */
[----:B------:R-:W-:Y:S05]  /*10e0*/  @P0 BRA `(.L_x_78) ;  /* 0x0000000c00a80947 */ /* 0x000fea0003800000 */
[C---:B------:R-:W-:Y:S01]  /*10f0*/  VIADDMNMX R9, R10.reuse, 0x1, R9, !PT ;  /* 0x000000010a097846 */ /* 0x040fe20007800109 */
[----:B------:R-:W0:Y:S01]  /*1100*/  LDCU UR4, c[0x0][0x3c0] ;  /* 0x00007800ff0477ac */ /* 0x000e220008000800 */
[----:B------:R-:W-:Y:S02]  /*1110*/  CS2R R32, SRZ ;  /* 0x0000000000207805 */ /* 0x000fe4000001ff00 */
[----:B------:R-:W-:Y:S01]  /*1120*/  CS2R R34, SRZ ;  /* 0x0000000000227805 */ /* 0x000fe2000001ff00 */
[----:B------:R-:W-:Y:S02]  /*1130*/  IMAD.IADD R20, R9, 0x1, -R10 ;  /* 0x0000000109147824 */ /* 0x000fe400078e0a0a */
[----:B------:R-:W-:-:S03]  /*1140*/  IMAD.IADD R9, R10, 0x1, -R9 ;  /* 0x000000010a097824 */ /* 0x000fc600078e0a09 */
[----:B------:R-:W-:Y:S02]  /*1150*/  LOP3.LUT R42, R20, 0x3, RZ, 0xc0, !PT ;  /* 0x00000003142a7812 */ /* 0x000fe400078ec0ff */
[----:B------:R-:W-:Y:S02]  /*1160*/  ISETP.GT.U32.AND P1, PT, R9, -0x4, PT ;  /* 0xfffffffc0900780c */ /* 0x000fe40003f24070 */
[----:B------:R-:W-:Y:S01]  /*1170*/  ISETP.NE.AND P0, PT, R42, RZ, PT ;  /* 0x000000ff2a00720c */ /* 0x000fe20003f05270 */
[----:B0-----:R-:W-:-:S10]  /*1180*/  IMAD.U32 R21, RZ, RZ, UR4 ;  /* 0x00000004ff157e24 */ /* 0x001fd4000f8e00ff */
[----:B------:R-:W-:Y:S05]  /*1190*/  @P1 BRA `(.L_x_79) ;  /* 0x0000000400d81947 */ /* 0x000fea0003800000 */
[----:B------:R-:W-:Y:S02]  /*11a0*/  LOP3.LUT R43, R20, 0xfffffffc, RZ, 0xc0, !PT ;  /* 0xfffffffc142b7812 */ /* 0x000fe400078ec0ff */
[----:B------:R-:W-:Y:S01]  /*11b0*/  CS2R R32, SRZ ;  /* 0x0000000000207805 */ /* 0x000fe2000001ff00 */
[----:B------:R-:W-:Y:S01]  /*11c0*/  IMAD.U32 R21, RZ, RZ, UR4 ;  /* 0x00000004ff157e24 */ /* 0x000fe2000f8e00ff */
[----:B------:R-:W-:-:S06]  /*11d0*/  UMOV UR4, URZ ;  /* 0x000000ff00047c82 */ /* 0x000fcc0008000000 */
.L_x_80:
[----:B------:R-:W0:Y:S01]  /*11e0*/  LDC.64 R8, c[0x0][0x380] ;  /* 0x0000e000ff087b82 */ /* 0x000e220000000a00 */
[----:B------:R-:W-:-:S07]  /*11f0*/  ISETP.NE.AND P1, PT, R21, RZ, PT ;  /* 0x000000ff1500720c */ /* 0x000fce0003f25270 */
[----:B------:R-:W1:Y:S08]  /*1200*/  LDC.64 R10, c[0x0][0x388] ;  /* 0x0000e200ff0a7b82 */ /* 0x000e700000000a00 */
[----:B------:R-:W2:Y:S01]  /*1210*/  LDC.64 R44, c[0x0][0x390] ;  /* 0x0000e400ff2c7b82 */ /* 0x000ea20000000a00 */
[----:B0-----:R-:W-:-:S05]  /*1220*/  IMAD.WIDE.U32 R46, R21, 0x4, R8 ;  /* 0x00000004152e7825 */ /* 0x001fca00078e0008 */
[----:B------:R-:W3:Y:S01]  /*1230*/  LDG.E.CONSTANT R8, desc[UR10][R46.64] ;  /* 0x0000000a2e087981 */ /* 0x000ee2000c1e9900 */
[----:B-1----:R-:W-:-:S03]  /*1240*/  IMAD.WIDE.U32 R10, R21, 0x4, R10 ;  /* 0x00000004150a7825 */ /* 0x002fc600078e000a */
[----:B------:R-:W4:Y:S04]  /*1250*/  LDG.E.CONSTANT R16, desc[UR10][R46.64+0x4] ;  /* 0x0000040a2e107981 */ /* 0x000f28000c1e9900 */
[----:B------:R-:W4:Y:S01]  /*1260*/  LDG.E.CONSTANT R15, desc[UR10][R10.64] ;  /* 0x0000000a0a0f7981 */ /* 0x000f22000c1e9900 */
[----:B--2---:R-:W-:-:S03]  /*1270*/  IMAD.WIDE.U32 R44, R21, 0x4, R44 ;  /* 0x00000004152c7825 */ /* 0x004fc600078e002c */
[----:B------:R-:W2:Y:S04]  /*1280*/  LDG.E.CONSTANT R24, desc[UR10][R10.64+0x4] ;  /* 0x0000040a0a187981 */ /* 0x000ea8000c1e9900 */
[----:B------:R-:W2:Y:S04]  /*1290*/  @P1 LDG.E.CONSTANT R28, desc[UR10][R44.64+-0x4] ;  /* 0xfffffc0a2c1c1981 */ /* 0x000ea8000c1e9900 */
[----:B------:R-:W2:Y:S04]  /*12a0*/  LDG.E.CONSTANT R12, desc[UR10][R44.64] ;  /* 0x0000000a2c0c7981 */ /* 0x000ea8000c1e9900 */
[----:B------:R-:W2:Y:S04]  /*12b0*/  LDG.E.CONSTANT R48, desc[UR10][R44.64+0x4] ;  /* 0x0000040a2c307981 */ /* 0x000ea8000c1e9900 */
[----:B------:R-:W2:Y:S04]  /*12c0*/  LDG.E.CONSTANT R14, desc[UR10][R46.64+0x8] ;  /* 0x0000080a2e0e7981 */ /* 0x000ea8000c1e9900 */
[----:B------:R-:W2:Y:S04]  /*12d0*/  LDG.E.CONSTANT R49, desc[UR10][R10.64+0x8] ;  /* 0x0000080a0a317981 */ /* 0x000ea8000c1e9900 */
[----:B------:R-:W2:Y:S04]  /*12e0*/  LDG.E.CONSTANT R41, desc[UR10][R10.64+0xc] ;  /* 0x00000c0a0a297981 */ /* 0x000ea8000c1e9900 */
[----:B------:R-:W2:Y:S04]  /*12f0*/  LDG.E.CONSTANT R40, desc[UR10][R46.64+0xc] ;  /* 0x00000c0a2e287981 */ /* 0x000ea8000c1e9900 */
[----:B------:R-:W2:Y:S04]  /*1300*/  LDG.E.CONSTANT R23, desc[UR10][R44.64+0x8] ;  /* 0x0000080a2c177981 */ /* 0x000ea8000c1e9900 */
[----:B------:R0:W2:Y:S01]  /*1310*/  LDG.E.CONSTANT R22, desc[UR10][R44.64+0xc] ;  /* 0x00000c0a2c167981 */ /* 0x0000a2000c1e9900 */
[----:B------:R-:W-:Y:S01]  /*1320*/  UIADD3 UR4, UPT, UPT, UR4, 0x4, URZ ;  /* 0x0000000404047890 */ /* 0x000fe2000fffe0ff */
[----:B------:R-:W-:Y:S01]  /*1330*/  VIADD R21, R21, 0x4 ;  /* 0x0000000415157836 */ /* 0x000fe20000000000 */
[----:B---3--:R-:W-:Y:S08]  /*1340*/  F2F.F64.F32 R8, R8 ;  /* 0x0000000800087310 */ /* 0x008ff00000201800 */
[----:B----4-:R-:W1:Y:S08]  /*1350*/  F2F.F64.F32 R26, R15 ;  /* 0x0000000f001a7310 */ /* 0x010e700000201800 */
[----:B--2---:R-:W2:Y:S01]  /*1360*/  @P1 F2F.F64.F32 R28, R28 ;  /* 0x0000001c001c1310 */ /* 0x004ea20000201800 */
[----:B-1----:R-:W-:-:S07]  /*1370*/  DADD R18, R8, -R26 ;  /* 0x0000000008127229 */ /* 0x002fce000000081a */
[----:B------:R-:W-:Y:S01]  /*1380*/  F2F.F64.F32 R12, R12 ;  /* 0x0000000c000c7310 */ /* 0x000fe20000201800 */
[----:B--2---:R-:W-:-:S07]  /*1390*/  @P1 DADD R30, R8, -R28 ;  /* 0x00000000081e1229 */ /* 0x004fce000000081c */
[----:B------:R-:W-:Y:S01]  /*13a0*/  F2F.F64.F32 R24, R24 ;  /* 0x0000001800187310 */ /* 0x000fe20000201800 */
[----:B------:R-:W-:Y:S01]  /*13b0*/  @P1 DADD R26, R26, -R28 ;  /* 0x000000001a1a1229 */ /* 0x000fe2000000081c */
[----:B------:R-:W-:-:S06]  /*13c0*/  @P1 IMAD.MOV.U32 R15, RZ, RZ, R19 ;  /* 0x000000ffff0f1224 */ /* 0x000fcc00078e0013 */
[----:B------:R-:W1:Y:S01]  /*13d0*/  F2F.F64.F32 R16, R16 ;  /* 0x0000001000107310 */ /* 0x000e620000201800 */
[----:B------:R-:W-:Y:S01]  /*13e0*/  @P1 DSETP.MAX.AND P2, P3, |R18|, |R30|, PT ;  /* 0x4000001e1200122a */ /* 0x000fe20003b4f200 */
[----:B------:R-:W-:-:S05]  /*13f0*/  @P1 IMAD.MOV.U32 R28, RZ, RZ, R31 ;  /* 0x000000ffff1c1224 */ /* 0x000fca00078e001f */
[----:B------:R-:W-:Y:S02]  /*1400*/  @P1 FSEL R29, |R15|, |R28|, P2 ;  /* 0x4000001c0f1d1208 */ /* 0x000fe40001000200 */
[----:B------:R-:W-:Y:S01]  /*1410*/  @P1 LOP3.LUT R28, R28, 0x80000, RZ, 0xfc, !PT ;  /* 0x000800001c1c1812 */ /* 0x000fe200078efcff */
[----:B------:R-:W-:-:S03]  /*1420*/  @P1 IMAD.MOV.U32 R15, RZ, RZ, R18 ;  /* 0x000000ffff0f1224 */ /* 0x000fc600078e0012 */
[----:B------:R-:W-:Y:S01]  /*1430*/  @P1 SEL R31, R28, R29, P3 ;  /* 0x0000001d1c1f1207 */ /* 0x000fe20001800000 */
[--C-:B-1----:R-:W-:Y:S02]  /*1440*/  DADD R28, -R12, R16.reuse ;  /* 0x000000000c1c7229 */ /* 0x102fe40000000110 */
[----:B0-----:R-:W-:Y:S01]  /*1450*/  DADD R44, -R24, R16 ;  /* 0x00000000182c7229 */ /* 0x001fe20000000110 */
[----:B------:R-:W-:Y:S01]  /*1460*/  @P1 SEL R30, R15, R30, P2 ;  /* 0x0000001e0f1e1207 */ /* 0x000fe20001000000 */
[----:B------:R0:W-:Y:S01]  /*1470*/  F2F.F64.F32 R10, R48 ;  /* 0x00000030000a7310 */ /* 0x0001e20000201800 */
[----:B------:R-:W-:-:S05]  /*1480*/  @P1 IMAD.MOV.U32 R47, RZ, RZ, R27 ;  /* 0x000000ffff2f1224 */ /* 0x000fca00078e001b */
[----:B------:R-:W-:Y:S02]  /*1490*/  DSETP.MAX.AND P4, P5, |R44|, |R28|, PT ;  /* 0x4000001c2c00722a */ /* 0x000fe40003d8f200 */
[----:B------:R-:W1:Y:S01]  /*14a0*/  F2F.F64.F32 R14, R14 ;  /* 0x0000000e000e7310 */ /* 0x000e620000201800 */
[----:B------:R-:W-:Y:S01]  /*14b0*/  @P1 DSETP.MAX.AND P2, P3, |R26|, R30, PT ;  /* 0x0000001e1a00122a */ /* 0x000fe20003b4f200 */
[----:B0-----:R-:W-:-:S06]  /*14c0*/  IMAD.MOV.U32 R48, RZ, RZ, R45 ;  /* 0x000000ffff307224 */ /* 0x001fcc00078e002d */
[----:B------:R0:W2:Y:S01]  /*14d0*/  F2F.F64.F32 R8, R49 ;  /* 0x0000003100087310 */ /* 0x0000a20000201800 */
[----:B------:R-:W-:Y:S01]  /*14e0*/  IMAD.MOV.U32 R51, RZ, RZ, R28 ;  /* 0x000000ffff337224 */ /* 0x000fe200078e001c */
[----:B------:R-:W-:Y:S02]  /*14f0*/  @P1 LOP3.LUT R28, R31, 0x80000, RZ, 0xfc, !PT ;  /* 0x000800001f1c1812 */ /* 0x000fe400078efcff */
[----:B------:R-:W-:Y:S01]  /*1500*/  @P1 FSEL R47, |R47|, R31, P2 ;  /* 0x0000001f2f2f1208 */ /* 0x000fe20001000200 */
[----:B0-----:R-:W-:Y:S02]  /*1510*/  @P1 IMAD.MOV.U32 R49, RZ, RZ, R30 ;  /* 0x000000ffff311224 */ /* 0x001fe400078e001e */
[----:B------:R-:W-:Y:S01]  /*1520*/  IMAD.MOV.U32 R30, RZ, RZ, R44 ;  /* 0x000000ffff1e7224 */ /* 0x000fe200078e002c */
[----:B------:R-:W-:Y:S01]  /*1530*/  @!P1 DADD R44, -RZ, |R18| ;  /* 0x00000000ff2c9229 */ /* 0x000fe20000000512 */
[----:B------:R-:W-:Y:S01]  /*1540*/  @P1 IMAD.MOV.U32 R46, RZ, RZ, R26 ;  /* 0x000000ffff2e1224 */ /* 0x000fe200078e001a */
[----:B------:R-:W-:Y:S01]  /*1550*/  FSEL R19, |R48|, |R29|, P4 ;  /* 0x4000001d30137208 */ /* 0x000fe20002000200 */
[----:B------:R-:W-:Y:S01]  /*1560*/  F2F.F64.F32 R16, R41 ;  /* 0x0000002900107310 */ /* 0x000fe20000201800 */
[----:B------:R-:W-:-:S02]  /*1570*/  @P5 LOP3.LUT R19, R29, 0x80000, RZ, 0xfc, !PT ;  /* 0x000800001d135812 */ /* 0x000fc400078efcff */
[----:B------:R-:W-:Y:S02]  /*1580*/  @P1 SEL R45, R28, R47, P3 ;  /* 0x0000002f1c2d1207 */ /* 0x000fe40001800000 */
[----:B------:R-:W-:Y:S01]  /*1590*/  SEL R18, R30, R51, P4 ;  /* 0x000000331e127207 */ /* 0x000fe20002000000 */
[----:B-1----:R-:W-:Y:S02]  /*15a0*/  DADD R30, -R10, R14 ;  /* 0x000000000a1e7229 */ /* 0x002fe4000000010e */
[----:B------:R0:W1:Y:S01]  /*15b0*/  F2F.F64.F32 R26, R40 ;  /* 0x00000028001a7310 */ /* 0x0000620000201800 */
[----:B------:R-:W-:Y:S02]  /*15c0*/  DADD R24, -R12, R24 ;  /* 0x000000000c187229 */ /* 0x000fe40000000118 */
[----:B--2---:R-:W-:-:S05]  /*15d0*/  DADD R14, -R8, R14 ;  /* 0x00000000080e7229 */ /* 0x004fca000000010e */
[----:B------:R-:W2:Y:S01]  /*15e0*/  F2F.F64.F32 R28, R23 ;  /* 0x00000017001c7310 */ /* 0x000ea20000201800 */
[----:B------:R-:W-:Y:S01]  /*15f0*/  @P1 SEL R44, R46, R49, P2 ;  /* 0x000000312e2c1207 */ /* 0x000fe20001000000 */
[----:B------:R-:W-:Y:S02]  /*1600*/  DSETP.MAX.AND P1, P2, |R24|, R18, PT ;  /* 0x000000121800722a */ /* 0x000fe40003a2f200 */
[----:B------:R-:W-:Y:S02]  /*1610*/  DSETP.MAX.AND P3, P4, |R14|, |R30|, PT ;  /* 0x4000001e0e00722a */ /* 0x000fe40003c6f200 */
[----:B------:R-:W-:Y:S01]  /*1620*/  DADD R12, R12, R34 ;  /* 0x000000000c0c7229 */ /* 0x000fe20000000022 */
[----:B0-----:R-:W-:Y:S02]  /*1630*/  IMAD.MOV.U32 R40, RZ, RZ, R19 ;  /* 0x000000ffff287224 */ /* 0x001fe400078e0013 */
[----:B------:R-:W-:Y:S02]  /*1640*/  IMAD.MOV.U32 R34, RZ, RZ, R24 ;  /* 0x000000ffff227224 */ /* 0x000fe400078e0018 */
[----:B------:R-:W-:Y:S01]  /*1650*/  IMAD.MOV.U32 R35, RZ, RZ, R18 ;  /* 0x000000ffff237224 */ /* 0x000fe200078e0012 */
[----:B-1----:R-:W-:-:S02]  /*1660*/  DADD R18, -R16, R26 ;  /* 0x0000000010127229 */ /* 0x002fc4000000011a */
[----:B--2---:R-:W-:Y:S02]  /*1670*/  DADD R26, -R28, R26 ;  /* 0x000000001c1a7229 */ /* 0x004fe4000000011a */
[----:B------:R-:W-:Y:S01]  /*1680*/  SEL R24, R34, R35, P1 ;  /* 0x0000002322187207 */ /* 0x000fe20000800000 */
[----:B------:R-:W-:Y:S02]  /*1690*/  IMAD.MOV.U32 R34, RZ, RZ, R31 ;  /* 0x000000ffff227224 */ /* 0x000fe400078e001f */
[----:B------:R-:W-:Y:S01]  /*16a0*/  IMAD.MOV.U32 R23, RZ, RZ, R14 ;  /* 0x000000ffff177224 */ /* 0x000fe200078e000e */
[----:B------:R-:W-:Y:S02]  /*16b0*/  DADD R8, -R10, R8 ;  /* 0x000000000a087229 */ /* 0x000fe40000000108 */
[----:B------:R-:W-:Y:S01]  /*16c0*/  FSEL R15, |R15|, |R34|, P3 ;  /* 0x400000220f0f7208 */ /* 0x000fe20001800200 */
[----:B------:R-:W-:Y:S01]  /*16d0*/  DSETP.MAX.AND P5, P6, |R18|, |R26|, PT ;  /* 0x4000001a1200722a */ /* 0x000fe20003eaf200 */
[----:B------:R-:W-:-:S02]  /*16e0*/  SEL R14, R23, R30, P3 ;  /* 0x0000001e170e7207 */ /* 0x000fc40001800000 */
[----:B------:R-:W-:Y:S02]  /*16f0*/  @P4 LOP3.LUT R15, R34, 0x80000, RZ, 0xfc, !PT ;  /* 0x00080000220f4812 */ /* 0x000fe400078efcff */
[----:B------:R-:W-:Y:S01]  /*1700*/  FSEL R25, |R25|, R40, P1 ;  /* 0x0000002819197208 */ /* 0x000fe20000800200 */
[----:B------:R-:W-:Y:S01]  /*1710*/  DADD R12, R10, R12 ;  /* 0x000000000a0c7229 */ /* 0x000fe2000000000c */
[----:B------:R-:W-:Y:S01]  /*1720*/  @P2 LOP3.LUT R25, R40, 0x80000, RZ, 0xfc, !PT ;  /* 0x0008000028192812 */ /* 0x000fe200078efcff */
[----:B------:R-:W-:Y:S01]  /*1730*/  IMAD.MOV.U32 R10, RZ, RZ, R19 ;  /* 0x000000ffff0a7224 */ /* 0x000fe200078e0013 */
[----:B------:R-:W-:Y:S01]  /*1740*/  DSETP.MAX.AND P1, P2, |R8|, R14, PT ;  /* 0x0000000e0800722a */ /* 0x000fe20003a2f200 */
[----:B------:R-:W-:Y:S01]  /*1750*/  IMAD.MOV.U32 R11, RZ, RZ, R27 ;  /* 0x000000ffff0b7224 */ /* 0x000fe200078e001b */
[----:B------:R-:W-:-:S04]  /*1760*/  DADD R32, R44, R32 ;  /* 0x000000002c207229 */ /* 0x000fc80000000020 */
[----:B------:R-:W-:Y:S02]  /*1770*/  FSEL R23, |R10|, |R11|, P5 ;  /* 0x4000000b0a177208 */ /* 0x000fe40002800200 */
[----:B------:R-:W-:Y:S01]  /*1780*/  SEL R10, R18, R26, P5 ;  /* 0x0000001a120a7207 */ /* 0x000fe20002800000 */
[----:B------:R-:W-:Y:S01]  /*1790*/  IMAD.MOV.U32 R18, RZ, RZ, R15 ;  /* 0x000000ffff127224 */ /* 0x000fe200078e000f */
[----:B------:R-:W-:Y:S01]  /*17a0*/  @P6 LOP3.LUT R23, R11, 0x80000, RZ, 0xfc, !PT ;  /* 0x000800000b176812 */ /* 0x000fe200078efcff */
[----:B------:R-:W-:Y:S01]  /*17b0*/  IMAD.MOV.U32 R11, RZ, RZ, R9 ;  /* 0x000000ffff0b7224 */ /* 0x000fe200078e0009 */
[----:B------:R-:W-:-:S04]  /*17c0*/  DADD R16, -R28, R16 ;  /* 0x000000001c107229 */ /* 0x000fc80000000110 */
[----:B------:R-:W-:Y:S02]  /*17d0*/  FSEL R19, |R11|, R18, P1 ;  /* 0x000000120b137208 */ /* 0x000fe40000800200 */
[----:B------:R-:W-:Y:S01]  /*17e0*/  @P2 LOP3.LUT R19, R18, 0x80000, RZ, 0xfc, !PT ;  /* 0x0008000012132812 */ /* 0x000fe200078efcff */
[----:B------:R-:W-:Y:S01]  /*17f0*/  DADD R32, R32, R24 ;  /* 0x0000000020207229 */ /* 0x000fe20000000018 */
[----:B------:R-:W-:Y:S01]  /*1800*/  SEL R8, R8, R14, P1 ;  /* 0x0000000e08087207 */ /* 0x000fe20000800000 */
[----:B------:R-:W-:Y:S02]  /*1810*/  IMAD.MOV.U32 R11, RZ, RZ, R23 ;  /* 0x000000ffff0b7224 */ /* 0x000fe400078e0017 */
[----:B------:R-:W-:Y:S02]  /*1820*/  IMAD.MOV.U32 R9, RZ, RZ, R19 ;  /* 0x000000ffff097224 */ /* 0x000fe400078e0013 */
[----:B------:R-:W-:Y:S02]  /*1830*/  IMAD.MOV.U32 R14, RZ, RZ, R11 ;  /* 0x000000ffff0e7224 */ /* 0x000fe400078e000b */
[----:B------:R-:W-:-:S02]  /*1840*/  DSETP.MAX.AND P1, P2, |R16|, R10, PT ;  /* 0x0000000a1000722a */ /* 0x000fc40003a2f200 */
[----:B------:R-:W-:Y:S01]  /*1850*/  DADD R32, R32, R8 ;  /* 0x0000000020207229 */ /* 0x000fe20000000008 */
[----:B------:R-:W-:Y:S01]  /*1860*/  IMAD.MOV.U32 R8, RZ, RZ, R16 ;  /* 0x000000ffff087224 */ /* 0x000fe200078e0010 */
[----:B------:R-:W0:Y:S02]  /*1870*/  F2F.F64.F32 R22, R22 ;  /* 0x0000001600167310 */ /* 0x000e240000201800 */
[----:B------:R-:W-:Y:S02]  /*1880*/  FSEL R9, |R17|, R14, P1 ;  /* 0x0000000e11097208 */ /* 0x000fe40000800200 */
[----:B------:R-:W-:Y:S02]  /*1890*/  SEL R8, R8, R10, P1 ;  /* 0x0000000a08087207 */ /* 0x000fe40000800000 */
[----:B------:R-:W-:Y:S01]  /*18a0*/  ISETP.NE.AND P1, PT, R43, UR4, PT ;  /* 0x000000042b007c0c */ /* 0x000fe2000bf25270 */
[----:B------:R-:W-:-:S03]  /*18b0*/  DADD R12, R12, R28 ;  /* 0x000000000c0c7229 */ /* 0x000fc6000000001c */
[----:B------:R-:W-:-:S05]  /*18c0*/  @P2 LOP3.LUT R9, R14, 0x80000, RZ, 0xfc, !PT ;  /* 0x000800000e092812 */ /* 0x000fca00078efcff */
[----:B0-----:R-:W-:Y:S02]  /*18d0*/  DADD R34, R12, R22 ;  /* 0x000000000c227229 */ /* 0x001fe40000000016 */
[----:B------:R-:W-:Y:S02]  /*18e0*/  DADD R32, R32, R8 ;  /* 0x0000000020207229 */ /* 0x000fe40000000008 */
[----:B------:R-:W-:Y:S09]  /*18f0*/  @P1 BRA `(.L_x_80) ;  /* 0xfffffff800381947 */ /* 0x000ff2000383ffff */
.L_x_79:
[----:B------:R-:W-:Y:S05]  /*1900*/  @!P0 BRA `(.L_x_78) ;  /* 0x0000000400a08947 */ /* 0x000fea0003800000 */
[----:B------:R-:W-:Y:S02]  /*1910*/  ISETP.NE.AND P1, PT, R42, 0x1, PT ;  /* 0x000000012a00780c */ /* 0x000fe40003f25270 */
[----:B------:R-:W-:-:S04]  /*1920*/  LOP3.LUT R20, R20, 0x1, RZ, 0xc0, !PT ;  /* 0x0000000114147812 */ /* 0x000fc800078ec0ff */
[----:B------:R-:W-:-:S07]  /*1930*/  ISETP.NE.U32.AND P0, PT, R20, 0x1, PT ;  /* 0x000000011400780c */ /* 0x000fce0003f05070 */
[----:B------:R-:W-:Y:S06]  /*1940*/  @!P1 BRA `(.L_x_81) ;  /* 0x0000000000f49947 */ /* 0x000fec0003800000 */
[----:B------:R-:W0:Y:S01]  /*1950*/  LDC.64 R24, c[0x0][0x390] ;  /* 0x0000e400ff187b82 */ /* 0x000e220000000a00 */
[----:B------:R-:W-:-:S07]  /*1960*/  ISETP.NE.AND P1, PT, R21, RZ, PT ;  /* 0x000000ff1500720c */ /* 0x000fce0003f25270 */
[----:B------:R-:W1:Y:S08]  /*1970*/  LDC.64 R26, c[0x0][0x380] ;  /* 0x0000e000ff1a7b82 */ /* 0x000e700000000a00 */
[----:B------:R-:W2:Y:S01]  /*1980*/  LDC.64 R28, c[0x0][0x388] ;  /* 0x0000e200ff1c7b82 */ /* 0x000ea20000000a00 */
[----:B0-----:R-:W-:-:S05]  /*1990*/  @P1 IMAD.WIDE R8, R21, 0x4, R24 ;  /* 0x0000000415081825 */ /* 0x001fca00078e0218 */
[----:B------:R-:W3:Y:S01]  /*19a0*/  @P1 LDG.E.CONSTANT R16, desc[UR10][R8.64+-0x4] ;  /* 0xfffffc0a08101981 */ /* 0x000ee2000c1e9900 */
[----:B-1----:R-:W-:-:S05]  /*19b0*/  IMAD.WIDE.U32 R26, R21, 0x4, R26 ;  /* 0x00000004151a7825 */ /* 0x002fca00078e001a */
[----:B------:R-:W4:Y:S01]  /*19c0*/  LDG.E.CONSTANT R15, desc[UR10][R26.64] ;  /* 0x0000000a1a0f7981 */ /* 0x000f22000c1e9900 */
[----:B--2---:R-:W-:-:S03]  /*19d0*/  IMAD.WIDE.U32 R28, R21, 0x4, R28 ;  /* 0x00000004151c7825 */ /* 0x004fc600078e001c */
[----:B------:R-:W2:Y:S04]  /*19e0*/  LDG.E.CONSTANT R22, desc[UR10][R26.64+0x4] ;  /* 0x0000040a1a167981 */ /* 0x000ea8000c1e9900 */
[----:B------:R-:W2:Y:S01]  /*19f0*/  LDG.E.CONSTANT R30, desc[UR10][R28.64] ;  /* 0x0000000a1c1e7981 */ /* 0x000ea2000c1e9900 */
[----:B------:R-:W-:-:S03]  /*1a00*/  IMAD.WIDE.U32 R24, R21, 0x4, R24 ;  /* 0x0000000415187825 */ /* 0x000fc600078e0018 */
[----:B------:R-:W2:Y:S04]  /*1a10*/  LDG.E.CONSTANT R10, desc[UR10][R28.64+0x4] ;  /* 0x0000040a1c0a7981 */ /* 0x000ea8000c1e9900 */
[----:B------:R-:W2:Y:S04]  /*1a20*/  LDG.E.CONSTANT R20, desc[UR10][R24.64] ;  /* 0x0000000a18147981 */ /* 0x000ea8000c1e9900 */
[----:B------:R0:W2:Y:S01]  /*1a30*/  LDG.E.CONSTANT R14, desc[UR10][R24.64+0x4] ;  /* 0x0000040a180e7981 */ /* 0x0000a2000c1e9900 */
[----:B------:R-:W-:Y:S01]  /*1a40*/  VIADD R21, R21, 0x2 ;  /* 0x0000000215157836 */ /* 0x000fe20000000000 */
[----:B---3--:R-:W-:Y:S08]  /*1a50*/  @P1 F2F.F64.F32 R16, R16 ;  /* 0x0000001000101310 */ /* 0x008ff00000201800 */
[----:B----4-:R-:W1:Y:S08]  /*1a60*/  F2F.F64.F32 R12, R15 ;  /* 0x0000000f000c7310 */ /* 0x010e700000201800 */
[----:B--2---:R-:W2:Y:S01]  /*1a70*/  F2F.F64.F32 R30, R30 ;  /* 0x0000001e001e7310 */ /* 0x004ea20000201800 */
[----:B-1----:R-:W-:-:S07]  /*1a80*/  @P1 DADD R18, R12, -R16 ;  /* 0x000000000c121229 */ /* 0x002fce0000000810 */
[----:B------:R-:W-:Y:S01]  /*1a90*/  F2F.F64.F32 R10, R10 ;  /* 0x0000000a000a7310 */ /* 0x000fe20000201800 */
[----:B--2---:R-:W-:-:S07]  /*1aa0*/  DADD R12, R12, -R30 ;  /* 0x000000000c0c7229 */ /* 0x004fce000000081e */
[----:B------:R-:W1:Y:S01]  /*1ab0*/  F2F.F64.F32 R22, R22 ;  /* 0x0000001600167310 */ /* 0x000e620000201800 */
[----:B------:R-:W-:-:S07]  /*1ac0*/  @P1 IMAD.MOV.U32 R26, RZ, RZ, R18 ;  /* 0x000000ffff1a1224 */ /* 0x000fce00078e0012 */
[----:B------:R-:W2:Y:S01]  /*1ad0*/  F2F.F64.F32 R8, R20 ;  /* 0x0000001400087310 */ /* 0x000ea20000201800 */
[----:B------:R-:W-:Y:S01]  /*1ae0*/  @P1 DSETP.MAX.AND P2, P3, |R12|, |R18|, PT ;  /* 0x400000120c00122a */ /* 0x000fe20003b4f200 */
[----:B------:R-:W-:Y:S02]  /*1af0*/  @P1 IMAD.MOV.U32 R18, RZ, RZ, R13 ;  /* 0x000000ffff121224 */ /* 0x000fe400078e000d */
[----:B------:R-:W-:Y:S01]  /*1b00*/  @P1 IMAD.MOV.U32 R15, RZ, RZ, R12 ;  /* 0x000000ffff0f1224 */ /* 0x000fe200078e000c */
[----:B------:R-:W-:Y:S02]  /*1b10*/  @P1 DADD R16, R30, -R16 ;  /* 0x000000001e101229 */ /* 0x000fe40000000810 */
[----:B0-----:R-:W-:Y:S02]  /*1b20*/  @P1 FSEL R24, |R18|, |R19|, P2 ;  /* 0x4000001312181208 */ /* 0x001fe40001000200 */
[----:B------:R-:W-:Y:S02]  /*1b30*/  @P1 LOP3.LUT R19, R19, 0x80000, RZ, 0xfc, !PT ;  /* 0x0008000013131812 */ /* 0x000fe400078efcff */
[----:B------:R-:W-:-:S02]  /*1b40*/  @P1 SEL R18, R15, R26, P2 ;  /* 0x0000001a0f121207 */ /* 0x000fc40001000000 */
[----:B------:R-:W-:Y:S01]  /*1b50*/  @P1 SEL R19, R19, R24, P3 ;  /* 0x0000001813131207 */ /* 0x000fe20001800000 */
[--C-:B-1----:R-:W-:Y:S02]  /*1b60*/  DADD R24, -R10, R22.reuse ;  /* 0x000000000a187229 */ /* 0x102fe40000000116 */
[----:B--2---:R-:W-:Y:S01]  /*1b70*/  DADD R22, -R8, R22 ;  /* 0x0000000008167229 */ /* 0x004fe20000000116 */
[----:B------:R-:W-:Y:S02]  /*1b80*/  @P1 IMAD.MOV.U32 R15, RZ, RZ, R17 ;  /* 0x000000ffff0f1224 */ /* 0x000fe400078e0011 */
[----:B------:R-:W-:Y:S01]  /*1b90*/  @P1 DSETP.MAX.AND P2, P3, |R16|, R18, PT ;  /* 0x000000121000122a */ /* 0x000fe20003b4f200 */
[----:B------:R-:W-:-:S04]  /*1ba0*/  @P1 IMAD.MOV.U32 R20, RZ, RZ, R19 ;  /* 0x000000ffff141224 */ /* 0x000fc800078e0013 */
[----:B------:R-:W-:Y:S01]  /*1bb0*/  DSETP.MAX.AND P4, P5, |R24|, |R22|, PT ;  /* 0x400000161800722a */ /* 0x000fe20003d8f200 */
[----:B------:R-:W-:Y:S02]  /*1bc0*/  @P1 FSEL R15, |R15|, R20, P2 ;  /* 0x000000140f0f1208 */ /* 0x000fe40001000200 */
[----:B------:R-:W-:Y:S02]  /*1bd0*/  @P1 LOP3.LUT R20, R20, 0x80000, RZ, 0xfc, !PT ;  /* 0x0008000014141812 */ /* 0x000fe400078efcff */
[----:B------:R-:W-:Y:S02]  /*1be0*/  @P1 SEL R16, R16, R18, P2 ;  /* 0x0000001210101207 */ /* 0x000fe40001000000 */
[----:B------:R-:W-:Y:S01]  /*1bf0*/  @P1 SEL R17, R20, R15, P3 ;  /* 0x0000000f14111207 */ /* 0x000fe20001800000 */
[----:B------:R-:W-:Y:S02]  /*1c00*/  IMAD.MOV.U32 R20, RZ, RZ, R23 ;  /* 0x000000ffff147224 */ /* 0x000fe400078e0017 */
[----:B------:R-:W-:Y:S01]  /*1c10*/  IMAD.MOV.U32 R18, RZ, RZ, R24 ;  /* 0x000000ffff127224 */ /* 0x000fe200078e0018 */
[----:B------:R-:W-:-:S02]  /*1c20*/  DADD R10, -R8, R10 ;  /* 0x00000000080a7229 */ /* 0x000fc4000000010a */
[----:B------:R-:W-:Y:S02]  /*1c30*/  FSEL R19, |R25|, |R20|, P4 ;  /* 0x4000001419137208 */ /* 0x000fe40002000200 */
[----:B------:R-:W-:Y:S02]  /*1c40*/  SEL R18, R18, R22, P4 ;  /* 0x0000001612127207 */ /* 0x000fe40002000000 */
[----:B------:R-:W-:Y:S01]  /*1c50*/  @P5 LOP3.LUT R19, R20, 0x80000, RZ, 0xfc, !PT ;  /* 0x0008000014135812 */ /* 0x000fe200078efcff */
[----:B------:R-:W-:-:S05]  /*1c60*/  @!P1 DADD R16, -RZ, |R12| ;  /* 0x00000000ff109229 */ /* 0x000fca000000050c */
[----:B------:R-:W-:Y:S01]  /*1c70*/  DSETP.MAX.AND P1, P2, |R10|, R18, PT ;  /* 0x000000120a00722a */ /* 0x000fe20003a2f200 */
[----:B------:R-:W0:Y:S01]  /*1c80*/  F2F.F64.F32 R14, R14 ;  /* 0x0000000e000e7310 */ /* 0x000e220000201800 */
[----:B------:R-:W-:Y:S01]  /*1c90*/  DADD R34, R34, R8 ;  /* 0x0000000022227229 */ /* 0x000fe20000000008 */
[----:B------:R-:W-:Y:S02]  /*1ca0*/  IMAD.MOV.U32 R8, RZ, RZ, R11 ;  /* 0x000000ffff087224 */ /* 0x000fe400078e000b */
[----:B------:R-:W-:Y:S01]  /*1cb0*/  IMAD.MOV.U32 R9, RZ, RZ, R19 ;  /* 0x000000ffff097224 */ /* 0x000fe200078e0013 */
[----:B------:R-:W-:Y:S01]  /*1cc0*/  DADD R16, R32, R16 ;  /* 0x0000000020107229 */ /* 0x000fe20000000010 */
[----:B------:R-:W-:-:S03]  /*1cd0*/  SEL R32, R10, R18, P1 ;  /* 0x000000120a207207 */ /* 0x000fc60000800000 */
[----:B------:R-:W-:-:S04]  /*1ce0*/  FSEL R33, |R8|, R9, P1 ;  /* 0x0000000908217208 */ /* 0x000fc80000800200 */
[----:B------:R-:W-:Y:S01]  /*1cf0*/  @P2 LOP3.LUT R33, R9, 0x80000, RZ, 0xfc, !PT ;  /* 0x0008000009212812 */ /* 0x000fe200078efcff */
[----:B0-----:R-:W-:-:S05]  /*1d00*/  DADD R34, R14, R34 ;  /* 0x000000000e227229 */ /* 0x001fca0000000022 */
[----:B------:R-:W-:-:S11]  /*1d10*/  DADD R32, R16, R32 ;  /* 0x0000000010207229 */ /* 0x000fd60000000020 */
.L_x_81:
[----:B------:R-:W-:Y:S05]  /*1d20*/  @P0 BRA `(.L_x_78) ;  /* 0x0000000000980947 */ /* 0x000fea0003800000 */
[----:B------:R-:W0:Y:S01]  /*1d30*/  LDC.64 R12, c[0x0][0x380] ;  /* 0x0000e000ff0c7b82 */ /* 0x000e220000000a00 */
[----:B------:R-:W-:-:S07]  /*1d40*/  ISETP.NE.AND P0, PT, R21, RZ, PT ;  /* 0x000000ff1500720c */ /* 0x000fce0003f05270 */
[----:B------:R-:W1:Y:S08]  /*1d50*/  LDC.64 R14, c[0x0][0x388] ;  /* 0x0000e200ff0e7b82 */ /* 0x000e700000000a00 */
[----:B------:R-:W2:Y:S01]  /*1d60*/  LDC.64 R10, c[0x0][0x390] ;  /* 0x0000e400ff0a7b82 */ /* 0x000ea20000000a00 */
[----:B0-----:R-:W-:-:S06]  /*1d70*/  IMAD.WIDE.U32 R12, R21, 0x4, R12 ;  /* 0x00000004150c7825 */ /* 0x001fcc00078e000c */
[----:B------:R-:W3:Y:S01]  /*1d80*/  LDG.E.CONSTANT R12, desc[UR10][R12.64] ;  /* 0x0000000a0c0c7981 */ /* 0x000ee2000c1e9900 */
[----:B-1----:R-:W-:-:S06]  /*1d90*/  IMAD.WIDE.U32 R14, R21, 0x4, R14 ;  /* 0x00000004150e7825 */ /* 0x002fcc00078e000e */
[----:B------:R-:W4:Y:S01]  /*1da0*/  LDG.E.CONSTANT R14, desc[UR10][R14.64] ;  /* 0x0000000a0e0e7981 */ /* 0x000f22000c1e9900 */
[----:B--2---:R-:W-:-:S06]  /*1db0*/  @P0 IMAD.WIDE R16, R21, 0x4, R10 ;  /* 0x0000000415100825 */ /* 0x004fcc00078e020a */
[----:B------:R-:W2:Y:S01]  /*1dc0*/  @P0 LDG.E.CONSTANT R16, desc[UR10][R16.64+-0x4] ;  /* 0xfffffc0a10100981 */ /* 0x000ea2000c1e9900 */
[----:B------:R-:W-:-:S05]  /*1dd0*/  IMAD.WIDE.U32 R10, R21, 0x4, R10 ;  /* 0x00000004150a7825 */ /* 0x000fca00078e000a */
[----:B------:R0:W2:Y:S01]  /*1de0*/  LDG.E.CONSTANT R24, desc[UR10][R10.64] ;  /* 0x0000000a0a187981 */ /* 0x0000a2000c1e9900 */
[----:B---3--:R-:W-:Y:S08]  /*1df0*/  F2F.F64.F32 R20, R12 ;  /* 0x0000000c00147310 */ /* 0x008ff00000201800 */
[----:B----4-:R-:W1:Y:S08]  /*1e00*/  F2F.F64.F32 R22, R14 ;  /* 0x0000000e00167310 */ /* 0x010e700000201800 */
[----:B--2---:R-:W2:Y:S01]  /*1e10*/  @P0 F2F.F64.F32 R18, R16 ;  /* 0x0000001000120310 */ /* 0x004ea20000201800 */
[----:B-1----:R-:W-:-:S02]  /*1e20*/  DADD R8, R20, -R22 ;  /* 0x0000000014087229 */ /* 0x002fc40000000816 */
[--C-:B--2---:R-:W-:Y:S02]  /*1e30*/  @P0 DADD R20, R20, -R18.reuse ;  /* 0x0000000014140229 */ /* 0x104fe40000000812 */
[----:B------:R-:W-:-:S06]  /*1e40*/  @P0 DADD R18, R22, -R18 ;  /* 0x0000000016120229 */ /* 0x000fcc0000000812 */
[----:B------:R-:W-:Y:S01]  /*1e50*/  @P0 IMAD.MOV.U32 R13, RZ, RZ, R9 ;  /* 0x000000ffff0d0224 */ /* 0x000fe200078e0009 */
[----:B------:R-:W-:Y:S01]  /*1e60*/  @P0 DSETP.MAX.AND P1, P2, |R8|, |R20|, PT ;  /* 0x400000140800022a */ /* 0x000fe20003a2f200 */
[----:B------:R-:W-:Y:S02]  /*1e70*/  @P0 IMAD.MOV.U32 R22, RZ, RZ, R21 ;  /* 0x000000ffff160224 */ /* 0x000fe400078e0015 */
[----:B0-----:R-:W-:-:S03]  /*1e80*/  @P0 IMAD.MOV.U32 R10, RZ, RZ, R8 ;  /* 0x000000ffff0a0224 */ /* 0x001fc600078e0008 */
[----:B------:R-:W-:Y:S02]  /*1e90*/  @P0 FSEL R13, |R13|, |R22|, P1 ;  /* 0x400000160d0d0208 */ /* 0x000fe40000800200 */
[----:B------:R-:W-:Y:S02]  /*1ea0*/  @P0 LOP3.LUT R22, R22, 0x80000, RZ, 0xfc, !PT ;  /* 0x0008000016160812 */ /* 0x000fe400078efcff */
[----:B------:R-:W-:Y:S02]  /*1eb0*/  @P0 SEL R10, R10, R20, P1 ;  /* 0x000000140a0a0207 */ /* 0x000fe40000800000 */
[----:B------:R-:W-:Y:S01]  /*1ec0*/  @P0 SEL R11, R22, R13, P2 ;  /* 0x0000000d160b0207 */ /* 0x000fe20001000000 */
[----:B------:R-:W-:-:S04]  /*1ed0*/  @P0 IMAD.MOV.U32 R12, RZ, RZ, R18 ;  /* 0x000000ffff0c0224 */ /* 0x000fc800078e0012 */
[----:B------:R-:W-:Y:S01]  /*1ee0*/  @P0 IMAD.MOV.U32 R14, RZ, RZ, R11 ;  /* 0x000000ffff0e0224 */ /* 0x000fe200078e000b */
[----:B------:R-:W-:Y:S01]  /*1ef0*/  @P0 DSETP.MAX.AND P1, P2, |R18|, R10, PT ;  /* 0x0000000a1200022a */ /* 0x000fe20003a2f200 */
[----:B------:R-:W-:Y:S02]  /*1f00*/  @P0 IMAD.MOV.U32 R13, RZ, RZ, R10 ;  /* 0x000000ffff0d0224 */ /* 0x000fe400078e000a */
[----:B------:R-:W0:Y:S03]  /*1f10*/  F2F.F64.F32 R10, R24 ;  /* 0x00000018000a7310 */ /* 0x000e260000201800 */
[----:B------:R-:W-:Y:S02]  /*1f20*/  @P0 FSEL R19, |R19|, R14, P1 ;  /* 0x0000000e13130208 */ /* 0x000fe40000800200 */
[----:B------:R-:W-:Y:S02]  /*1f30*/  @P0 LOP3.LUT R14, R14, 0x80000, RZ, 0xfc, !PT ;  /* 0x000800000e0e0812 */ /* 0x000fe400078efcff */
[----:B------:R-:W-:-:S02]  /*1f40*/  @P0 SEL R12, R12, R13, P1 ;  /* 0x0000000d0c0c0207 */ /* 0x000fc40000800000 */
[----:B------:R-:W-:Y:S01]  /*1f50*/  @P0 SEL R13, R14, R19, P2 ;  /* 0x000000130e0d0207 */ /* 0x000fe20001000000 */
[----:B------:R-:W-:Y:S02]  /*1f60*/  @!P0 DADD R12, -RZ, |R8| ;  /* 0x00000000ff0c8229 */ /* 0x000fe40000000508 */
[----:B0-----:R-:W-:-:S06]  /*1f70*/  DADD R34, R34, R10 ;  /* 0x0000000022227229 */ /* 0x001fcc000000000a */
[----:B------:R-:W-:-:S11]  /*1f80*/  DADD R32, R32, R12 ;  /* 0x0000000020207229 */ /* 0x000fd6000000000c */
.L_x_78:
[----:B------:R-:W0:Y:S01]  /*1f90*/  LDCU UR4, c[0x0][0x3b8] ;  /* 0x00007700ff0477ac */ /* 0x000e220008000800 */
[----:B------:R-:W-:Y:S02]  /*1fa0*/  PLOP3.LUT P0, PT, PT, PT, PT, 0x80, 0x8 ;  /* 0x000000000008781c */ /* 0x000fe40003f0f070 */
[----:B------:R-:W-:Y:S01]  /*1fb0*/  PLOP3.LUT P1, PT, PT, PT, PT, 0x80, 0x8 ;  /* 0x000000000008781c */ /* 0x000fe20003f2f070 */
[----:B0-----:R-:W-:-:S09]  /*1fc0*/  UISETP.GE.AND UP0, UPT, UR4, 0x1, UPT ;  /* 0x000000010400788c */ /* 0x001fd2000bf06270 */
[----:B------:R-:W-:Y:S05]  /*1fd0*/  BRA.U !UP0, `(.L_x_82) ;  /* 0x0000000108247547 */ /* 0x000fea000b800000 */
[----:B------:R-:W0:Y:S01]  /*1fe0*/  LDC.64 R10, c[0x0][0x390] ;  /* 0x0000e400ff0a7b82 */ /* 0x000e220000000a00 */
[----:B------:R-:W-:Y:S01]  /*1ff0*/  VIMNMX R12, PT, PT, R2, UR4, PT ;  /* 0x00000004020c7c48 */ /* 0x000fe2000bfe0100 */
[----:B------:R-:W-:-:S07]  /*2000*/  IMAD.MOV.U32 R13, RZ, RZ, RZ ;  /* 0x000000ffff0d7224 */ /* 0x000fce00078e00ff */
.L_x_83:
[----:B0-----:R-:W-:-:S06]  /*2010*/  IMAD.WIDE.U32 R8, R13, 0x4, R10 ;  /* 0x000000040d087825 */ /* 0x001fcc00078e000a */
[----:B------:R-:W2:Y:S01]  /*2020*/  LDG.E.CONSTANT R8, desc[UR10][R8.64] ;  /* 0x0000000a08087981 */ /* 0x000ea2000c1e9900 */
[----:B------:R-:W-:-:S05]  /*2030*/  VIADD R13, R13, 0x1 ;  /* 0x000000010d0d7836 */ /* 0x000fca0000000000 */
[----:B------:R-:W-:Y:S02]  /*2040*/  ISETP.NE.AND P2, PT, R13, R12, PT ;  /* 0x0000000c0d00720c */ /* 0x000fe40003f45270 */
[----:B--2---:R-:W-:-:S13]  /*2050*/  FSETP.NE.AND P1, PT, |R8|, +INF , PT ;  /* 0x7f8000000800780b */ /* 0x004fda0003f25200 */
[----:B------:R-:W-:Y:S05]  /*2060*/  @P1 BRA P2, `(.L_x_83) ;  /* 0xfffffffc00e81947 */ /* 0x000fea000103ffff */
.L_x_82:
[----:B------:R-:W-:Y:S05]  /*2070*/  BRA.U !UP0, `(.L_x_84) ;  /* 0x0000000108587547 */ /* 0x000fea000b800000 */
[----:B------:R-:W0:Y:S01]  /*2080*/  LDC.64 R10, c[0x0][0x390] ;  /* 0x0000e400ff0a7b82 */ /* 0x000e220000000a00 */
[----:B------:R-:W-:Y:S01]  /*2090*/  VIMNMX R16, PT, PT, R3, UR4, PT ;  /* 0x0000000403107c48 */ /* 0x000fe2000bfe0100 */
[----:B------:R-:W-:-:S06]  /*20a0*/  IMAD.MOV.U32 R17, RZ, RZ, RZ ;  /* 0x000000ffff117224 */ /* 0x000fcc00078e00ff */
[----:B------:R-:W1:Y:S08]  /*20b0*/  LDC.64 R12, c[0x0][0x380] ;  /* 0x0000e000ff0c7b82 */ /* 0x000e700000000a00 */
[----:B------:R-:W2:Y:S02]  /*20c0*/  LDC.64 R14, c[0x0][0x388] ;  /* 0x0000e200ff0e7b82 */ /* 0x000ea40000000a00 */
.L_x_85:
[----:B0-----:R-:W-:-:S06]  /*20d0*/  IMAD.WIDE.U32 R8, R17, 0x4, R10 ;  /* 0x0000000411087825 */ /* 0x001fcc00078e000a */
[----:B------:R-:W3:Y:S01]  /*20e0*/  LDG.E.CONSTANT R8, desc[UR10][R8.64] ;  /* 0x0000000a08087981 */ /* 0x000ee2000c1e9900 */
[----:B------:R-:W-:Y:S02]  /*20f0*/  PLOP3.LUT P0, PT, PT, PT, PT, 0x8, 0x80 ;  /* 0x000000000080781c */ /* 0x000fe40003f0e170 */
[----:B---3--:R-:W-:-:S13]  /*2100*/  FSETP.NE.AND P2, PT, |R8|, +INF , PT ;  /* 0x7f8000000800780b */ /* 0x008fda0003f45200 */
[----:B------:R-:W-:Y:S05]  /*2110*/  @!P2 BRA `(.L_x_84) ;  /* 0x000000000030a947 */ /* 0x000fea0003800000 */
[----:B-1----:R-:W-:-:S06]  /*2120*/  IMAD.WIDE.U32 R8, R17, 0x4, R12 ;  /* 0x0000000411087825 */ /* 0x002fcc00078e000c */
[----:B------:R-:W3:Y:S02]  /*2130*/  LDG.E.CONSTANT R8, desc[UR10][R8.64] ;  /* 0x0000000a08087981 */ /* 0x000ee4000c1e9900 */
[----:B---3--:R-:W-:-:S13]  /*2140*/  FSETP.NE.AND P2, PT, |R8|, +INF , PT ;  /* 0x7f8000000800780b */ /* 0x008fda0003f45200 */
[----:B------:R-:W-:Y:S05]  /*2150*/  @!P2 BRA `(.L_x_84) ;  /* 0x000000000020a947 */ /* 0x000fea0003800000 */
[----:B--2---:R-:W-:-:S06]  /*2160*/  IMAD.WIDE.U32 R8, R17, 0x4, R14 ;  /* 0x0000000411087825 */ /* 0x004fcc00078e000e */
[----:B------:R-:W2:Y:S02]  /*2170*/  LDG.E.CONSTANT R8, desc[UR10][R8.64] ;  /* 0x0000000a08087981 */ /* 0x000ea4000c1e9900 */
[----:B--2---:R-:W-:-:S13]  /*2180*/  FSETP.NE.AND P2, PT, |R8|, +INF , PT ;  /* 0x7f8000000800780b */ /* 0x004fda0003f45200 */
[----:B------:R-:W-:Y:S05]  /*2190*/  @!P2 BRA `(.L_x_84) ;  /* 0x000000000010a947 */ /* 0x000fea0003800000 */
[----:B------:R-:W-:-:S05]  /*21a0*/  VIADD R17, R17, 0x1 ;  /* 0x0000000111117836 */ /* 0x000fca0000000000 */
[----:B------:R-:W-:-:S13]  /*21b0*/  ISETP.NE.AND P0, PT, R17, R16, PT ;  /* 0x000000101100720c */ /* 0x000fda0003f05270 */
[----:B------:R-:W-:Y:S05]  /*21c0*/  @P0 BRA `(.L_x_85) ;  /* 0xfffffffc00c00947 */ /* 0x000fea000383ffff */
[----:B------:R-:W-:-:S13]  /*21d0*/  PLOP3.LUT P0, PT, PT, PT, PT, 0x80, 0x8 ;  /* 0x000000000008781c */ /* 0x000fda0003f0f070 */
.L_x_84:
[----:B------:R-:W0:Y:S08]  /*21e0*/  I2F.F64.U32 R8, R2 ;  /* 0x0000000200087312 */ /* 0x000e300000201800 */
        /* <DEDUP_REMOVED lines=12> */
[----:B--2---:R-:W-:Y:S01]  /*22b0*/  VIADD R14, R10, 0xfff00000 ;  /* 0xfff000000a0e7836 */ /* 0x004fe20000000000 */
[----:B------:R-:W-:-:S07]  /*22c0*/  MOV R10, 0x22e0 ;  /* 0x000022e0000a7802 */ /* 0x000fce0000000f00 */
[----:B-----5:R-:W-:Y:S05]  /*22d0*/  CALL.REL.NOINC `($__internal_3_$__cuda_sm20_dblrcp_rn_slowpath_v3) ;  /* 0x0000002400bc7944 */ /* 0x020fea0003c00000 */
[----:B------:R-:W-:Y:S02]  /*22e0*/  IMAD.U32 R30, RZ, RZ, UR4 ;  /* 0x00000004ff1e7e24 */ /* 0x000fe4000f8e00ff */
[----:B------:R-:W-:-:S07]  /*22f0*/  IMAD.U32 R31, RZ, RZ, UR5 ;  /* 0x00000005ff1f7e24 */ /* 0x000fce000f8e00ff */
.L_x_86:
[----:B------:R-:W0:Y:S01]  /*2300*/  MUFU.RCP64H R9, R7 ;  /* 0x0000000700097308 */ /* 0x000e220000001800 */
[----:B------:R-:W-:Y:S01]  /*2310*/  VIADD R8, R7, 0x300402 ;  /* 0x0030040207087836 */ /* 0x000fe20000000000 */
[----:B------:R-:W-:-:S04]  /*2320*/  PLOP3.LUT P1, PT, P1, P0, PT, 0x80, 0x8 ;  /* 0x000000000008781c */ /* 0x000fc80000f21070 */
[----:B------:R-:W-:Y:S01]  /*2330*/  FSETP.GEU.AND P2, PT, |R8|, 5.8789094863358348022e-39, PT ;  /* 0x004004020800780b */ /* 0x000fe20003f4e200 */
[----:B0-----:R-:W-:-:S08]  /*2340*/  DFMA R10, -R6, R8, 1 ;  /* 0x3ff00000060a742b */ /* 0x001fd00000000108 */
[----:B------:R-:W-:-:S08]  /*2350*/  DFMA R10, R10, R10, R10 ;  /* 0x0000000a0a0a722b */ /* 0x000fd0000000000a */
[----:B------:R-:W-:-:S08]  /*2360*/  DFMA R10, R8, R10, R8 ;  /* 0x0000000a080a722b */ /* 0x000fd00000000008 */
[----:B------:R-:W-:-:S08]  /*2370*/  DFMA R28, -R6, R10, 1 ;  /* 0x3ff00000061c742b */ /* 0x000fd0000000010a */
[----:B------:R-:W-:Y:S01]  /*2380*/  DFMA R28, R10, R28, R10 ;  /* 0x0000001c0a1c722b */ /* 0x000fe2000000000a */
[----:B------:R-:W-:Y:S10]  /*2390*/  @P2 BRA `(.L_x_87) ;  /* 0x0000000000202947 */ /* 0x000ff40003800000 */
[----:B------:R-:W-:Y:S01]  /*23a0*/  LOP3.LUT R8, R7, 0x7fffffff, RZ, 0xc0, !PT ;  /* 0x7fffffff07087812 */ /* 0x000fe200078ec0ff */
[----:B------:R-:W-:Y:S01]  /*23b0*/  IMAD.MOV.U32 R18, RZ, RZ, R6 ;  /* 0x000000ffff127224 */ /* 0x000fe200078e0006 */
[----:B------:R-:W-:Y:S01]  /*23c0*/  MOV R10, 0x2400 ;  /* 0x00002400000a7802 */ /* 0x000fe20000000f00 */
[----:B------:R-:W-:Y:S02]  /*23d0*/  IMAD.MOV.U32 R19, RZ, RZ, R7 ;  /* 0x000000ffff137224 */ /* 0x000fe400078e0007 */
[----:B--2---:R-:W-:-:S07]  /*23e0*/  VIADD R14, R8, 0xfff00000 ;  /* 0xfff00000080e7836 */ /* 0x004fce0000000000 */
[----:B-----5:R-:W-:Y:S05]  /*23f0*/  CALL.REL.NOINC `($__internal_3_$__cuda_sm20_dblrcp_rn_slowpath_v3) ;  /* 0x0000002400747944 */ /* 0x020fea0003c00000 */
[----:B------:R-:W-:Y:S02]  /*2400*/  IMAD.U32 R28, RZ, RZ, UR4 ;  /* 0x00000004ff1c7e24 */ /* 0x000fe4000f8e00ff */
[----:B------:R-:W-:-:S07]  /*2410*/  IMAD.U32 R29, RZ, RZ, UR5 ;  /* 0x00000005ff1d7e24 */ /* 0x000fce000f8e00ff */
.L_x_87:
[----:B------:R-:W0:Y:S01]  /*2420*/  LDC R7, c[0x0][0x3c0] ;  /* 0x0000f000ff077b82 */ /* 0x000e220000000800 */
[----:B------:R-:W1:Y:S01]  /*2430*/  LDCU.64 UR8, c[0x0][0x390] ;  /* 0x00007200ff0877ac */ /* 0x000e620008000a00 */
[----:B------:R-:W-:Y:S02]  /*2440*/  PRMT R6, RZ, 0x7610, R6 ;  /* 0x00007610ff067816 */ /* 0x000fe40000000006 */
[----:B------:R-:W-:Y:S01]  /*2450*/  PRMT R8, RZ, 0x7610, R8 ;  /* 0x00007610ff087816 */ /* 0x000fe20000000008 */
[----:B------:R-:W-:Y:S01]  /*2460*/  UMOV UR4, URZ ;  /* 0x000000ff00047c82 */ /* 0x000fe20008000000 */
[----:B------:R-:W-:Y:S01]  /*2470*/  PRMT R9, RZ, 0x7610, R9 ;  /* 0x00007610ff097816 */ /* 0x000fe20000000009 */
[----:B-1----:R-:W-:-:S04]  /*2480*/  UIADD3 UR8, UP0, UPT, UR8, 0x20, URZ ;  /* 0x0000002008087890 */ /* 0x002fc8000ff1e0ff */
[----:B------:R-:W-:-:S12]  /*2490*/  UIADD3.X UR9, UPT, UPT, URZ, UR9, URZ, UP0, !UPT ;  /* 0x00000009ff097290 */ /* 0x000fd800087fe4ff */
.L_x_105:
[----:B-12---:R-:W1:Y:S08]  /*24a0*/  LDC R12, c[0x0][0x3c0] ;  /* 0x0000f000ff0c7b82 */ /* 0x006e700000000800 */
[----:B--2-4-:R-:W2:Y:S01]  /*24b0*/  LDC.64 R14, c[0x0][0x390] ;  /* 0x0000e400ff0e7b82 */ /* 0x014ea20000000a00 */
[----:B-1-3--:R-:W-:-:S05]  /*24c0*/  IMAD.IADD R13, R2, 0x1, R12 ;  /* 0x00000001020d7824 */ /* 0x00afca00078e020c */
[C---:B0-----:R-:W-:Y:S01]  /*24d0*/  ISETP.GE.AND P3, PT, R7.reuse, R13, PT ;  /* 0x0000000d0700720c */ /* 0x041fe20003f66270 */
[----:B--2---:R-:W-:-:S12]  /*24e0*/  IMAD.WIDE.U32 R10, R7, 0x4, R14 ;  /* 0x00000004070a7825 */ /* 0x004fd800078e000e */
[----:B------:R-:W-:Y:S01]  /*24f0*/  @P3 IMAD.IADD R19, R7, 0x1, -R2 ;  /* 0x0000000107133824 */ /* 0x000fe200078e0a02 */
[----:B------:R-:W2:Y:S03]  /*2500*/  @P3 LDG.E.CONSTANT R16, desc[UR10][R10.64] ;  /* 0x0000000a0a103981 */ /* 0x000ea6000c1e9900 */
[----:B------:R-:W-:-:S06]  /*2510*/  @P3 IMAD.WIDE R18, R19, 0x4, R14 ;  /* 0x0000000413123825 */ /* 0x000fcc00078e020e */
[----:B------:R-:W3:Y:S01]  /*2520*/  @P3 LDG.E.CONSTANT R18, desc[UR10][R18.64] ;  /* 0x0000000a12123981 */ /* 0x000ee2000c1e9900 */
[----:B------:R-:W-:Y:S01]  /*2530*/  IMAD.IADD R26, R3, 0x1, R12 ;  /* 0x00000001031a7824 */ /* 0x000fe200078e020c */
[----:B------:R-:W-:-:S04]  /*2540*/  VIMNMX.U32 R22, PT, PT, R2, R3, !PT ;  /* 0x0000000302167248 */ /* 0x000fc80007fe0000 */
[----:B------:R-:W-:Y:S01]  /*2550*/  ISETP.GE.AND P4, PT, R7, R26, PT ;  /* 0x0000001a0700720c */ /* 0x000fe20003f86270 */
[----:B------:R-:W-:Y:S02]  /*2560*/  VIADD R12, R26, 0xffffffff ;  /* 0xffffffff1a0c7836 */ /* 0x000fe40000000000 */
[----:B------:R-:W-:-:S03]  /*2570*/  VIADD R24, R22, 0xffffffff ;  /* 0xffffffff16187836 */ /* 0x000fc60000000000 */
[----:B------:R-:W-:-:S04]  /*2580*/  VIADDMNMX R13, R13, 0xffffffff, R12, !PT ;  /* 0xffffffff0d0d7846 */ /* 0x000fc8000780010c */
[----:B------:R-:W-:-:S04]  /*2590*/  VIMNMX R24, PT, PT, R24, R13, !PT ;  /* 0x0000000d18187248 */ /* 0x000fc80007fe0100 */
[----:B------:R-:W-:Y:S01]  /*25a0*/  ISETP.GT.AND P2, PT, R24, R7, PT ;  /* 0x000000071800720c */ /* 0x000fe20003f44270 */
[----:B--2---:R-:W-:Y:S08]  /*25b0*/  @P3 F2F.F64.F32 R16, R16 ;  /* 0x0000001000103310 */ /* 0x004ff00000201800 */
[----:B---3--:R-:W0:Y:S02]  /*25c0*/  @P3 F2F.F64.F32 R20, R18 ;  /* 0x0000001200143310 */ /* 0x008e240000201800 */
[----:B0-----:R-:W-:-:S02]  /*25d0*/  @P3 DFMA R22, -R20, R20, R36 ;  /* 0x000000141416322b */ /* 0x001fc40000000124 */
[----:B------:R-:W-:-:S06]  /*25e0*/  @P3 DADD R20, R16, -R20 ;  /* 0x0000000010143229 */ /* 0x000fcc0000000814 */
[----:B------:R-:W-:Y:S02]  /*25f0*/  @P3 DFMA R36, R16, R16, R22 ;  /* 0x000000101024322b */ /* 0x000fe40000000016 */
[----:B------:R-:W-:Y:S01]  /*2600*/  @P3 DADD R38, R38, R20 ;  /* 0x0000000026263229 */ /* 0x000fe20000000014 */
[----:B------:R-:W-:Y:S10]  /*2610*/  @!P4 BRA `(.L_x_88) ;  /* 0x000000040008c947 */ /* 0x000ff40003800000 */
[----:B------:R-:W0:Y:S01]  /*2620*/  LDC.64 R26, c[0x0][0x380] ;  /* 0x0000e000ff1a7b82 */ /* 0x000e220000000a00 */
[C---:B------:R-:W-:Y:S01]  /*2630*/  IMAD.IADD R45, R7.reuse, 0x1, -R3 ;  /* 0x00000001072d7824 */ /* 0x040fe200078e0a03 */
[----:B------:R1:W2:Y:S01]  /*2640*/  LDG.E.CONSTANT R22, desc[UR10][R10.64] ;  /* 0x0000000a0a167981 */ /* 0x0002a2000c1e9900 */
[----:B------:R-:W-:-:S05]  /*2650*/  VIADD R21, R7, 0xffffffff ;  /* 0xffffffff07157836 */ /* 0x000fca0000000000 */
[----:B------:R-:W3:Y:S01]  /*2660*/  LDC.64 R42, c[0x0][0x388] ;  /* 0x0000e200ff2a7b82 */ /* 0x000ee20000000a00 */
[----:B------:R-:W-:Y:S01]  /*2670*/  ISETP.NE.AND P3, PT, R45, RZ, PT ;  /* 0x000000ff2d00720c */ /* 0x000fe20003f65270 */
[----:B------:R-:W-:-:S05]  /*2680*/  IMAD.WIDE.U32 R20, R21, 0x4, R14 ;  /* 0x0000000415147825 */ /* 0x000fca00078e000e */
[----:B------:R-:W4:Y:S01]  /*2690*/  LDG.E.CONSTANT R49, desc[UR10][R20.64] ;  /* 0x0000000a14317981 */ /* 0x000f22000c1e9900 */
[----:B0-----:R-:W-:-:S04]  /*26a0*/  IMAD.WIDE.U32 R16, R7, 0x4, R26 ;  /* 0x0000000407107825 */ /* 0x001fc800078e001a */
[----:B---3--:R-:W-:Y:S01]  /*26b0*/  IMAD.WIDE.U32 R18, R7, 0x4, R42 ;  /* 0x0000000407127825 */ /* 0x008fe200078e002a */
[----:B------:R-:W3:Y:S03]  /*26c0*/  LDG.E.CONSTANT R48, desc[UR10][R16.64] ;  /* 0x0000000a10307981 */ /* 0x000ee6000c1e9900 */
[C---:B------:R-:W-:Y:S01]  /*26d0*/  IMAD.WIDE R26, R45.reuse, 0x4, R26 ;  /* 0x000000042d1a7825 */ /* 0x040fe200078e021a */
[----:B------:R-:W2:Y:S03]  /*26e0*/  LDG.E.CONSTANT R23, desc[UR10][R18.64] ;  /* 0x0000000a12177981 */ /* 0x000ea6000c1e9900 */
[C---:B------:R-:W-:Y:S01]  /*26f0*/  IMAD.WIDE R42, R45.reuse, 0x4, R42 ;  /* 0x000000042d2a7825 */ /* 0x040fe200078e022a */
[----:B------:R-:W2:Y:S03]  /*2700*/  LDG.E.CONSTANT R46, desc[UR10][R26.64] ;  /* 0x0000000a1a2e7981 */ /* 0x000ea6000c1e9900 */
[----:B------:R-:W-:-:S02]  /*2710*/  IMAD.WIDE R44, R45, 0x4, R14 ;  /* 0x000000042d2c7825 */ /* 0x000fc400078e020e */
[----:B------:R-:W2:Y:S04]  /*2720*/  LDG.E.CONSTANT R42, desc[UR10][R42.64] ;  /* 0x0000000a2a2a7981 */ /* 0x000ea8000c1e9900 */
[----:B------:R-:W2:Y:S04]  /*2730*/  @P3 LDG.E.CONSTANT R50, desc[UR10][R44.64+-0x4] ;  /* 0xfffffc0a2c323981 */ /* 0x000ea8000c1e9900 */
[----:B------:R0:W2:Y:S01]  /*2740*/  LDG.E.CONSTANT R13, desc[UR10][R44.64] ;  /* 0x0000000a2c0d7981 */ /* 0x0000a2000c1e9900 */
[----:B----4-:R-:W-:Y:S08]  /*2750*/  F2F.F64.F32 R14, R49 ;  /* 0x00000031000e7310 */ /* 0x010ff00000201800 */
[----:B---3--:R-:W3:Y:S08]  /*2760*/  F2F.F64.F32 R24, R48 ;  /* 0x0000003000187310 */ /* 0x008ef00000201800 */
[----:B--2---:R-:W2:Y:S08]  /*2770*/  F2F.F64.F32 R16, R23 ;  /* 0x0000001700107310 */ /* 0x004eb00000201800 */
[----:B------:R-:W-:Y:S08]  /*2780*/  F2F.F64.F32 R46, R46 ;  /* 0x0000002e002e7310 */ /* 0x000ff00000201800 */
[----:B------:R-:W1:Y:S08]  /*2790*/  F2F.F64.F32 R18, R42 ;  /* 0x0000002a00127310 */ /* 0x000e700000201800 */
[----:B------:R-:W4:Y:S01]  /*27a0*/  @P3 F2F.F64.F32 R20, R50 ;  /* 0x0000003200143310 */ /* 0x000f220000201800 */
[----:B---3--:R-:W-:-:S02]  /*27b0*/  DADD R40, R24, -R14 ;  /* 0x0000000018287229 */ /* 0x008fc4000000080e */
[----:B--2---:R-:W-:Y:S02]  /*27c0*/  DADD R26, -R16, R24 ;  /* 0x00000000101a7229 */ /* 0x004fe40000000118 */
[----:B-1----:R-:W-:-:S06]  /*27d0*/  DADD R10, R46, -R18 ;  /* 0x000000002e0a7229 */ /* 0x002fcc0000000812 */
[----:B------:R-:W-:Y:S01]  /*27e0*/  DSETP.MAX.AND P5, P4, |R26|, |R40|, PT ;  /* 0x400000281a00722a */ /* 0x000fe20003caf200 */
[----:B0-----:R-:W-:Y:S01]  /*27f0*/  IMAD.MOV.U32 R44, RZ, RZ, R40 ;  /* 0x000000ffff2c7224 */ /* 0x001fe200078e0028 */
[----:B----4-:R-:W-:Y:S01]  /*2800*/  @P3 DADD R24, R46, -R20 ;  /* 0x000000002e183229 */ /* 0x010fe20000000814 */
[----:B------:R-:W-:-:S03]  /*2810*/  IMAD.MOV.U32 R23, RZ, RZ, R26 ;  /* 0x000000ffff177224 */ /* 0x000fc600078e001a */
[----:B------:R-:W-:Y:S01]  /*2820*/  FSEL R27, |R27|, |R41|, P5 ;  /* 0x400000291b1b7208 */ /* 0x000fe20002800200 */
[----:B------:R-:W-:Y:S01]  /*2830*/  DADD R16, R16, -R14 ;  /* 0x0000000010107229 */ /* 0x000fe2000000080e */
[----:B------:R-:W-:Y:S01]  /*2840*/  SEL R26, R23, R44, P5 ;  /* 0x0000002c171a7207 */ /* 0x000fe20002800000 */
[----:B------:R-:W-:Y:S01]  /*2850*/  @P3 IMAD.MOV.U32 R14, RZ, RZ, R11 ;  /* 0x000000ffff0e3224 */ /* 0x000fe200078e000b */
[----:B------:R-:W-:Y:S02]  /*2860*/  @P3 DSETP.MAX.AND P5, P6, |R10|, |R24|, PT ;  /* 0x400000180a00322a */ /* 0x000fe40003eaf200 */
[----:B------:R-:W-:Y:S01]  /*2870*/  @P3 IMAD.MOV.U32 R15, RZ, RZ, R25 ;  /* 0x000000ffff0f3224 */ /* 0x000fe200078e0019 */
[----:B------:R-:W-:Y:S01]  /*2880*/  @P3 DADD R18, R18, -R20 ;  /* 0x0000000012123229 */ /* 0x000fe20000000814 */
[----:B------:R-:W-:-:S03]  /*2890*/  @P4 LOP3.LUT R27, R41, 0x80000, RZ, 0xfc, !PT ;  /* 0x00080000291b4812 */ /* 0x000fc600078efcff */
[----:B------:R-:W-:Y:S01]  /*28a0*/  @P3 FSEL R20, |R14|, |R15|, P5 ;  /* 0x4000000f0e143208 */ /* 0x000fe20002800200 */
[----:B------:R-:W-:Y:S01]  /*28b0*/  @P3 IMAD.MOV.U32 R14, RZ, RZ, R10 ;  /* 0x000000ffff0e3224 */ /* 0x000fe200078e000a */
[----:B------:R-:W-:Y:S01]  /*28c0*/  @P3 LOP3.LUT R15, R15, 0x80000, RZ, 0xfc, !PT ;  /* 0x000800000f0f3812 */ /* 0x000fe200078efcff */
[----:B------:R-:W-:-:S03]  /*28d0*/  IMAD.MOV.U32 R21, RZ, RZ, R26 ;  /* 0x000000ffff157224 */ /* 0x000fc600078e001a */
[----:B------:R-:W-:Y:S01]  /*28e0*/  @P3 SEL R14, R14, R24, P5 ;  /* 0x000000180e0e3207 */ /* 0x000fe20002800000 */
[----:B------:R-:W-:Y:S01]  /*28f0*/  DSETP.MAX.AND P5, P4, |R16|, R26, PT ;  /* 0x0000001a1000722a */ /* 0x000fe20003caf200 */
[----:B------:R-:W-:Y:S01]  /*2900*/  @P3 SEL R15, R15, R20, P6 ;  /* 0x000000140f0f3207 */ /* 0x000fe20003000000 */
[----:B------:R-:W-:Y:S01]  /*2910*/  IMAD.MOV.U32 R20, RZ, RZ, R16 ;  /* 0x000000ffff147224 */ /* 0x000fe200078e0010 */
[----:B------:R-:W-:Y:S01]  /*2920*/  F2F.F64.F32 R22, R22 ;  /* 0x0000001600167310 */ /* 0x000fe20000201800 */
[----:B------:R-:W-:Y:S02]  /*2930*/  @P3 IMAD.MOV.U32 R24, RZ, RZ, R18 ;  /* 0x000000ffff183224 */ /* 0x000fe400078e0012 */
[----:B------:R-:W-:Y:S02]  /*2940*/  FSEL R17, |R17|, R27, P5 ;  /* 0x0000001b11117208 */ /* 0x000fe40002800200 */
[----:B------:R-:W-:Y:S01]  /*2950*/  SEL R16, R20, R21, P5 ;  /* 0x0000001514107207 */ /* 0x000fe20002800000 */
[----:B------:R-:W-:Y:S01]  /*2960*/  @P3 DSETP.MAX.AND P5, P6, |R18|, R14, PT ;  /* 0x0000000e1200322a */ /* 0x000fe20003eaf200 */
[----:B------:R-:W-:Y:S01]  /*2970*/  @P3 IMAD.MOV.U32 R25, RZ, RZ, R14 ;  /* 0x000000ffff193224 */ /* 0x000fe200078e000e */
[----:B------:R-:W0:Y:S01]  /*2980*/  F2F.F64.F32 R20, R13 ;  /* 0x0000000d00147310 */ /* 0x000e220000201800 */
[----:B------:R-:W-:Y:S01]  /*2990*/  @!P3 DADD R10, -RZ, |R10| ;  /* 0x00000000ff0ab229 */ /* 0x000fe2000000050a */
[----:B------:R-:W-:-:S02]  /*29a0*/  @P3 LOP3.LUT R14, R15, 0x80000, RZ, 0xfc, !PT ;  /* 0x000800000f0e3812 */ /* 0x000fc400078efcff */
[----:B------:R-:W-:Y:S02]  /*29b0*/  @P3 SEL R25, R24, R25, P5 ;  /* 0x0000001918193207 */ /* 0x000fe40002800000 */
[----:B------:R-:W-:Y:S02]  /*29c0*/  @P3 FSEL R19, |R19|, R15, P5 ;  /* 0x0000000f13133208 */ /* 0x000fe40002800200 */
[----:B------:R-:W-:Y:S01]  /*29d0*/  @P4 LOP3.LUT R17, R27, 0x80000, RZ, 0xfc, !PT ;  /* 0x000800001b114812 */ /* 0x000fe200078efcff */
[----:B------:R-:W-:Y:S01]  /*29e0*/  @P3 IMAD.MOV.U32 R10, RZ, RZ, R25 ;  /* 0x000000ffff0a3224 */ /* 0x000fe200078e0019 */
[----:B------:R-:W-:Y:S01]  /*29f0*/  @P3 SEL R11, R14, R19, P6 ;  /* 0x000000130e0b3207 */ /* 0x000fe20003000000 */
[----:B0-----:R-:W-:-:S05]  /*2a00*/  DADD R20, R22, -R20 ;  /* 0x0000000016147229 */ /* 0x001fca0000000814 */
[----:B------:R-:W-:-:S03]  /*2a10*/  DADD R10, R16, -R10 ;  /* 0x00000000100a7229 */ /* 0x000fc6000000080a */
[----:B------:R-:W-:-:S05]  /*2a20*/  DADD R34, R34, R20 ;  /* 0x0000000022227229 */ /* 0x000fca0000000014 */
[----:B------:R-:W-:-:S11]  /*2a30*/  DADD R32, R32, R10 ;  /* 0x0000000020207229 */ /* 0x000fd6000000000a */
.L_x_88:
[----:B------:R-:W-:Y:S05]  /*2a40*/  @P2 BRA `(.L_x_89) ;  /* 0x0000000000e82947 */ /* 0x000fea0003800000 */
        /* <DEDUP_REMOVED lines=9> */
[----:B------:R-:W-:-:S04]  /*2ae0*/  IMAD.MOV.U32 R18, RZ, RZ, R15 ;  /* 0x000000ffff127224 */ /* 0x000fc800078e000f */
[----:B------:R-:W-:Y:S02]  /*2af0*/  SEL R16, R16, R14, P2 ;  /* 0x0000000e10107207 */ /* 0x000fe40001000000 */
[----:B------:R-:W-:-:S06]  /*2b00*/  FSEL R17, R13, R18, P2 ;  /* 0x000000120d117208 */ /* 0x000fcc0001000000 */
        /* <DEDUP_REMOVED lines=10> */
[----:B------:R-:W-:Y:S02]  /*2bb0*/  VIADD R21, R23, 0xfff00000 ;  /* 0xfff0000017157836 */ /* 0x000fe40000000000 */
[----:B------:R-:W-:-:S04]  /*2bc0*/  IMAD.MOV.U32 R20, RZ, RZ, R22 ;  /* 0x000000ffff147224 */ /* 0x000fc800078e0016 */
[----:B------:R-:W-:-:S08]  /*2bd0*/  DFMA R26, R24, -R24, R16 ;  /* 0x80000018181a722b */ /* 0x000fd00000000010 */
[----:B------:R-:W-:Y:S01]  /*2be0*/  DFMA R14, R26, R20, R24 ;  /* 0x000000141a0e722b */ /* 0x000fe20000000018 */
[----:B------:R-:W-:Y:S10]  /*2bf0*/  @!P2 BRA `(.L_x_91) ;  /* 0x000000000010a947 */ /* 0x000ff40003800000 */
[----:B------:R-:W-:-:S07]  /*2c00*/  MOV R14, 0x2c20 ;  /* 0x00002c20000e7802 */ /* 0x000fce0000000f00 */
[----:B-----5:R-:W-:Y:S05]  /*2c10*/  CALL.REL.NOINC `($__internal_5_$__cuda_sm20_dsqrt_rn_f64_mediumpath_v1) ;  /* 0x0000002400547944 */ /* 0x020fea0003c00000 */
[----:B------:R-:W-:Y:S02]  /*2c20*/  IMAD.MOV.U32 R14, RZ, RZ, R16 ;  /* 0x000000ffff0e7224 */ /* 0x000fe400078e0010 */
[----:B------:R-:W-:-:S07]  /*2c30*/  IMAD.MOV.U32 R15, RZ, RZ, R17 ;  /* 0x000000ffff0f7224 */ /* 0x000fce00078e0011 */
.L_x_91:
[----:B-----5:R-:W0:Y:S01]  /*2c40*/  F2F.F64.F32 R20, R5 ;  /* 0x0000000500147310 */ /* 0x020e220000201800 */
[----:B------:R-:W-:Y:S01]  /*2c50*/  DMUL R18, R32, UR6 ;  /* 0x0000000620127c28 */ /* 0x000fe20008000000 */
[----:B------:R-:W1:Y:S06]  /*2c60*/  LDCU UR5, c[0x0][0x3b8] ;  /* 0x00007700ff0577ac */ /* 0x000e6c0008000800 */
[----:B------:R-:W2:Y:S01]  /*2c70*/  F2F.F64.F32 R16, R4 ;  /* 0x0000000400107310 */ /* 0x000ea20000201800 */
[----:B0-----:R-:W-:Y:S02]  /*2c80*/  DMUL R20, R18, R20 ;  /* 0x0000001412147228 */ /* 0x001fe40000000000 */
[----:B--2---:R-:W-:-:S02]  /*2c90*/  DFMA R18, R16, R14, R10 ;  /* 0x0000000e1012722b */ /* 0x004fc4000000000a */
[----:B------:R-:W-:Y:S01]  /*2ca0*/  DFMA R10, R16, -R14, R10 ;  /* 0x8000000e100a722b */ /* 0x000fe2000000000a */
[----:B------:R-:W0:Y:S03]  /*2cb0*/  LDC.64 R16, c[0x0][0x3c8] ;  /* 0x0000f200ff107b82 */ /* 0x000e260000000a00 */
[C-C-:B------:R-:W-:Y:S02]  /*2cc0*/  DFMA R14, R34.reuse, UR6, -R20.reuse ;  /* 0x00000006220e7c2b */ /* 0x140fe40008000814 */
[----:B------:R-:W-:-:S06]  /*2cd0*/  DFMA R20, R34, UR6, R20 ;  /* 0x0000000622147c2b */ /* 0x000fcc0008000014 */
[----:B------:R-:W-:Y:S02]  /*2ce0*/  DSETP.GT.AND P2, PT, R10, R14, PT ;  /* 0x0000000e0a00722a */ /* 0x000fe40003f44000 */
[----:B------:R-:W-:Y:S02]  /*2cf0*/  DSETP.GT.AND P3, PT, R18, R20, PT ;  /* 0x000000141200722a */ /* 0x000fe40003f64000 */
[----:B------:R-:W-:Y:S01]  /*2d00*/  DSETP.GEU.AND P4, PT, R10, R14, PT ;  /* 0x0000000e0a00722a */ /* 0x000fe20003f8e000 */
[----:B-1----:R-:W-:-:S03]  /*2d10*/  IMAD R11, R0, UR5, R7 ;  /* 0x00000005000b7c24 */ /* 0x002fc6000f8e0207 */
[----:B------:R-:W-:Y:S01]  /*2d20*/  FSEL R10, RZ, 1, !P3 ;  /* 0x3f800000ff0a7808 */ /* 0x000fe20005800000 */
[----:B------:R-:W-:-:S03]  /*2d30*/  DSETP.GEU.AND P3, PT, R18, R20, PT ;  /* 0x000000141200722a */ /* 0x000fc60003f6e000 */
[----:B------:R-:W-:Y:S01]  /*2d40*/  FSEL R13, R10, RZ, !P4 ;  /* 0x000000ff0a0d7208 */ /* 0x000fe20006000000 */
[----:B0-----:R-:W-:-:S03]  /*2d50*/  IMAD.WIDE R10, R11, 0x4, R16 ;  /* 0x000000040b0a7825 */ /* 0x001fc600078e0210 */
[----:B------:R-:W-:-:S05]  /*2d60*/  @P2 FSEL R13, R13, -1, P3 ;  /* 0xbf8000000d0d2808 */ /* 0x000fca0001800000 */
[----:B------:R1:W-:Y:S01]  /*2d70*/  STG.E desc[UR10][R10.64], R13 ;  /* 0x0000000d0a007986 */ /* 0x0003e2000c10190a */
[----:B------:R-:W-:Y:S05]  /*2d80*/  BRA `(.L_x_89) ;  /* 0x0000000000187947 */ /* 0x000fea0003800000 */
.L_x_90:
[----:B------:R-:W0:Y:S01]  /*2d90*/  LDC.64 R10, c[0x0][0x3c8] ;  /* 0x0000f200ff0a7b82 */ /* 0x000e220000000a00 */
[----:B------:R-:W1:Y:S01]  /*2da0*/  LDCU UR5, c[0x0][0x3b8] ;  /* 0x00007700ff0577ac */ /* 0x000e620008000800 */
[----:B------:R-:W-:Y:S02]  /*2db0*/  IMAD.MOV.U32 R15, RZ, RZ, 0x7fffffff ;  /* 0x7fffffffff0f7424 */ /* 0x000fe400078e00ff */
[----:B-1----:R-:W-:-:S04]  /*2dc0*/  IMAD R13, R0, UR5, R7 ;  /* 0x00000005000d7c24 */ /* 0x002fc8000f8e0207 */
[----:B0-----:R-:W-:-:S05]  /*2dd0*/  IMAD.WIDE R10, R13, 0x4, R10 ;  /* 0x000000040d0a7825 */ /* 0x001fca00078e020a */
[----:B------:R0:W-:Y:S02]  /*2de0*/  STG.E desc[UR10][R10.64], R15 ;  /* 0x0000000f0a007986 */ /* 0x0001e4000c10190a */
.L_x_89:
[----:B------:R-:W-:-:S13]  /*2df0*/  ISETP.LT.OR P2, PT, R7, R12, !P0 ;  /* 0x0000000c0700720c */ /* 0x000fda0004741670 */
[----:B------:R-:W-:Y:S05]  /*2e00*/  @P2 BRA `(.L_x_92) ;  /* 0x0000001800cc2947 */ /* 0x000fea0003800000 */
[----:B01----:R-:W-:Y:S01]  /*2e10*/  IMAD.IADD R10, R7, 0x1, -R3 ;  /* 0x00000001070a7824 */ /* 0x003fe200078e0a03 */
[----:B------:R-:W-:Y:S01]  /*2e20*/  PRMT R12, RZ, 0x7610, R12 ;  /* 0x00007610ff0c7816 */ /* 0x000fe2000000000c */
[----:B------:R-:W-:Y:S01]  /*2e30*/  IMAD.MOV.U32 R11, RZ, RZ, RZ ;  /* 0x000000ffff0b7224 */ /* 0x000fe200078e00ff */
[----:B------:R-:W-:Y:S02]  /*2e40*/  PRMT R13, RZ, 0x7610, R13 ;  /* 0x00007610ff0d7816 */ /* 0x000fe4000000000d */
[----:B------:R-:W-:Y:S02]  /*2e50*/  CS2R R26, SRZ ;  /* 0x00000000001a7805 */ /* 0x000fe4000001ff00 */
[----:B------:R-:W-:Y:S01]  /*2e60*/  PRMT R14, RZ, 0x7610, R14 ;  /* 0x00007610ff0e7816 */ /* 0x000fe2000000000e */
[----:B------:R-:W-:Y:S01]  /*2e70*/  IMAD.MOV.U32 R24, RZ, RZ, 0x0 ;  /* 0x00000000ff187424 */ /* 0x000fe200078e00ff */
[----:B------:R-:W-:Y:S01]  /*2e80*/  CS2R R22, SRZ ;  /* 0x0000000000167805 */ /* 0x000fe2000001ff00 */
[----:B------:R-:W-:-:S07]  /*2e90*/  IMAD.MOV.U32 R25, RZ, RZ, 0x3ff00000 ;  /* 0x3ff00000ff197424 */ /* 0x000fce00078e00ff */
.L_x_103:
[----:B------:R-:W0:Y:S01]  /*2ea0*/  LDC R16, c[0x0][0x3c0] ;  /* 0x0000f000ff107b82 */ /* 0x000e220000000800 */
[----:B------:R-:W-:Y:S01]  /*2eb0*/  VIADD R15, R11, UR4 ;  /* 0x000000040b0f7c36 */ /* 0x000fe20008000000 */
[----:B------:R-:W-:Y:S01]  /*2ec0*/  CS2R R42, SRZ ;  /* 0x00000000002a7805 */ /* 0x000fe2000001ff00 */
[----:B------:R-:W-:Y:S02]  /*2ed0*/  IMAD.MOV.U32 R18, RZ, RZ, R10 ;  /* 0x000000ffff127224 */ /* 0x000fe400078e000a */
[----:B------:R-:W-:Y:S02]  /*2ee0*/  VIADD R10, R10, 0x1 ;  /* 0x000000010a0a7836 */ /* 0x000fe40000000000 */
[----:B------:R-:W-:Y:S01]  /*2ef0*/  IMAD.IADD R19, R13, 0x1, R8 ;  /* 0x000000010d137824 */ /* 0x000fe200078e0208 */
[----:B------:R-:W1:Y:S02]  /*2f00*/  LDC.U16 R21, c[0x0][0x3c0] ;  /* 0x0000f000ff157b82 */ /* 0x000e640000000400 */
[----:B------:R-:W-:Y:S01]  /*2f10*/  IADD3 R46, PT, PT, R10, 0x1, -R3 ;  /* 0x000000010a2e7810 */ /* 0x000fe20007ffe803 */
[----:B------:R-:W-:-:S04]  /*2f20*/  IMAD.MOV R48, RZ, RZ, -R19 ;  /* 0x000000ffff307224 */ /* 0x000fc800078e0a13 */
[----:B------:R-:W-:Y:S01]  /*2f30*/  IMAD.MOV.U32 R47, RZ, RZ, R46 ;  /* 0x000000ffff2f7224 */ /* 0x000fe200078e002e */
[----:B------:R-:W-:Y:S01]  /*2f40*/  PRMT R48, R48, 0x7710, RZ ;  /* 0x0000771030307816 */ /* 0x000fe200000000ff */
[----:B0-----:R-:W-:Y:S01]  /*2f50*/  IMAD R20, R3, -0x2, R16 ;  /* 0xfffffffe03147824 */ /* 0x001fe200078e0210 */
[----:B------:R-:W-:-:S04]  /*2f60*/  LOP3.LUT R40, RZ, R16, RZ, 0x33, !PT ;  /* 0x00000010ff287212 */ /* 0x000fc800078e33ff */
[----:B------:R-:W-:Y:S01]  /*2f70*/  IADD3 R17, PT, PT, R20, 0x2, R15 ;  /* 0x0000000214117810 */ /* 0x000fe20007ffe00f */
[----:B------:R-:W-:-:S03]  /*2f80*/  IMAD R40, R3, 0x2, R40 ;  /* 0x0000000203287824 */ /* 0x000fc600078e0228 */
[----:B------:R-:W-:-:S04]  /*2f90*/  VIMNMX R20, PT, PT, R10, R17, !PT ;  /* 0x000000110a147248 */ /* 0x000fc80007fe0100 */
[----:B------:R-:W-:Y:S02]  /*2fa0*/  IADD3 R17, PT, PT, R20, R40, -R15 ;  /* 0x0000002814117210 */ /* 0x000fe40007ffe80f */
[----:B-1----:R-:W-:-:S03]  /*2fb0*/  LOP3.LUT R40, RZ, R21, RZ, 0x33, !PT ;  /* 0x00000015ff287212 */ /* 0x002fc600078e33ff */
[----:B------:R-:W-:Y:S02]  /*2fc0*/  VIADD R19, R17, 0xffffffff ;  /* 0xffffffff11137836 */ /* 0x000fe40000000000 */
[----:B------:R-:W-:-:S03]  /*2fd0*/  IMAD R21, R3, 0x2, R40 ;  /* 0x0000000203157824 */ /* 0x000fc600078e0228 */
[----:B------:R-:W-:Y:S02]  /*2fe0*/  ISETP.GE.U32.AND P2, PT, R19, 0xf, PT ;  /* 0x0000000f1300780c */ /* 0x000fe40003f46070 */
[----:B------:R-:W-:-:S04]  /*2ff0*/  IADD3 R48, PT, PT, R20, R21, R48 ;  /* 0x0000001514307210 */ /* 0x000fc80007ffe030 */
[----:B------:R-:W-:-:S07]  /*3000*/  LOP3.LUT R48, R48, 0x7, RZ, 0xc0, !PT ;  /* 0x0000000730307812 */ /* 0x000fce00078ec0ff */
[----:B------:R-:W-:Y:S05]  /*3010*/  @!P2 BRA `(.L_x_93) ;  /* 0x000000040000a947 */ /* 0x000fea0003800000 */
[----:B------:R-:W-:Y:S01]  /*3020*/  IADD3 R40, PT, PT, R3, -UR4, -R16 ;  /* 0x8000000403287c10 */ /* 0x000fe2000fffe810 */
[----:B------:R-:W-:Y:S01]  /*3030*/  IMAD.IADD R47, R18, 0x1, -R3 ;  /* 0x00000001122f7824 */ /* 0x000fe200078e0a03 */
[----:B------:R-:W-:Y:S01]  /*3040*/  LOP3.LUT R51, R17, 0xfffffff0, RZ, 0xc0, !PT ;  /* 0xfffffff011337812 */ /* 0x000fe200078ec0ff */
[----:B------:R-:W-:Y:S01]  /*3050*/  IMAD.MOV.U32 R49, RZ, RZ, R46 ;  /* 0x000000ffff317224 */ /* 0x000fe200078e002e */
[----:B------:R-:W-:Y:S02]  /*3060*/  IADD3 R40, PT, PT, -R11, R40, R18 ;  /* 0x000000280b287210 */ /* 0x000fe40007ffe112 */
[----:B------:R-:W-:-:S03]  /*3070*/  CS2R R42, SRZ ;  /* 0x00000000002a7805 */ /* 0x000fc6000001ff00 */
[----:B------:R-:W-:-:S07]  /*3080*/  IMAD.IADD R51, R40, 0x1, -R51 ;  /* 0x0000000128337824 */ /* 0x000fce00078e0a33 */
.L_x_94:
[----:B------:R-:W-:Y:S02]  /*3090*/  IMAD.U32 R40, RZ, RZ, UR8 ;  /* 0x00000008ff287e24 */ /* 0x000fe4000f8e00ff */
[----:B------:R-:W-:Y:S02]  /*30a0*/  IMAD.U32 R41, RZ, RZ, UR9 ;  /* 0x00000009ff297e24 */ /* 0x000fe4000f8e00ff */
[----:B------:R-:W-:-:S05]  /*30b0*/  IMAD.WIDE R40, R49, 0x4, R40 ;  /* 0x0000000431287825 */ /* 0x000fca00078e0228 */
        /* <DEDUP_REMOVED lines=8> */
[----:B------:R-:W4:Y:S01]  /*3140*/  LDG.E.CONSTANT R56, desc[UR10][R40.64+0x4] ;  /* 0x0000040a28387981 */ /* 0x000f22000c1e9900 */
[----:B--2---:R0:W1:Y:S08]  /*3150*/  F2F.F64.F32 R44, R53 ;  /* 0x00000035002c7310 */ /* 0x0040700000201800 */
[----:B---3--:R2:W3:Y:S01]  /*3160*/  F2F.F64.F32 R54, R60 ;  /* 0x0000003c00367310 */ /* 0x0084e20000201800 */
[----:B0-----:R-:W3:Y:S01]  /*3170*/  LDG.E.CONSTANT R53, desc[UR10][R40.64+0x10] ;  /* 0x0000100a28357981 */ /* 0x001ee2000c1e9900 */
[----:B-1----:R-:W-:-:S03]  /*3180*/  DADD R44, R44, R42 ;  /* 0x000000002c2c7229 */ /* 0x002fc6000000002a */
[----:B--2---:R-:W2:Y:S03]  /*3190*/  LDG.E.CONSTANT R60, desc[UR10][R40.64+0x1c] ;  /* 0x00001c0a283c7981 */ /* 0x004ea6000c1e9900 */
[----:B----4-:R0:W1:Y:S02]  /*31a0*/  F2F.F64.F32 R42, R50 ;  /* 0x00000032002a7310 */ /* 0x0100640000201800 */
[----:B0-----:R-:W4:Y:S01]  /*31b0*/  LDG.E.CONSTANT R50, desc[UR10][R40.64] ;  /* 0x0000000a28327981 */ /* 0x001f22000c1e9900 */
[----:B---3--:R-:W-:-:S08]  /*31c0*/  DADD R54, R44, R54 ;  /* 0x000000002c367229 */ /* 0x008fd00000000036 */
[----:B-1----:R-:W-:Y:S02]  /*31d0*/  DADD R42, R54, R42 ;  /* 0x00000000362a7229 */ /* 0x002fe4000000002a */
[----:B------:R-:W3:Y:S01]  /*31e0*/  LDG.E.CONSTANT R55, desc[UR10][R40.64+0x8] ;  /* 0x0000080a28377981 */ /* 0x000ee2000c1e9900 */
[----:B------:R0:W1:Y:S03]  /*31f0*/  F2F.F64.F32 R44, R58 ;  /* 0x0000003a002c7310 */ /* 0x0000660000201800 */
[----:B------:R-:W2:Y:S04]  /*3200*/  LDG.E.CONSTANT R54, desc[UR10][R40.64+0xc] ;  /* 0x00000c0a28367981 */ /* 0x000ea8000c1e9900 */
[----:B0-----:R-:W2:Y:S01]  /*3210*/  LDG.E.CONSTANT R58, desc[UR10][R40.64+0x18] ;  /* 0x0000180a283a7981 */ /* 0x001ea2000c1e9900 */
[----:B-1----:R-:W-:Y:S01]  /*3220*/  DADD R44, R42, R44 ;  /* 0x000000002a2c7229 */ /* 0x002fe2000000002c */
[----:B------:R0:W1:Y:S02]  /*3230*/  F2F.F64.F32 R42, R52 ;  /* 0x00000034002a7310 */ /* 0x0000640000201800 */
[----:B0-----:R4:W2:Y:S05]  /*3240*/  LDG.E.CONSTANT R52, desc[UR10][R40.64+0x14] ;  /* 0x0000140a28347981 */ /* 0x0018aa000c1e9900 */
[----:B-1----:R-:W-:-:S02]  /*3250*/  DADD R42, R44, R42 ;  /* 0x000000002c2a7229 */ /* 0x002fc4000000002a */
[----:B------:R-:W0:Y:S06]  /*3260*/  F2F.F64.F32 R44, R61 ;  /* 0x0000003d002c7310 */ /* 0x000e2c0000201800 */
[----:B0-----:R-:W-:Y:S02]  /*3270*/  DADD R42, R42, R44 ;  /* 0x000000002a2a7229 */ /* 0x001fe4000000002c */
[----:B------:R-:W0:Y:S06]  /*3280*/  F2F.F64.F32 R44, R59 ;  /* 0x0000003b002c7310 */ /* 0x000e2c0000201800 */
[----:B0-----:R-:W-:-:S02]  /*3290*/  DADD R42, R42, R44 ;  /* 0x000000002a2a7229 */ /* 0x001fc4000000002c */
[----:B------:R-:W0:Y:S06]  /*32a0*/  F2F.F64.F32 R44, R57 ;  /* 0x00000039002c7310 */ /* 0x000e2c0000201800 */
[----:B0-----:R-:W-:Y:S02]  /*32b0*/  DADD R42, R42, R44 ;  /* 0x000000002a2a7229 */ /* 0x001fe4000000002c */
[----:B------:R-:W-:Y:S01]  /*32c0*/  F2F.F64.F32 R44, R56 ;  /* 0x00000038002c7310 */ /* 0x000fe20000201800 */
[----:B------:R-:W-:-:S05]  /*32d0*/  VIADD R51, R51, 0x10 ;  /* 0x0000001033337836 */ /* 0x000fca0000000000 */
[----:B------:R-:W-:Y:S01]  /*32e0*/  ISETP.NE.AND P2, PT, R51, RZ, PT ;  /* 0x000000ff3300720c */ /* 0x000fe20003f45270 */
[----:B------:R-:W-:Y:S02]  /*32f0*/  VIADD R47, R47, 0x10 ;  /* 0x000000102f2f7836 */ /* 0x000fe40000000000 */
[----:B------:R-:W-:Y:S01]  /*3300*/  VIADD R49, R49, 0x10 ;  /* 0x0000001031317836 */ /* 0x000fe20000000000 */
[----:B----4-:R-:W0:Y:S02]  /*3310*/  F2F.F64.F32 R40, R50 ;  /* 0x0000003200287310 */ /* 0x010e240000201800 */
[----:B0-----:R-:W-:-:S06]  /*3320*/  DADD R42, R42, R40 ;  /* 0x000000002a2a7229 */ /* 0x001fcc0000000028 */
[----:B---3--:R-:W0:Y:S02]  /*3330*/  F2F.F64.F32 R40, R55 ;  /* 0x0000003700287310 */ /* 0x008e240000201800 */
[----:B------:R-:W-:-:S06]  /*3340*/  DADD R42, R42, R44 ;  /* 0x000000002a2a7229 */ /* 0x000fcc000000002c */
[----:B--2---:R-:W1:Y:S02]  /*3350*/  F2F.F64.F32 R44, R54 ;  /* 0x00000036002c7310 */ /* 0x004e640000201800 */
[----:B0-----:R-:W-:-:S06]  /*3360*/  DADD R40, R42, R40 ;  /* 0x000000002a287229 */ /* 0x001fcc0000000028 */
[----:B------:R-:W0:Y:S02]  /*3370*/  F2F.F64.F32 R42, R53 ;  /* 0x00000035002a7310 */ /* 0x000e240000201800 */
[----:B-1----:R-:W-:-:S06]  /*3380*/  DADD R40, R40, R44 ;  /* 0x0000000028287229 */ /* 0x002fcc000000002c */
[----:B------:R-:W1:Y:S02]  /*3390*/  F2F.F64.F32 R44, R52 ;  /* 0x00000034002c7310 */ /* 0x000e640000201800 */
[----:B0-----:R-:W-:-:S06]  /*33a0*/  DADD R40, R40, R42 ;  /* 0x0000000028287229 */ /* 0x001fcc000000002a */
[----:B------:R-:W0:Y:S02]  /*33b0*/  F2F.F64.F32 R58, R58 ;  /* 0x0000003a003a7310 */ /* 0x000e240000201800 */
[----:B-1----:R-:W-:-:S06]  /*33c0*/  DADD R40, R40, R44 ;  /* 0x0000000028287229 */ /* 0x002fcc000000002c */
[----:B------:R-:W1:Y:S02]  /*33d0*/  F2F.F64.F32 R60, R60 ;  /* 0x0000003c003c7310 */ /* 0x000e640000201800 */
[----:B0-----:R-:W-:-:S08]  /*33e0*/  DADD R40, R40, R58 ;  /* 0x0000000028287229 */ /* 0x001fd0000000003a */
[----:B-1----:R-:W-:Y:S01]  /*33f0*/  DADD R42, R40, R60 ;  /* 0x00000000282a7229 */ /* 0x002fe2000000003c */
[----:B------:R-:W-:Y:S10]  /*3400*/  @P2 BRA `(.L_x_94) ;  /* 0xfffffffc00202947 */ /* 0x000ff4000383ffff */
[----:B------:R-:W-:-:S07]  /*3410*/  VIADD R47, R47, 0x2 ;  /* 0x000000022f2f7836 */ /* 0x000fce0000000000 */
.L_x_93:
[----:B------:R-:W-:-:S13]  /*3420*/  LOP3.LUT P2, RZ, R17, 0xf, RZ, 0xc0, !PT ;  /* 0x0000000f11ff7812 */ /* 0x000fda000784c0ff */
[----:B------:R-:W-:Y:S05]  /*3430*/  @!P2 BRA `(.L_x_95) ;  /* 0x000000040020a947 */ /* 0x000fea0003800000 */
[----:B------:R-:W-:-:S04]  /*3440*/  IMAD.IADD R40, R14, 0x1, R9 ;  /* 0x000000010e287824 */ /* 0x000fc800078e0209 */
[----:B------:R-:W-:-:S05]  /*3450*/  IMAD.MOV R40, RZ, RZ, -R40 ;  /* 0x000000ffff287224 */ /* 0x000fca00078e0a28 */
[----:B------:R-:W-:-:S04]  /*3460*/  PRMT R40, R40, 0x7710, RZ ;  /* 0x0000771028287816 */ /* 0x000fc800000000ff */
[----:B------:R-:W-:-:S04]  /*3470*/  IADD3 R21, PT, PT, R20, R21, R40 ;  /* 0x0000001514157210 */ /* 0x000fc80007ffe028 */
[----:B------:R-:W-:-:S04]  /*3480*/  LOP3.LUT R21, R21, 0xf, RZ, 0xc0, !PT ;  /* 0x0000000f15157812 */ /* 0x000fc800078ec0ff */
[C---:B------:R-:W-:Y:S01]  /*3490*/  LOP3.LUT P3, RZ, R21.reuse, 0x7, RZ, 0xc0, !PT ;  /* 0x0000000715ff7812 */ /* 0x040fe2000786c0ff */
[----:B------:R-:W-:-:S05]  /*34a0*/  VIADD R40, R21, 0xffffffff ;  /* 0xffffffff15287836 */ /* 0x000fca0000000000 */
[----:B------:R-:W-:-:S13]  /*34b0*/  ISETP.GE.U32.AND P2, PT, R40, 0x7, PT ;  /* 0x000000072800780c */ /* 0x000fda0003f46070 */
[----:B------:R-:W-:Y:S05]  /*34c0*/  @!P2 BRA `(.L_x_96) ;  /* 0x00000000006ca947 */ /* 0x000fea0003800000 */
[----:B------:R-:W0:Y:S02]  /*34d0*/  LDC.64 R54, c[0x0][0x390] ;  /* 0x0000e400ff367b82 */ /* 0x000e240000000a00 */
[----:B0-----:R-:W-:-:S05]  /*34e0*/  IMAD.WIDE R54, R47, 0x4, R54 ;  /* 0x000000042f367825 */ /* 0x001fca00078e0236 */
[----:B------:R-:W2:Y:S04]  /*34f0*/  LDG.E.CONSTANT R56, desc[UR10][R54.64] ;  /* 0x0000000a36387981 */ /* 0x000ea8000c1e9900 */
[----:B------:R-:W3:Y:S04]  /*3500*/  LDG.E.CONSTANT R57, desc[UR10][R54.64+0x4] ;  /* 0x0000040a36397981 */ /* 0x000ee8000c1e9900 */
[----:B------:R-:W4:Y:S04]  /*3510*/  LDG.E.CONSTANT R58, desc[UR10][R54.64+0x8] ;  /* 0x0000080a363a7981 */ /* 0x000f28000c1e9900 */
[----:B------:R-:W4:Y:S04]  /*3520*/  LDG.E.CONSTANT R53, desc[UR10][R54.64+0xc] ;  /* 0x00000c0a36357981 */ /* 0x000f28000c1e9900 */
[----:B------:R-:W4:Y:S04]  /*3530*/  LDG.E.CONSTANT R52, desc[UR10][R54.64+0x10] ;  /* 0x0000100a36347981 */ /* 0x000f28000c1e9900 */
[----:B------:R-:W4:Y:S04]  /*3540*/  LDG.E.CONSTANT R50, desc[UR10][R54.64+0x14] ;  /* 0x0000140a36327981 */ /* 0x000f28000c1e9900 */
[----:B------:R-:W4:Y:S04]  /*3550*/  LDG.E.CONSTANT R49, desc[UR10][R54.64+0x18] ;  /* 0x0000180a36317981 */ /* 0x000f28000c1e9900 */
[----:B------:R-:W4:Y:S01]  /*3560*/  LDG.E.CONSTANT R21, desc[UR10][R54.64+0x1c] ;  /* 0x00001c0a36157981 */ /* 0x000f22000c1e9900 */
[----:B------:R-:W-:Y:S01]  /*3570*/  VIADD R47, R47, 0x8 ;  /* 0x000000082f2f7836 */ /* 0x000fe20000000000 */
[----:B--2---:R-:W0:Y:S08]  /*3580*/  F2F.F64.F32 R44, R56 ;  /* 0x00000038002c7310 */ /* 0x004e300000201800 */
[----:B---3--:R-:W1:Y:S01]  /*3590*/  F2F.F64.F32 R40, R57 ;  /* 0x0000003900287310 */ /* 0x008e620000201800 */
[----:B0-----:R-:W-:-:S07]  /*35a0*/  DADD R42, R42, R44 ;  /* 0x000000002a2a7229 */ /* 0x001fce000000002c */
[----:B----4-:R-:W0:Y:S01]  /*35b0*/  F2F.F64.F32 R44, R58 ;  /* 0x0000003a002c7310 */ /* 0x010e220000201800 */
[----:B-1----:R-:W-:-:S07]  /*35c0*/  DADD R40, R42, R40 ;  /* 0x000000002a287229 */ /* 0x002fce0000000028 */
[----:B------:R-:W1:Y:S01]  /*35d0*/  F2F.F64.F32 R42, R53 ;  /* 0x00000035002a7310 */ /* 0x000e620000201800 */
[----:B0-----:R-:W-:-:S07]  /*35e0*/  DADD R44, R40, R44 ;  /* 0x00000000282c7229 */ /* 0x001fce000000002c */
[----:B------:R-:W-:Y:S01]  /*35f0*/  F2F.F64.F32 R50, R50 ;  /* 0x0000003200327310 */ /* 0x000fe20000201800 */
[----:B-1----:R-:W-:-:S07]  /*3600*/  DADD R42, R44, R42 ;  /* 0x000000002c2a7229 */ /* 0x002fce000000002a */
[----:B------:R-:W0:Y:S08]  /*3610*/  F2F.F64.F32 R40, R52 ;  /* 0x0000003400287310 */ /* 0x000e300000201800 */
[----:B------:R-:W-:Y:S01]  /*3620*/  F2F.F64.F32 R44, R21 ;  /* 0x00000015002c7310 */ /* 0x000fe20000201800 */
[----:B0-----:R-:W-:-:S07]  /*3630*/  DADD R40, R42, R40 ;  /* 0x000000002a287229 */ /* 0x001fce0000000028 */
[----:B------:R-:W0:Y:S01]  /*3640*/  F2F.F64.F32 R42, R49 ;  /* 0x00000031002a7310 */ /* 0x000e220000201800 */
[----:B------:R-:W-:-:S08]  /*3650*/  DADD R40, R40, R50 ;  /* 0x0000000028287229 */ /* 0x000fd00000000032 */
[----:B0-----:R-:W-:-:S08]  /*3660*/  DADD R42, R40, R42 ;  /* 0x00000000282a7229 */ /* 0x001fd0000000002a */
[----:B------:R-:W-:-:S11]  /*3670*/  DADD R42, R42, R44 ;  /* 0x000000002a2a7229 */ /* 0x000fd6000000002c */
.L_x_96:
[----:B------:R-:W-:Y:S05]  /*3680*/  @!P3 BRA `(.L_x_95) ;  /* 0x00000000008cb947 */ /* 0x000fea0003800000 */
[C---:B------:R-:W-:Y:S01]  /*3690*/  VIADD R21, R48.reuse, 0xffffffff ;  /* 0xffffffff30157836 */ /* 0x040fe20000000000 */
[----:B------:R-:W-:-:S04]  /*36a0*/  LOP3.LUT P3, RZ, R48, 0x3, RZ, 0xc0, !PT ;  /* 0x0000000330ff7812 */ /* 0x000fc8000786c0ff */
[----:B------:R-:W-:-:S13]  /*36b0*/  ISETP.GE.U32.AND P2, PT, R21, 0x3, PT ;  /* 0x000000031500780c */ /* 0x000fda0003f46070 */
[----:B------:R-:W-:Y:S05]  /*36c0*/  @!P2 BRA `(.L_x_97) ;  /* 0x00000000003ca947 */ /* 0x000fea0003800000 */
[----:B------:R-:W0:Y:S02]  /*36d0*/  LDC.64 R50, c[0x0][0x390] ;  /* 0x0000e400ff327b82 */ /* 0x000e240000000a00 */
[----:B0-----:R-:W-:-:S05]  /*36e0*/  IMAD.WIDE R50, R47, 0x4, R50 ;  /* 0x000000042f327825 */ /* 0x001fca00078e0232 */
        /* <DEDUP_REMOVED lines=11> */
[----:B0-----:R-:W-:-:S08]  /*37a0*/  DADD R40, R44, R40 ;  /* 0x000000002c287229 */ /* 0x001fd00000000028 */
[----:B-1----:R-:W-:-:S11]  /*37b0*/  DADD R42, R40, R42 ;  /* 0x00000000282a7229 */ /* 0x002fd6000000002a */
.L_x_97:
[----:B------:R-:W-:Y:S05]  /*37c0*/  @!P3 BRA `(.L_x_95) ;  /* 0x00000000003cb947 */ /* 0x000fea0003800000 */
[----:B------:R-:W0:Y:S02]  /*37d0*/  LDC.64 R40, c[0x0][0x390] ;  /* 0x0000e400ff287b82 */ /* 0x000e240000000a00 */
[----:B0-----:R-:W-:-:S05]  /*37e0*/  IMAD.WIDE R50, R47, 0x4, R40 ;  /* 0x000000042f327825 */ /* 0x001fca00078e0228 */
[----:B------:R-:W2:Y:S01]  /*37f0*/  LDG.E.CONSTANT R40, desc[UR10][R50.64] ;  /* 0x0000000a32287981 */ /* 0x000ea2000c1e9900 */
[----:B------:R-:W-:-:S04]  /*3800*/  LOP3.LUT R21, R48, 0x3, RZ, 0xc0, !PT ;  /* 0x0000000330157812 */ /* 0x000fc800078ec0ff */
[----:B------:R-:W-:Y:S01]  /*3810*/  ISETP.NE.AND P2, PT, R21, 0x1, PT ;  /* 0x000000011500780c */ /* 0x000fe20003f45270 */
[----:B--2---:R-:W0:Y:S02]  /*3820*/  F2F.F64.F32 R40, R40 ;  /* 0x0000002800287310 */ /* 0x004e240000201800 */
[----:B0-----:R-:W-:-:S10]  /*3830*/  DADD R42, R42, R40 ;  /* 0x000000002a2a7229 */ /* 0x001fd40000000028 */
[----:B------:R-:W-:Y:S05]  /*3840*/  @!P2 BRA `(.L_x_95) ;  /* 0x00000000001ca947 */ /* 0x000fea0003800000 */
[----:B------:R-:W-:Y:S01]  /*3850*/  ISETP.NE.AND P2, PT, R21, 0x2, PT ;  /* 0x000000021500780c */ /* 0x000fe20003f45270 */
[----:B------:R-:W2:-:S12]  /*3860*/  LDG.E.CONSTANT R44, desc[UR10][R50.64+0x4] ;  /* 0x0000040a322c7981 */ /* 0x000e98000c1e9900 */
[----:B------:R-:W3:Y:S01]  /*3870*/  @P2 LDG.E.CONSTANT R40, desc[UR10][R50.64+0x8] ;  /* 0x0000080a32282981 */ /* 0x000ee2000c1e9900 */
[----:B--2---:R-:W0:Y:S08]  /*3880*/  F2F.F64.F32 R44, R44 ;  /* 0x0000002c002c7310 */ /* 0x004e300000201800 */
[----:B---3--:R-:W1:Y:S01]  /*3890*/  @P2 F2F.F64.F32 R40, R40 ;  /* 0x0000002800282310 */ /* 0x008e620000201800 */
[----:B0-----:R-:W-:-:S08]  /*38a0*/  DADD R42, R42, R44 ;  /* 0x000000002a2a7229 */ /* 0x001fd0000000002c */
[----:B-1----:R-:W-:-:S11]  /*38b0*/  @P2 DADD R42, R42, R40 ;  /* 0x000000002a2a2229 */ /* 0x002fd60000000028 */
.L_x_95:
[----:B------:R-:W-:Y:S01]  /*38c0*/  ISETP.GE.U32.AND P3, PT, R19, 0x7, PT ;  /* 0x000000071300780c */ /* 0x000fe20003f66070 */
[----:B------:R-:W-:Y:S01]  /*38d0*/  IMAD.MOV.U32 R40, RZ, RZ, 0x0 ;  /* 0x00000000ff287424 */ /* 0x000fe200078e00ff */
[----:B------:R-:W-:Y:S01]  /*38e0*/  LOP3.LUT P2, RZ, R17, 0x7, RZ, 0xc0, !PT ;  /* 0x0000000711ff7812 */ /* 0x000fe2000784c0ff */
[----:B------:R-:W-:Y:S02]  /*38f0*/  IMAD.MOV.U32 R41, RZ, RZ, -0x100000 ;  /* 0xfff00000ff297424 */ /* 0x000fe400078e00ff */
[----:B------:R-:W-:Y:S02]  /*3900*/  IMAD.MOV.U32 R44, RZ, RZ, 0x0 ;  /* 0x00000000ff2c7424 */ /* 0x000fe400078e00ff */
[----:B------:R-:W-:-:S06]  /*3910*/  IMAD.MOV.U32 R45, RZ, RZ, 0x7ff00000 ;  /* 0x7ff00000ff2d7424 */ /* 0x000fcc00078e00ff */
[----:B------:R-:W-:Y:S05]  /*3920*/  @!P3 BRA `(.L_x_98) ;  /* 0x000000040080b947 */ /* 0x000fea0003800000 */
[----:B------:R-:W-:Y:S01]  /*3930*/  IMAD.IADD R16, R15, 0x1, R16 ;  /* 0x000000010f107824 */ /* 0x000fe200078e0210 */
[----:B------:R-:W-:Y:S01]  /*3940*/  LOP3.LUT R21, R17, 0xfffffff8, RZ, 0xc0, !PT ;  /* 0xfffffff811157812 */ /* 0x000fe200078ec0ff */
[----:B------:R-:W-:Y:S02]  /*3950*/  IMAD.MOV.U32 R40, RZ, RZ, 0x0 ;  /* 0x00000000ff287424 */ /* 0x000fe400078e00ff */
[----:B------:R-:W-:Y:S01]  /*3960*/  IMAD.MOV.U32 R41, RZ, RZ, -0x100000 ;  /* 0xfff00000ff297424 */ /* 0x000fe200078e00ff */
[----:B------:R-:W-:Y:S01]  /*3970*/  IADD3 R16, PT, PT, -R16, R3, R3 ;  /* 0x0000000310107210 */ /* 0x000fe20007ffe103 */
[----:B------:R-:W-:Y:S02]  /*3980*/  IMAD.MOV.U32 R44, RZ, RZ, 0x0 ;  /* 0x00000000ff2c7424 */ /* 0x000fe400078e00ff */
[----:B------:R-:W-:Y:S02]  /*3990*/  IMAD.MOV.U32 R45, RZ, RZ, 0x7ff00000 ;  /* 0x7ff00000ff2d7424 */ /* 0x000fe400078e00ff */
[----:B------:R-:W-:-:S07]  /*39a0*/  VIADD R19, R16, 0xfffffffe ;  /* 0xfffffffe10137836 */ /* 0x000fce0000000000 */
.L_x_99:
[----:B------:R-:W0:Y:S08]  /*39b0*/  LDC.64 R52, c[0x0][0x380] ;  /* 0x0000e000ff347b82 */ /* 0x000e300000000a00 */
[----:B------:R-:W1:Y:S01]  /*39c0*/  LDC.64 R50, c[0x0][0x388] ;  /* 0x0000e200ff327b82 */ /* 0x000e620000000a00 */
[----:B0-----:R-:W-:-:S05]  /*39d0*/  IMAD.WIDE R52, R46, 0x4, R52 ;  /* 0x000000042e347825 */ /* 0x001fca00078e0234 */
[----:B------:R-:W2:Y:S04]  /*39e0*/  LDG.E.CONSTANT R15, desc[UR10][R52.64] ;  /* 0x0000000a340f7981 */ /* 0x000ea8000c1e9900 */
[----:B------:R-:W3:Y:S01]  /*39f0*/  LDG.E.CONSTANT R55, desc[UR10][R52.64+0x4] ;  /* 0x0000040a34377981 */ /* 0x000ee2000c1e9900 */
[----:B-1----:R-:W-:-:S03]  /*3a00*/  IMAD.WIDE R50, R46, 0x4, R50 ;  /* 0x000000042e327825 */ /* 0x002fc600078e0232 */
        /* <DEDUP_REMOVED lines=8> */
[----:B---3--:R-:W2:Y:S01]  /*3a90*/  F2F.F64.F32 R54, R55 ;  /* 0x0000003700367310 */ /* 0x008ea20000201800 */
[----:B0-----:R-:W3:Y:S01]  /*3aa0*/  LDG.E.CONSTANT R15, desc[UR10][R50.64+0x10] ;  /* 0x0000100a320f7981 */ /* 0x001ee2000c1e9900 */
[----:B-1----:R-:W-:-:S06]  /*3ab0*/  DSETP.GEU.AND P3, PT, R40, R16, PT ;  /* 0x000000102800722a */ /* 0x002fcc0003f6e000 */
[----:B------:R-:W-:Y:S02]  /*3ac0*/  FSEL R40, R16, R40, !P3 ;  /* 0x0000002810287208 */ /* 0x000fe40005800000 */
[----:B------:R-:W-:Y:S02]  /*3ad0*/  FSEL R41, R17, R41, !P3 ;  /* 0x0000002911297208 */ /* 0x000fe40005800000 */
[----:B----4-:R0:W1:Y:S04]  /*3ae0*/  F2F.F64.F32 R16, R58 ;  /* 0x0000003a00107310 */ /* 0x0100680000201800 */
[----:B--2---:R-:W-:-:S04]  /*3af0*/  DSETP.GEU.AND P3, PT, R40, R54, PT ;  /* 0x000000362800722a */ /* 0x004fc80003f6e000 */
[----:B------:R-:W2:Y:S01]  /*3b00*/  F2F.F64.F32 R56, R56 ;  /* 0x0000003800387310 */ /* 0x000ea20000201800 */
[----:B0-----:R-:W4:Y:S01]  /*3b10*/  LDG.E.CONSTANT R58, desc[UR10][R52.64+0x10] ;  /* 0x0000100a343a7981 */ /* 0x001f22000c1e9900 */
[----:B------:R-:W-:Y:S02]  /*3b20*/  FSEL R40, R54, R40, !P3 ;  /* 0x0000002836287208 */ /* 0x000fe40005800000 */
[----:B------:R-:W-:Y:S01]  /*3b30*/  FSEL R41, R55, R41, !P3 ;  /* 0x0000002937297208 */ /* 0x000fe20005800000 */
[----:B------:R-:W4:Y:S01]  /*3b40*/  LDG.E.CONSTANT R54, desc[UR10][R52.64+0xc] ;  /* 0x00000c0a34367981 */ /* 0x000f22000c1e9900 */
[----:B-1----:R-:W-:-:S06]  /*3b50*/  DSETP.GT.AND P3, PT, R44, R16, PT ;  /* 0x000000102c00722a */ /* 0x002fcc0003f64000 */
[----:B------:R-:W-:Y:S02]  /*3b60*/  FSEL R16, R16, R44, P3 ;  /* 0x0000002c10107208 */ /* 0x000fe40001800000 */
[----:B------:R-:W-:Y:S02]  /*3b70*/  FSEL R17, R17, R45, P3 ;  /* 0x0000002d11117208 */ /* 0x000fe40001800000 */
[----:B------:R0:W1:Y:S01]  /*3b80*/  F2F.F64.F32 R44, R49 ;  /* 0x00000031002c7310 */ /* 0x0000620000201800 */
[----:B--2---:R-:W-:-:S06]  /*3b90*/  DSETP.GEU.AND P3, PT, R40, R56, PT ;  /* 0x000000382800722a */ /* 0x004fcc0003f6e000 */
[----:B------:R-:W-:Y:S01]  /*3ba0*/  FSEL R40, R56, R40, !P3 ;  /* 0x0000002838287208 */ /* 0x000fe20005800000 */
[----:B0-----:R-:W2:Y:S01]  /*3bb0*/  LDG.E.CONSTANT R49, desc[UR10][R50.64+0x18] ;  /* 0x0000180a32317981 */ /* 0x001ea2000c1e9900 */
[----:B------:R-:W-:-:S03]  /*3bc0*/  FSEL R41, R57, R41, !P3 ;  /* 0x0000002939297208 */ /* 0x000fc60005800000 */
[----:B------:R-:W2:Y:S01]  /*3bd0*/  LDG.E.CONSTANT R57, desc[UR10][R52.64+0x14] ;  /* 0x0000140a34397981 */ /* 0x000ea2000c1e9900 */
[----:B-1----:R-:W-:-:S03]  /*3be0*/  DSETP.GT.AND P3, PT, R16, R44, PT ;  /* 0x0000002c1000722a */ /* 0x002fc60003f64000 */
[----:B------:R3:W2:Y:S03]  /*3bf0*/  LDG.E.CONSTANT R56, desc[UR10][R52.64+0x18] ;  /* 0x0000180a34387981 */ /* 0x0006a6000c1e9900 */
[----:B------:R-:W-:Y:S02]  /*3c00*/  FSEL R16, R44, R16, P3 ;  /* 0x000000102c107208 */ /* 0x000fe40001800000 */
[----:B------:R-:W-:Y:S02]  /*3c10*/  FSEL R17, R45, R17, P3 ;  /* 0x000000112d117208 */ /* 0x000fe40001800000 */
[----:B------:R0:W1:Y:S02]  /*3c20*/  F2F.F64.F32 R44, R47 ;  /* 0x0000002f002c7310 */ /* 0x0000640000201800 */
[----:B0-----:R-:W2:Y:S02]  /*3c30*/  LDG.E.CONSTANT R47, desc[UR10][R50.64+0x14] ;  /* 0x0000140a322f7981 */ /* 0x001ea4000c1e9900 */
[----:B-1----:R-:W-:-:S06]  /*3c40*/  DSETP.GT.AND P3, PT, R16, R44, PT ;  /* 0x0000002c1000722a */ /* 0x002fcc0003f64000 */
[----:B------:R-:W-:Y:S02]  /*3c50*/  FSEL R16, R44, R16, P3 ;  /* 0x000000102c107208 */ /* 0x000fe40001800000 */
[----:B------:R-:W-:Y:S02]  /*3c60*/  FSEL R17, R45, R17, P3 ;  /* 0x000000112d117208 */ /* 0x000fe40001800000 */
[----:B------:R-:W-:Y:S01]  /*3c70*/  F2F.F64.F32 R44, R59 ;  /* 0x0000003b002c7310 */ /* 0x000fe20000201800 */
[----:B------:R-:W-:-:S07]  /*3c80*/  VIADD R46, R46, 0x8 ;  /* 0x000000082e2e7836 */ /* 0x000fce0000000000 */
[----:B---3--:R-:W-:Y:S08]  /*3c90*/  F2F.F64.F32 R52, R15 ;  /* 0x0000000f00347310 */ /* 0x008ff00000201800 */
[----:B----4-:R-:W0:Y:S02]  /*3ca0*/  F2F.F64.F32 R54, R54 ;  /* 0x0000003600367310 */ /* 0x010e240000201800 */
[----:B0-----:R-:W-:-:S06]  /*3cb0*/  DSETP.GEU.AND P3, PT, R40, R54, PT ;  /* 0x000000362800722a */ /* 0x001fcc0003f6e000 */
[----:B------:R-:W-:Y:S02]  /*3cc0*/  FSEL R40, R54, R40, !P3 ;  /* 0x0000002836287208 */ /* 0x000fe40005800000 */
[----:B------:R-:W-:Y:S01]  /*3cd0*/  FSEL R41, R55, R41, !P3 ;  /* 0x0000002937297208 */ /* 0x000fe20005800000 */
[----:B------:R-:W-:Y:S01]  /*3ce0*/  DSETP.GT.AND P3, PT, R16, R44, PT ;  /* 0x0000002c1000722a */ /* 0x000fe20003f64000 */
[----:B------:R-:W0:Y:S05]  /*3cf0*/  F2F.F64.F32 R54, R58 ;  /* 0x0000003a00367310 */ /* 0x000e2a0000201800 */
[----:B------:R-:W-:Y:S02]  /*3d00*/  FSEL R16, R44, R16, P3 ;  /* 0x000000102c107208 */ /* 0x000fe40001800000 */
[----:B------:R-:W-:-:S06]  /*3d10*/  FSEL R17, R45, R17, P3 ;  /* 0x000000112d117208 */ /* 0x000fcc0001800000 */
[----:B------:R-:W-:Y:S01]  /*3d20*/  DSETP.GT.AND P3, PT, R16, R52, PT ;  /* 0x000000341000722a */ /* 0x000fe20003f64000 */
[----:B--2---:R-:W1:Y:S05]  /*3d30*/  F2F.F64.F32 R50, R47 ;  /* 0x0000002f00327310 */ /* 0x004e6a0000201800 */
[----:B------:R-:W-:Y:S02]  /*3d40*/  FSEL R16, R52, R16, P3 ;  /* 0x0000001034107208 */ /* 0x000fe40001800000 */
[----:B------:R-:W-:Y:S01]  /*3d50*/  FSEL R17, R53, R17, P3 ;  /* 0x0000001135117208 */ /* 0x000fe20001800000 */
[----:B0-----:R-:W-:Y:S01]  /*3d60*/  DSETP.GEU.AND P4, PT, R40, R54, PT ;  /* 0x000000362800722a */ /* 0x001fe20003f8e000 */
[----:B------:R-:W0:Y:S05]  /*3d70*/  F2F.F64.F32 R44, R57 ;  /* 0x00000039002c7310 */ /* 0x000e2a0000201800 */
[----:B------:R-:W-:-:S03]  /*3d80*/  FSEL R40, R54, R40, !P4 ;  /* 0x0000002836287208 */ /* 0x000fc60006000000 */
[----:B------:R-:W2:Y:S01]  /*3d90*/  F2F.F64.F32 R52, R49 ;  /* 0x0000003100347310 */ /* 0x000ea20000201800 */
[----:B-1----:R-:W-:Y:S01]  /*3da0*/  DSETP.GT.AND P3, PT, R16, R50, PT ;  /* 0x000000321000722a */ /* 0x002fe20003f64000 */
[----:B------:R-:W-:-:S05]  /*3db0*/  FSEL R41, R55, R41, !P4 ;  /* 0x0000002937297208 */ /* 0x000fca0006000000 */
[----:B------:R-:W-:Y:S01]  /*3dc0*/  FSEL R16, R50, R16, P3 ;  /* 0x0000001032107208 */ /* 0x000fe20001800000 */
[----:B------:R-:W1:Y:S01]  /*3dd0*/  F2F.F64.F32 R54, R56 ;  /* 0x0000003800367310 */ /* 0x000e620000201800 */
[----:B------:R-:W-:Y:S01]  /*3de0*/  FSEL R17, R51, R17, P3 ;  /* 0x0000001133117208 */ /* 0x000fe20001800000 */
[----:B0-----:R-:W-:-:S05]  /*3df0*/  DSETP.GEU.AND P4, PT, R40, R44, PT ;  /* 0x0000002c2800722a */ /* 0x001fca0003f8e000 */
[----:B--2---:R-:W-:Y:S01]  /*3e00*/  DSETP.GT.AND P3, PT, R16, R52, PT ;  /* 0x000000341000722a */ /* 0x004fe20003f64000 */
[----:B------:R-:W-:Y:S02]  /*3e10*/  FSEL R40, R44, R40, !P4 ;  /* 0x000000282c287208 */ /* 0x000fe40006000000 */
[----:B------:R-:W-:Y:S01]  /*3e20*/  FSEL R41, R45, R41, !P4 ;  /* 0x000000292d297208 */ /* 0x000fe20006000000 */
[----:B------:R-:W0:Y:S02]  /*3e30*/  F2F.F64.F32 R50, R61 ;  /* 0x0000003d00327310 */ /* 0x000e240000201800 */
[----:B------:R-:W-:Y:S01]  /*3e40*/  FSEL R16, R52, R16, P3 ;  /* 0x0000001034107208 */ /* 0x000fe20001800000 */
[----:B------:R-:W-:Y:S02]  /*3e50*/  IMAD.IADD R52, R19, 0x1, R46 ;  /* 0x0000000113347824 */ /* 0x000fe400078e022e */
[----:B-1----:R-:W-:-:S03]  /*3e60*/  DSETP.GEU.AND P4, PT, R40, R54, PT ;  /* 0x000000362800722a */ /* 0x002fc60003f8e000 */
[----:B------:R-:W1:Y:S01]  /*3e70*/  F2F.F64.F32 R44, R60 ;  /* 0x0000003c002c7310 */ /* 0x000e620000201800 */
[----:B------:R-:W-:Y:S02]  /*3e80*/  ISETP.NE.AND P5, PT, R52, R21, PT ;  /* 0x000000153400720c */ /* 0x000fe40003fa5270 */
[----:B------:R-:W-:Y:S02]  /*3e90*/  FSEL R40, R54, R40, !P4 ;  /* 0x0000002836287208 */ /* 0x000fe40006000000 */
[----:B------:R-:W-:Y:S02]  /*3ea0*/  FSEL R41, R55, R41, !P4 ;  /* 0x0000002937297208 */ /* 0x000fe40006000000 */
[----:B------:R-:W-:-:S06]  /*3eb0*/  FSEL R17, R53, R17, P3 ;  /* 0x0000001135117208 */ /* 0x000fcc0001800000 */
[----:B0-----:R-:W-:Y:S02]  /*3ec0*/  DSETP.GT.AND P3, PT, R16, R50, PT ;  /* 0x000000321000722a */ /* 0x001fe40003f64000 */
[----:B-1----:R-:W-:-:S06]  /*3ed0*/  DSETP.GEU.AND P4, PT, R40, R44, PT ;  /* 0x0000002c2800722a */ /* 0x002fcc0003f8e000 */
[----:B------:R-:W-:Y:S02]  /*3ee0*/  FSEL R40, R44, R40, !P4 ;  /* 0x000000282c287208 */ /* 0x000fe40006000000 */
[----:B------:R-:W-:Y:S02]  /*3ef0*/  FSEL R41, R45, R41, !P4 ;  /* 0x000000292d297208 */ /* 0x000fe40006000000 */
[----:B------:R-:W-:Y:S02]  /*3f00*/  FSEL R44, R50, R16, P3 ;  /* 0x00000010322c7208 */ /* 0x000fe40001800000 */
[----:B------:R-:W-:Y:S01]  /*3f10*/  FSEL R45, R51, R17, P3 ;  /* 0x00000011332d7208 */ /* 0x000fe20001800000 */
[----:B------:R-:W-:Y:S06]  /*3f20*/  @P5 BRA `(.L_x_99) ;  /* 0xfffffff800a05947 */ /* 0x000fec000383ffff */
.L_x_98:
[----:B------:R-:W-:Y:S05]  /*3f30*/  @!P2 BRA `(.L_x_100) ;  /* 0x0000000400a0a947 */ /* 0x000fea0003800000 */
[C---:B------:R-:W-:Y:S01]  /*3f40*/  VIADD R15, R48.reuse, 0xffffffff ;  /* 0xffffffff300f7836 */ /* 0x040fe20000000000 */
[----:B------:R-:W-:-:S04]  /*3f50*/  LOP3.LUT P2, RZ, R48, 0x3, RZ, 0xc0, !PT ;  /* 0x0000000330ff7812 */ /* 0x000fc8000784c0ff */
[----:B------:R-:W-:-:S13]  /*3f60*/  ISETP.GE.U32.AND P3, PT, R15, 0x3, PT ;  /* 0x000000030f00780c */ /* 0x000fda0003f66070 */
[----:B------:R-:W-:Y:S05]  /*3f70*/  @!P3 BRA `(.L_x_101) ;  /* 0x0000000000bcb947 */ /* 0x000fea0003800000 */
[----:B------:R-:W0:Y:S08]  /*3f80*/  LDC.64 R58, c[0x0][0x380] ;  /* 0x0000e000ff3a7b82 */ /* 0x000e300000000a00 */
[----:B------:R-:W1:Y:S01]  /*3f90*/  LDC.64 R56, c[0x0][0x388] ;  /* 0x0000e200ff387b82 */ /* 0x000e620000000a00 */
[----:B0-----:R-:W-:-:S05]  /*3fa0*/  IMAD.WIDE R58, R46, 0x4, R58 ;  /* 0x000000042e3a7825 */ /* 0x001fca00078e023a */
[----:B------:R-:W2:Y:S01]  /*3fb0*/  LDG.E.CONSTANT R54, desc[UR10][R58.64] ;  /* 0x0000000a3a367981 */ /* 0x000ea2000c1e9900 */
[----:B-1----:R-:W-:-:S03]  /*3fc0*/  IMAD.WIDE R56, R46, 0x4, R56 ;  /* 0x000000042e387825 */ /* 0x002fc600078e0238 */
[----:B------:R-:W3:Y:S04]  /*3fd0*/  LDG.E.CONSTANT R50, desc[UR10][R58.64+0x4] ;  /* 0x0000040a3a327981 */ /* 0x000ee8000c1e9900 */
[----:B------:R-:W4:Y:S04]  /*3fe0*/  LDG.E.CONSTANT R52, desc[UR10][R56.64] ;  /* 0x0000000a38347981 */ /* 0x000f28000c1e9900 */
[----:B------:R-:W3:Y:S04]  /*3ff0*/  LDG.E.CONSTANT R48, desc[UR10][R56.64+0x4] ;  /* 0x0000040a38307981 */ /* 0x000ee8000c1e9900 */
[----:B------:R-:W3:Y:S04]  /*4000*/  LDG.E.CONSTANT R16, desc[UR10][R58.64+0x8] ;  /* 0x0000080a3a107981 */ /* 0x000ee8000c1e9900 */
[----:B------:R-:W3:Y:S04]  /*4010*/  LDG.E.CONSTANT R21, desc[UR10][R56.64+0x8] ;  /* 0x0000080a38157981 */ /* 0x000ee8000c1e9900 */
[----:B------:R-:W3:Y:S04]  /*4020*/  LDG.E.CONSTANT R19, desc[UR10][R58.64+0xc] ;  /* 0x00000c0a3a137981 */ /* 0x000ee8000c1e9900 */
[----:B------:R-:W3:Y:S01]  /*4030*/  LDG.E.CONSTANT R15, desc[UR10][R56.64+0xc] ;  /* 0x00000c0a380f7981 */ /* 0x000ee2000c1e9900 */
[----:B------:R-:W-:Y:S01]  /*4040*/  VIADD R46, R46, 0x4 ;  /* 0x000000042e2e7836 */ /* 0x000fe20000000000 */
[----:B--2---:R-:W0:Y:S08]  /*4050*/  F2F.F64.F32 R54, R54 ;  /* 0x0000003600367310 */ /* 0x004e300000201800 */
[----:B----4-:R-:W1:Y:S08]  /*4060*/  F2F.F64.F32 R52, R52 ;  /* 0x0000003400347310 */ /* 0x010e700000201800 */
[----:B---3--:R-:W2:Y:S01]  /*4070*/  F2F.F64.F32 R50, R50 ;  /* 0x0000003200327310 */ /* 0x008ea20000201800 */
[----:B0-----:R-:W-:-:S07]  /*4080*/  DSETP.GEU.AND P4, PT, R40, R54, PT ;  /* 0x000000362800722a */ /* 0x001fce0003f8e000 */
[----:B------:R-:W0:Y:S01]  /*4090*/  F2F.F64.F32 R48, R48 ;  /* 0x0000003000307310 */ /* 0x000e220000201800 */
[----:B-1----:R-:W-:Y:S01]  /*40a0*/  DSETP.GT.AND P3, PT, R44, R52, PT ;  /* 0x000000342c00722a */ /* 0x002fe20003f64000 */
[----:B------:R-:W-:Y:S02]  /*40b0*/  FSEL R40, R54, R40, !P4 ;  /* 0x0000002836287208 */ /* 0x000fe40006000000 */
[----:B------:R-:W-:-:S03]  /*40c0*/  FSEL R41, R55, R41, !P4 ;  /* 0x0000002937297208 */ /* 0x000fc60006000000 */
[----:B------:R-:W-:Y:S01]  /*40d0*/  FSEL R44, R52, R44, P3 ;  /* 0x0000002c342c7208 */ /* 0x000fe20001800000 */
[----:B------:R-:W1:Y:S01]  /*40e0*/  F2F.F64.F32 R16, R16 ;  /* 0x0000001000107310 */ /* 0x000e620000201800 */
[----:B------:R-:W-:Y:S01]  /*40f0*/  FSEL R45, R53, R45, P3 ;  /* 0x0000002d352d7208 */ /* 0x000fe20001800000 */
[----:B--2---:R-:W-:-:S06]  /*4100*/  DSETP.GEU.AND P4, PT, R40, R50, PT ;  /* 0x000000322800722a */ /* 0x004fcc0003f8e000 */
[----:B------:R-:W2:Y:S01]  /*4110*/  F2F.F64.F32 R54, R21 ;  /* 0x0000001500367310 */ /* 0x000ea20000201800 */
[----:B0-----:R-:W-:Y:S01]  /*4120*/  DSETP.GT.AND P3, PT, R44, R48, PT ;  /* 0x000000302c00722a */ /* 0x001fe20003f64000 */
[----:B------:R-:W-:Y:S02]  /*4130*/  FSEL R40, R50, R40, !P4 ;  /* 0x0000002832287208 */ /* 0x000fe40006000000 */
[----:B------:R-:W-:-:S03]  /*4140*/  FSEL R41, R51, R41, !P4 ;  /* 0x0000002933297208 */ /* 0x000fc60006000000 */
[----:B------:R-:W-:Y:S01]  /*4150*/  FSEL R44, R48, R44, P3 ;  /* 0x0000002c302c7208 */ /* 0x000fe20001800000 */
[----:B------:R-:W0:Y:S01]  /*4160*/  F2F.F64.F32 R52, R19 ;  /* 0x0000001300347310 */ /* 0x000e220000201800 */
[----:B------:R-:W-:Y:S01]  /*4170*/  FSEL R45, R49, R45, P3 ;  /* 0x0000002d312d7208 */ /* 0x000fe20001800000 */
[----:B-1----:R-:W-:-:S06]  /*4180*/  DSETP.GEU.AND P4, PT, R40, R16, PT ;  /* 0x000000102800722a */ /* 0x002fcc0003f8e000 */
[----:B------:R-:W1:Y:S01]  /*4190*/  F2F.F64.F32 R48, R15 ;  /* 0x0000000f00307310 */ /* 0x000e620000201800 */
[----:B--2---:R-:W-:Y:S01]  /*41a0*/  DSETP.GT.AND P3, PT, R44, R54, PT ;  /* 0x000000362c00722a */ /* 0x004fe20003f64000 */
[----:B------:R-:W-:Y:S02]  /*41b0*/  FSEL R16, R16, R40, !P4 ;  /* 0x0000002810107208 */ /* 0x000fe40006000000 */
[----:B------:R-:W-:-:S03]  /*41c0*/  FSEL R17, R17, R41, !P4 ;  /* 0x0000002911117208 */ /* 0x000fc60006000000 */
[----:B------:R-:W-:Y:S02]  /*41d0*/  FSEL R40, R54, R44, P3 ;  /* 0x0000002c36287208 */ /* 0x000fe40001800000 */
[----:B------:R-:W-:Y:S01]  /*41e0*/  FSEL R41, R55, R45, P3 ;  /* 0x0000002d37297208 */ /* 0x000fe20001800000 */
[----:B0-----:R-:W-:-:S05]  /*41f0*/  DSETP.GEU.AND P4, PT, R16, R52, PT ;  /* 0x000000341000722a */ /* 0x001fca0003f8e000 */
[----:B-1----:R-:W-:Y:S01]  /*4200*/  DSETP.GT.AND P3, PT, R40, R48, PT ;  /* 0x000000302800722a */ /* 0x002fe20003f64000 */
[----:B------:R-:W-:Y:S02]  /*4210*/  FSEL R16, R52, R16, !P4 ;  /* 0x0000001034107208 */ /* 0x000fe40006000000 */
[----:B------:R-:W-:-:S03]  /*4220*/  FSEL R17, R53, R17, !P4 ;  /* 0x0000001135117208 */ /* 0x000fc60006000000 */
[----:B------:R-:W-:Y:S01]  /*4230*/  FSEL R44, R48, R40, P3 ;  /* 0x00000028302c7208 */ /* 0x000fe20001800000 */
[----:B------:R-:W-:Y:S01]  /*4240*/  IMAD.MOV.U32 R40, RZ, RZ, R16 ;  /* 0x000000ffff287224 */ /* 0x000fe200078e0010 */
[----:B------:R-:W-:Y:S01]  /*4250*/  FSEL R45, R49, R41, P3 ;  /* 0x00000029312d7208 */ /* 0x000fe20001800000 */
[----:B------:R-:W-:-:S07]  /*4260*/  IMAD.MOV.U32 R41, RZ, RZ, R17 ;  /* 0x000000ffff297224 */ /* 0x000fce00078e0011 */
.L_x_101:
[----:B------:R-:W-:Y:S05]  /*4270*/  @!P2 BRA `(.L_x_100) ;  /* 0x0000000000d0a947 */ /* 0x000fea0003800000 */
[----:B------:R-:W0:Y:S01]  /*4280*/  LDCU.U16 UR5, c[0x0][0x3c0] ;  /* 0x00007800ff0577ac */ /* 0x000e220008000400 */
[----:B------:R-:W-:-:S04]  /*4290*/  IMAD R15, R3, 0x2, R6 ;  /* 0x00000002030f7824 */ /* 0x000fc800078e0206 */
[----:B------:R-:W-:-:S04]  /*42a0*/  IMAD.IADD R15, R15, 0x1, R12 ;  /* 0x000000010f0f7824 */ /* 0x000fc800078e020c */
[----:B------:R-:W-:-:S05]  /*42b0*/  IMAD.MOV R15, RZ, RZ, -R15 ;  /* 0x000000ffff0f7224 */ /* 0x000fca00078e0a0f */
[----:B------:R-:W-:Y:S01]  /*42c0*/  PRMT R15, R15, 0x7710, RZ ;  /* 0x000077100f0f7816 */ /* 0x000fe200000000ff */
[----:B0-----:R-:W-:-:S06]  /*42d0*/  ULOP3.LUT UR5, UR5, 0x3, URZ, 0x3c, !UPT ;  /* 0x0000000305057892 */ /* 0x001fcc000f8e3cff */
[----:B------:R-:W-:-:S04]  /*42e0*/  IADD3 R15, PT, PT, R20, UR5, R15 ;  /* 0x00000005140f7c10 */ /* 0x000fc8000fffe00f */
[C---:B------:R-:W-:Y:S02]  /*42f0*/  LOP3.LUT R16, R15.reuse, 0x3, RZ, 0xc0, !PT ;  /* 0x000000030f107812 */ /* 0x040fe400078ec0ff */
[----:B------:R-:W-:Y:S02]  /*4300*/  LOP3.LUT R15, R15, 0x1, RZ, 0xc0, !PT ;  /* 0x000000010f0f7812 */ /* 0x000fe400078ec0ff */
[----:B------:R-:W-:Y:S02]  /*4310*/  ISETP.NE.AND P3, PT, R16, 0x1, PT ;  /* 0x000000011000780c */ /* 0x000fe40003f65270 */
[----:B------:R-:W-:-:S11]  /*4320*/  ISETP.NE.U32.AND P2, PT, R15, 0x1, PT ;  /* 0x000000010f00780c */ /* 0x000fd60003f45070 */
        /* <DEDUP_REMOVED lines=26> */
.L_x_102:
[----:B------:R-:W-:Y:S05]  /*44d0*/  @P2 BRA `(.L_x_100) ;  /* 0x0000000000382947 */ /* 0x000fea0003800000 */
[----:B------:R-:W0:Y:S08]  /*44e0*/  LDC.64 R16, c[0x0][0x380] ;  /* 0x0000e000ff107b82 */ /* 0x000e300000000a00 */
[----:B------:R-:W1:Y:S01]  /*44f0*/  LDC.64 R20, c[0x0][0x388] ;  /* 0x0000e200ff147b82 */ /* 0x000e620000000a00 */
[----:B0-----:R-:W-:-:S06]  /*4500*/  IMAD.WIDE R16, R46, 0x4, R16 ;  /* 0x000000042e107825 */ /* 0x001fcc00078e0210 */
[----:B------:R-:W2:Y:S01]  /*4510*/  LDG.E.CONSTANT R16, desc[UR10][R16.64] ;  /* 0x0000000a10107981 */ /* 0x000ea2000c1e9900 */
[----:B-1----:R-:W-:-:S05]  /*4520*/  IMAD.WIDE R48, R46, 0x4, R20 ;  /* 0x000000042e307825 */ /* 0x002fca00078e0214 */
[----:B------:R-:W3:Y:S01]  /*4530*/  LDG.E.CONSTANT R20, desc[UR10][R48.64] ;  /* 0x0000000a30147981 */ /* 0x000ee2000c1e9900 */
[----:B--2---:R-:W0:Y:S08]  /*4540*/  F2F.F64.F32 R46, R16 ;  /* 0x00000010002e7310 */ /* 0x004e300000201800 */
[----:B---3--:R-:W1:Y:S01]  /*4550*/  F2F.F64.F32 R20, R20 ;  /* 0x0000001400147310 */ /* 0x008e620000201800 */
[----:B0-----:R-:W-:-:S02]  /*4560*/  DSETP.GEU.AND P3, PT, R40, R46, PT ;  /* 0x0000002e2800722a */ /* 0x001fc40003f6e000 */
[----:B-1----:R-:W-:-:S04]  /*4570*/  DSETP.GT.AND P2, PT, R44, R20, PT ;  /* 0x000000142c00722a */ /* 0x002fc80003f44000 */
[----:B------:R-:W-:Y:S02]  /*4580*/  FSEL R40, R46, R40, !P3 ;  /* 0x000000282e287208 */ /* 0x000fe40005800000 */
[----:B------:R-:W-:Y:S02]  /*4590*/  FSEL R41, R47, R41, !P3 ;  /* 0x000000292f297208 */ /* 0x000fe40005800000 */
[----:B------:R-:W-:Y:S02]  /*45a0*/  FSEL R44, R20, R44, P2 ;  /* 0x0000002c142c7208 */ /* 0x000fe40001000000 */
[----:B------:R-:W-:-:S07]  /*45b0*/  FSEL R45, R21, R45, P2 ;  /* 0x0000002d152d7208 */ /* 0x000fce0001000000 */
.L_x_100:
[----:B------:R-:W0:Y:S02]  /*45c0*/  LDC.64 R16, c[0x0][0x390] ;  /* 0x0000e400ff107b82 */ /* 0x000e240000000a00 */
[----:B0-----:R-:W-:-:S06]  /*45d0*/  IMAD.WIDE R16, R18, 0x4, R16 ;  /* 0x0000000412107825 */ /* 0x001fcc00078e0210 */
[----:B------:R-:W2:Y:S01]  /*45e0*/  LDG.E.CONSTANT R16, desc[UR10][R16.64+0x4] ;  /* 0x0000040a10107981 */ /* 0x000ea2000c1e9900 */
[----:B------:R-:W-:Y:S01]  /*45f0*/  DADD R40, R44, R40 ;  /* 0x000000002c287229 */ /* 0x000fe20000000028 */
[----:B------:R-:W-:Y:S01]  /*4600*/  ISETP.GE.AND P2, PT, R10, R7, PT ;  /* 0x000000070a00720c */ /* 0x000fe20003f46270 */
[----:B------:R-:W-:Y:S01]  /*4610*/  DMUL R42, R42, UR6 ;  /* 0x000000062a2a7c28 */ /* 0x000fe20008000000 */
[----:B------:R-:W-:Y:S02]  /*4620*/  VIADD R14, R14, 0x1 ;  /* 0x000000010e0e7836 */ /* 0x000fe40000000000 */
[----:B------:R-:W-:Y:S02]  /*4630*/  VIADD R13, R13, 0x1 ;  /* 0x000000010d0d7836 */ /* 0x000fe40000000000 */
[----:B------:R-:W-:Y:S02]  /*4640*/  VIADD R12, R12, 0x1 ;  /* 0x000000010c0c7836 */ /* 0x000fe40000000000 */
[----:B------:R-:W-:Y:S01]  /*4650*/  VIADD R11, R11, 0x1 ;  /* 0x000000010b0b7836 */ /* 0x000fe20000000000 */
[----:B--2---:R-:W0:Y:S02]  /*4660*/  F2F.F64.F32 R18, R16 ;  /* 0x0000001000127310 */ /* 0x004e240000201800 */
[----:B0-----:R-:W-:-:S08]  /*4670*/  DFMA R18, R40, -0.25, R18 ;  /* 0xbfd000002812782b */ /* 0x001fd00000000012 */
[----:B------:R-:W-:-:S08]  /*4680*/  DFMA R18, R42, -0.5, R18 ;  /* 0xbfe000002a12782b */ /* 0x000fd00000000012 */
[C---:B------:R-:W-:Y:S02]  /*4690*/  DFMA R26, R18.reuse, R24, R26 ;  /* 0x00000018121a722b */ /* 0x040fe4000000001a */
[----:B------:R-:W-:Y:S02]  /*46a0*/  DADD R22, R18, R22 ;  /* 0x0000000012167229 */ /* 0x000fe40000000016 */
[----:B------:R-:W-:Y:S01]  /*46b0*/  DADD R24, R24, 1 ;  /* 0x3ff0000018187429 */ /* 0x000fe20000000000 */
[----:B------:R-:W-:Y:S10]  /*46c0*/  @!P2 BRA `(.L_x_103) ;  /* 0xffffffe400f4a947 */ /* 0x000ff4000383ffff */
[----:B------:R-:W0:Y:S01]  /*46d0*/  I2F.F64.U32 R12, R3 ;  /* 0x00000003000c7312 */ /* 0x000e220000201800 */
[----:B------:R-:W-:Y:S01]  /*46e0*/  VIADD R17, R3, 0x1 ;  /* 0x0000000103117836 */ /* 0x000fe20000000000 */
[----:B------:R-:W1:Y:S01]  /*46f0*/  LDC R16, c[0x0][0x3b8] ;  /* 0x0000ee00ff107b82 */ /* 0x000e620000000800 */
[----:B------:R-:W-:-:S05]  /*4700*/  ISETP.GE.AND P2, PT, R7, 0x1, PT ;  /* 0x000000010700780c */ /* 0x000fca0003f46270 */
[----:B------:R-:W2:Y:S01]  /*4710*/  I2F.F64.U32 R14, R17 ;  /* 0x00000011000e7312 */ /* 0x000ea20000201800 */
[----:B0-----:R-:W-:-:S08]  /*4720*/  DMUL R10, R12, 0.5 ;  /* 0x3fe000000c0a7828 */ /* 0x001fd00000000000 */
[----:B--2---:R-:W-:Y:S01]  /*4730*/  DMUL R14, R10, R14 ;  /* 0x0000000e0a0e7228 */ /* 0x004fe20000000000 */
[----:B-1----:R-:W-:-:S07]  /*4740*/  IMAD R19, R0, R16, R7 ;  /* 0x0000001000137224 */ /* 0x002fce00078e0207 */
[----:B------:R-:W-:Y:S02]  /*4750*/  DMUL R10, R14, R22 ;  /* 0x000000160e0a7228 */ /* 0x000fe40000000000 */
[----:B------:R-:W-:-:S06]  /*4760*/  DMUL R22, R22, UR6 ;  /* 0x0000000616167c28 */ /* 0x000fcc0008000000 */
[----:B------:R-:W-:Y:S02]  /*4770*/  DFMA R10, R12, R26, -R10 ;  /* 0x0000001a0c0a722b */ /* 0x000fe4000000080a */
[----:B------:R-:W-:Y:S01]  /*4780*/  DFMA R12, R14, -UR6, R12 ;  /* 0x800000060e0c7c2b */ /* 0x000fe2000800000c */
[----:B------:R-:W0:Y:S05]  /*4790*/  LDC.64 R14, c[0x0][0x3d0] ;  /* 0x0000f400ff0e7b82 */ /* 0x000e2a0000000a00 */
[----:B------:R-:W-:-:S08]  /*47a0*/  DMUL R10, R10, R28 ;  /* 0x0000001c0a0a7228 */ /* 0x000fd00000000000 */
[----:B------:R-:W-:-:S06]  /*47b0*/  DFMA R10, R10, R12, R22 ;  /* 0x0000000c0a0a722b */ /* 0x000fcc0000000016 */
[----:B------:R-:W1:Y:S01]  /*47c0*/  F2F.F32.F64 R17, R10 ;  /* 0x0000000a00117310 */ /* 0x000e620000301000 */
[----:B0-----:R-:W-:-:S05]  /*47d0*/  IMAD.WIDE R12, R19, 0x4, R14 ;  /* 0x00000004130c7825 */ /* 0x001fca00078e020e */
[----:B-1----:R2:W-:Y:S01]  /*47e0*/  STG.E desc[UR10][R12.64], R17 ;  /* 0x000000110c007986 */ /* 0x0025e2000c10190a */
[----:B------:R-:W-:Y:S05]  /*47f0*/  @!P2 BRA `(.L_x_92) ;  /* 0x000000000050a947 */ /* 0x000fea0003800000 */
[----:B------:R-:W3:Y:S01]  /*4800*/  LDG.E R14, desc[UR10][R12.64+-0x4] ;  /* 0xfffffc0a0c0e7981 */ /* 0x000ee2000c1e1900 */
[----:B------:R-:W-:Y:S01]  /*4810*/  DSETP.NE.AND P2, PT, |R10|, +INF , PT ;  /* 0x7ff000000a00742a */ /* 0x000fe20003f45200 */
[----:B---3--:R-:W0:Y:S05]  /*4820*/  F2F.F64.F32 R14, R14 ;  /* 0x0000000e000e7310 */ /* 0x008e2a0000201800 */
[----:B0-----:R-:W-:-:S14]  /*4830*/  DSETP.EQU.OR P2, PT, |R14|, +INF , !P2 ;  /* 0x7ff000000e00742a */ /* 0x001fdc000574a600 */
[----:B------:R-:W-:Y:S05]  /*4840*/  @P2 BRA `(.L_x_104) ;  /* 0x0000000000282947 */ /* 0x000fea0003800000 */
[----:B--2---:R-:W0:Y:S01]  /*4850*/  LDC.64 R12, c[0x0][0x3d8] ;  /* 0x0000f600ff0c7b82 */ /* 0x004e220000000a00 */
[C---:B------:R-:W-:Y:S01]  /*4860*/  DSETP.GT.AND P2, PT, R10.reuse, RZ, PT ;  /* 0x000000ff0a00722a */ /* 0x040fe20003f44000 */
[----:B------:R-:W-:Y:S01]  /*4870*/  IMAD.MOV.U32 R16, RZ, RZ, 0x3f800000 ;  /* 0x3f800000ff107424 */ /* 0x000fe200078e00ff */
[C-C-:B------:R-:W-:Y:S02]  /*4880*/  DSETP.GT.AND P3, PT, R10.reuse, R14.reuse, PT ;  /* 0x0000000e0a00722a */ /* 0x140fe40003f64000 */
[----:B------:R-:W-:-:S04]  /*4890*/  DSETP.GEU.AND P4, PT, R10, R14, PT ;  /* 0x0000000e0a00722a */ /* 0x000fc80003f8e000 */
[----:B------:R-:W-:-:S06]  /*48a0*/  FSEL R15, R16, 2, P3 ;  /* 0x40000000100f7808 */ /* 0x000fcc0001800000 */
[----:B------:R-:W-:Y:S01]  /*48b0*/  @!P2 FSEL R15, -R16, -2, !P4 ;  /* 0xc0000000100fa808 */ /* 0x000fe20006000100 */
[----:B0-----:R-:W-:-:S05]  /*48c0*/  IMAD.WIDE R10, R19, 0x4, R12 ;  /* 0x00000004130a7825 */ /* 0x001fca00078e020c */
[----:B------:R4:W-:Y:S01]  /*48d0*/  STG.E desc[UR10][R10.64], R15 ;  /* 0x0000000f0a007986 */ /* 0x0009e2000c10190a */
[----:B------:R-:W-:Y:S05]  /*48e0*/  BRA `(.L_x_92) ;  /* 0x0000000000147947 */ /* 0x000fea0003800000 */
.L_x_104:
[----:B------:R-:W-:-:S13]  /*48f0*/  ISETP.GE.AND P2, PT, R7, R3, PT ;  /* 0x000000030700720c */ /* 0x000fda0003f46270 */
[----:B------:R-:W0:Y:S01]  /*4900*/  @P2 LDC.64 R10, c[0x0][0x3d8] ;  /* 0x0000f600ff0a2b82 */ /* 0x000e220000000a00 */
[----:B--2---:R-:W-:Y:S02]  /*4910*/  @P2 IMAD.MOV.U32 R13, RZ, RZ, 0x7fffffff ;  /* 0x7fffffffff0d2424 */ /* 0x004fe400078e00ff */
[----:B0-----:R-:W-:-:S05]  /*4920*/  @P2 IMAD.WIDE R10, R19, 0x4, R10 ;  /* 0x00000004130a2825 */ /* 0x001fca00078e020a */
[----:B------:R3:W-:Y:S02]  /*4930*/  @P2 STG.E desc[UR10][R10.64], R13 ;  /* 0x0000000d0a002986 */ /* 0x0007e4000c10190a */
.L_x_92:
[----:B------:R-:W0:Y:S01]  /*4940*/  LDCU UR5, c[0x0][0x3b8] ;  /* 0x00007700ff0577ac */ /* 0x000e220008000800 */
[----:B------:R-:W-:Y:S02]  /*4950*/  VIADD R7, R7, 0x1 ;  /* 0x0000000107077836 */ /* 0x000fe40000000000 */
[----:B------:R-:W-:Y:S01]  /*4960*/  VIADD R9, R9, 0x1 ;  /* 0x0000000109097836 */ /* 0x000fe20000000000 */
[----:B------:R-:W-:Y:S01]  /*4970*/  UIADD3 UR4, UPT, UPT, UR4, 0x1, URZ ;  /* 0x0000000104047890 */ /* 0x000fe2000fffe0ff */
[----:B------:R-:W-:Y:S02]  /*4980*/  VIADD R8, R8, 0x1 ;  /* 0x0000000108087836 */ /* 0x000fe40000000000 */
[----:B------:R-:W-:Y:S01]  /*4990*/  VIADD R6, R6, 0x1 ;  /* 0x0000000106067836 */ /* 0x000fe20000000000 */
[----:B0-----:R-:W-:-:S13]  /*49a0*/  ISETP.NE.AND P2, PT, R7, UR5, PT ;  /* 0x0000000507007c0c */ /* 0x001fda000bf45270 */
[----:B------:R-:W-:Y:S05]  /*49b0*/  @P2 BRA `(.L_x_105) ;  /* 0xffffffd800b82947 */ /* 0x000fea000383ffff */
[----:B------:R-:W-:Y:S05]  /*49c0*/  EXIT ;  /* 0x000000000000794d */ /* 0x000fea0003800000 */
        .weak           $__internal_3_$__cuda_sm20_dblrcp_rn_slowpath_v3
        .type           $__internal_3_$__cuda_sm20_dblrcp_rn_slowpath_v3,@function
        .size           $__internal_3_$__cuda_sm20_dblrcp_rn_slowpath_v3,($__internal_4_$__cuda_sm20_div_rn_f64_full - $__internal_3_$__cuda_sm20_dblrcp_rn_slowpath_v3)
$__internal_3_$__cuda_sm20_dblrcp_rn_slowpath_v3:
[----:B------:R-:W-:-:S14]  /*49d0*/  DSETP.GTU.AND P2, PT, |R18|, +INF , PT ;  /* 0x7ff000001200742a */ /* 0x000fdc0003f4c200 */
[----:B------:R-:W-:Y:S05]  /*49e0*/  @P2 BRA `(.L_x_106) ;  /* 0x0000000000902947 */ /* 0x000fea0003800000 */
[----:B------:R-:W-:-:S05]  /*49f0*/  LOP3.LUT R15, R19, 0x7fffffff, RZ, 0xc0, !PT ;  /* 0x7fffffff130f7812 */ /* 0x000fca00078ec0ff */
[----:B------:R-:W-:-:S05]  /*4a00*/  VIADD R11, R15, 0xffffffff ;  /* 0xffffffff0f0b7836 */ /* 0x000fca0000000000 */
[----:B------:R-:W-:-:S13]  /*4a10*/  ISETP.GE.U32.AND P2, PT, R11, 0x7fefffff, PT ;  /* 0x7fefffff0b00780c */ /* 0x000fda0003f46070 */
[----:B------:R-:W-:Y:S01]  /*4a20*/  @P2 IMAD.MOV.U32 R12, RZ, RZ, RZ ;  /* 0x000000ffff0c2224 */ /* 0x000fe200078e00ff */
[----:B------:R-:W-:-:S04]  /*4a30*/  @P2 LOP3.LUT R13, R19, 0x7ff00000, RZ, 0x3c, !PT ;  /* 0x7ff00000130d2812 */ /* 0x000fc800078e3cff */
        /* <DEDUP_REMOVED lines=20> */
.L_x_108:
        /* <DEDUP_REMOVED lines=11> */
.L_x_106:
[----:B------:R-:W-:Y:S01]  /*4c30*/  IMAD.MOV.U32 R12, RZ, RZ, R18 ;  /* 0x000000ffff0c7224 */ /* 0x000fe200078e0012 */
[----:B------:R-:W-:-:S04]  /*4c40*/  LOP3.LUT R13, R19, 0x80000, RZ, 0xfc, !PT ;  /* 0x00080000130d7812 */ /* 0x000fc800078efcff */
[----:B------:R-:W-:Y:S02]  /*4c50*/  R2UR UR4, R12 ;  /* 0x000000000c0472ca */ /* 0x000fe400000e0000 */
[----:B------:R-:W-:-:S15]  /*4c60*/  R2UR UR5, R13 ;  /* 0x000000000d0572ca */ /* 0x000fde00000e0000 */
.L_x_107:
[----:B------:R-:W-:-:S04]  /*4c70*/  IMAD.MOV.U32 R11, RZ, RZ, 0x0 ;  /* 0x00000000ff0b7424 */ /* 0x000fc800078e00ff */
[----:B------:R-:W-:Y:S05]  /*4c80*/  RET.REL.NODEC R10 `(squeeze_momentum_batch_f32) ;  /* 0xffffffb00adc7950 */ /* 0x000fea0003c3ffff */
        .weak           $__internal_4_$__cuda_sm20_div_rn_f64_full
        .type           $__internal_4_$__cuda_sm20_div_rn_f64_full,@function
        .size           $__internal_4_$__cuda_sm20_div_rn_f64_full,($__internal_5_$__cuda_sm20_dsqrt_rn_f64_mediumpath_v1 - $__internal_4_$__cuda_sm20_div_rn_f64_full)
$__internal_4_$__cuda_sm20_div_rn_f64_full:
[----:B------:R-:W-:Y:S01]  /*4c90*/  IMAD.MOV.U32 R7, RZ, RZ, 0x3ff80000 ;  /* 0x3ff80000ff077424 */ /* 0x000fe200078e00ff */
[C---:B------:R-:W-:Y:S01]  /*4ca0*/  FSETP.GEU.AND P1, PT, |R15|.reuse, 1.469367938527859385e-39, PT ;  /* 0x001000000f00780b */ /* 0x040fe20003f2e200 */
[----:B------:R-:W-:Y:S01]  /*4cb0*/  IMAD.MOV.U32 R6, RZ, RZ, 0x0 ;  /* 0x00000000ff067424 */ /* 0x000fe200078e00ff */
[----:B------:R-:W-:Y:S01]  /*4cc0*/  LOP3.LUT R11, R15, 0x7ff00000, RZ, 0xc0, !PT ;  /* 0x7ff000000f0b7812 */ /* 0x000fe200078ec0ff */
[----:B------:R-:W0:Y:S01]  /*4cd0*/  MUFU.RCP64H R17, R7 ;  /* 0x0000000700117308 */ /* 0x000e220000001800 */
[----:B------:R-:W-:Y:S02]  /*4ce0*/  IMAD.MOV.U32 R16, RZ, RZ, 0x1 ;  /* 0x00000001ff107424 */ /* 0x000fe400078e00ff */
[----:B------:R-:W-:Y:S01]  /*4cf0*/  IMAD.MOV.U32 R25, RZ, RZ, 0x1ca00000 ;  /* 0x1ca00000ff197424 */ /* 0x000fe200078e00ff */
[----:B------:R-:W-:Y:S01]  /*4d00*/  ISETP.GE.U32.AND P0, PT, R11, 0x40100000, PT ;  /* 0x401000000b00780c */ /* 0x000fe20003f06070 */
[----:B------:R-:W-:Y:S02]  /*4d10*/  IMAD.MOV.U32 R24, RZ, RZ, R11 ;  /* 0x000000ffff187224 */ /* 0x000fe400078e000b */
[----:B------:R-:W-:Y:S01]  /*4d20*/  IMAD.MOV.U32 R27, RZ, RZ, 0x40100000 ;  /* 0x40100000ff1b7424 */ /* 0x000fe200078e00ff */
[----:B------:R-:W-:-:S03]  /*4d30*/  SEL R25, R25, 0x63400000, !P0 ;  /* 0x6340000019197807 */ /* 0x000fc60004000000 */
[----:B------:R-:W-:Y:S01]  /*4d40*/  VIADD R28, R27, 0xffffffff ;  /* 0xffffffff1b1c7836 */ /* 0x000fe20000000000 */
[----:B0-----:R-:W-:-:S08]  /*4d50*/  DFMA R18, R16, -R6, 1 ;  /* 0x3ff000001012742b */ /* 0x001fd00000000806 */
[----:B------:R-:W-:-:S08]  /*4d60*/  DFMA R18, R18, R18, R18 ;  /* 0x000000121212722b */ /* 0x000fd00000000012 */
[----:B------:R-:W-:Y:S01]  /*4d70*/  DFMA R20, R16, R18, R16 ;  /* 0x000000121014722b */ /* 0x000fe20000000010 */
[C-C-:B------:R-:W-:Y:S01]  /*4d80*/  @!P1 LOP3.LUT R18, R25.reuse, 0x80000000, R15.reuse, 0xf8, !PT ;  /* 0x8000000019129812 */ /* 0x140fe200078ef80f */
[----:B------:R-:W-:Y:S01]  /*4d90*/  IMAD.MOV.U32 R16, RZ, RZ, R14 ;  /* 0x000000ffff107224 */ /* 0x000fe200078e000e */
[----:B------:R-:W-:Y:S02]  /*4da0*/  LOP3.LUT R17, R25, 0x800fffff, R15, 0xf8, !PT ;  /* 0x800fffff19117812 */ /* 0x000fe400078ef80f */
[----:B------:R-:W-:Y:S01]  /*4db0*/  @!P1 LOP3.LUT R19, R18, 0x100000, RZ, 0xfc, !PT ;  /* 0x0010000012139812 */ /* 0x000fe200078efcff */
[----:B------:R-:W-:Y:S02]  /*4dc0*/  @!P1 IMAD.MOV.U32 R18, RZ, RZ, RZ ;  /* 0x000000ffff129224 */ /* 0x000fe400078e00ff */
[----:B------:R-:W-:-:S04]  /*4dd0*/  DFMA R22, R20, -R6, 1 ;  /* 0x3ff000001416742b */ /* 0x000fc80000000806 */
[----:B------:R-:W-:-:S04]  /*4de0*/  @!P1 DFMA R16, R16, 2, -R18 ;  /* 0x400000001010982b */ /* 0x000fc80000000812 */
[----:B------:R-:W-:-:S06]  /*4df0*/  DFMA R22, R20, R22, R20 ;  /* 0x000000161416722b */ /* 0x000fcc0000000014 */
[----:B------:R-:W-:Y:S02]  /*4e00*/  @!P1 LOP3.LUT R24, R17, 0x7ff00000, RZ, 0xc0, !PT ;  /* 0x7ff0000011189812 */ /* 0x000fe400078ec0ff */
[----:B------:R-:W-:-:S03]  /*4e10*/  DMUL R18, R22, R16 ;  /* 0x0000001016127228 */ /* 0x000fc60000000000 */
[----:B------:R-:W-:-:S05]  /*4e20*/  VIADD R26, R24, 0xffffffff ;  /* 0xffffffff181a7836 */ /* 0x000fca0000000000 */
[----:B------:R-:W-:Y:S01]  /*4e30*/  DFMA R20, R18, -R6, R16 ;  /* 0x800000061214722b */ /* 0x000fe20000000010 */
[----:B------:R-:W-:-:S04]  /*4e40*/  ISETP.GT.U32.AND P0, PT, R26, 0x7feffffe, PT ;  /* 0x7feffffe1a00780c */ /* 0x000fc80003f04070 */
[----:B------:R-:W-:-:S03]  /*4e50*/  ISETP.GT.U32.OR P0, PT, R28, 0x7feffffe, P0 ;  /* 0x7feffffe1c00780c */ /* 0x000fc60000704470 */
[----:B------:R-:W-:-:S10]  /*4e60*/  DFMA R20, R22, R20, R18 ;  /* 0x000000141614722b */ /* 0x000fd40000000012 */
[----:B------:R-:W-:Y:S05]  /*4e70*/  @P0 BRA `(.L_x_109) ;  /* 0x0000000000680947 */ /* 0x000fea0003800000 */
[----:B------:R-:W-:-:S05]  /*4e80*/  IMAD.MOV.U32 R14, RZ, RZ, 0x40100000 ;  /* 0x40100000ff0e7424 */ /* 0x000fca00078e00ff */
[----:B------:R-:W-:-:S04]  /*4e90*/  VIADDMNMX R11, R11, -R14, 0xb9600000, !PT ;  /* 0xb96000000b0b7446 */ /* 0x000fc8000780090e */
[----:B------:R-:W-:-:S05]  /*4ea0*/  VIMNMX R14, PT, PT, R11, 0x46a00000, PT ;  /* 0x46a000000b0e7848 */ /* 0x000fca0003fe0100 */
[----:B------:R-:W-:Y:S02]  /*4eb0*/  IMAD.IADD R25, R14, 0x1, -R25 ;  /* 0x000000010e197824 */ /* 0x000fe400078e0a19 */
[----:B------:R-:W-:Y:S02]  /*4ec0*/  IMAD.MOV.U32 R14, RZ, RZ, RZ ;  /* 0x000000ffff0e7224 */ /* 0x000fe400078e00ff */
[----:B------:R-:W-:-:S06]  /*4ed0*/  VIADD R15, R25, 0x7fe00000 ;  /* 0x7fe00000190f7836 */ /* 0x000fcc0000000000 */
        /* <DEDUP_REMOVED lines=11> */
[----:B------:R-:W-:Y:S01]  /*4f90*/  DMUL.RP R14, R20, R14 ;  /* 0x0000000e140e7228 */ /* 0x000fe20000008000 */
[----:B------:R-:W-:Y:S01]  /*4fa0*/  IMAD.MOV.U32 R6, RZ, RZ, RZ ;  /* 0x000000ffff067224 */ /* 0x000fe200078e00ff */
[----:B------:R-:W-:-:S05]  /*4fb0*/  IADD3 R25, PT, PT, -R25, -0x43300000, RZ ;  /* 0xbcd0000019197810 */ /* 0x000fca0007ffe1ff */
[----:B------:R-:W-:-:S03]  /*4fc0*/  DFMA R6, R18, -R6, R20 ;  /* 0x800000061206722b */ /* 0x000fc60000000014 */
[----:B------:R-:W-:-:S07]  /*4fd0*/  LOP3.LUT R11, R15, R11, RZ, 0x3c, !PT ;  /* 0x0000000b0f0b7212 */ /* 0x000fce00078e3cff */
[----:B------:R-:W-:-:S04]  /*4fe0*/  FSETP.NEU.AND P0, PT, |R7|, R25, PT ;  /* 0x000000190700720b */ /* 0x000fc80003f0d200 */
[----:B------:R-:W-:Y:S02]  /*4ff0*/  FSEL R18, R14, R18, !P0 ;  /* 0x000000120e127208 */ /* 0x000fe40004000000 */
[----:B------:R-:W-:Y:S01]  /*5000*/  FSEL R19, R11, R19, !P0 ;  /* 0x000000130b137208 */ /* 0x000fe20004000000 */
[----:B------:R-:W-:Y:S06]  /*5010*/  BRA `(.L_x_110) ;  /* 0x0000000000447947 */ /* 0x000fec0003800000 */
.L_x_109:
        /* <DEDUP_REMOVED lines=11> */
[----:B------:R-:W-:Y:S02]  /*50d0*/  @!P0 IMAD.MOV.U32 R18, RZ, RZ, RZ ;  /* 0x000000ffff128224 */ /* 0x000fe400078e00ff */
[----:B------:R-:W-:Y:S02]  /*50e0*/  @P0 IMAD.MOV.U32 R18, RZ, RZ, RZ ;  /* 0x000000ffff120224 */ /* 0x000fe400078e00ff */
[----:B------:R-:W-:Y:S01]  /*50f0*/  @P0 IMAD.MOV.U32 R19, RZ, RZ, R6 ;  /* 0x000000ffff130224 */ /* 0x000fe200078e0006 */
[----:B------:R-:W-:Y:S06]  /*5100*/  BRA `(.L_x_110) ;  /* 0x0000000000087947 */ /* 0x000fec0003800000 */
.L_x_111:
[----:B------:R-:W-:Y:S01]  /*5110*/  LOP3.LUT R19, R15, 0x80000, RZ, 0xfc, !PT ;  /* 0x000800000f137812 */ /* 0x000fe200078efcff */
[----:B------:R-:W-:-:S07]  /*5120*/  IMAD.MOV.U32 R18, RZ, RZ, R14 ;  /* 0x000000ffff127224 */ /* 0x000fce00078e000e */
.L_x_110:
[----:B------:R-:W-:Y:S02]  /*5130*/  IMAD.MOV.U32 R11, RZ, RZ, 0x0 ;  /* 0x00000000ff0b7424 */ /* 0x000fe400078e00ff */
[----:B------:R-:W-:Y:S02]  /*5140*/  IMAD.MOV.U32 R6, RZ, RZ, R18 ;  /* 0x000000ffff067224 */ /* 0x000fe400078e0012 */
[----:B------:R-:W-:Y:S01]  /*5150*/  IMAD.MOV.U32 R7, RZ, RZ, R19 ;  /* 0x000000ffff077224 */ /* 0x000fe200078e0013 */
[----:B------:R-:W-:Y:S06]  /*5160*/  RET.REL.NODEC R10 `(squeeze_momentum_batch_f32) ;  /* 0xffffffac0aa47950 */ /* 0x000fec0003c3ffff */
        .weak           $__internal_5_$__cuda_sm20_dsqrt_rn_f64_mediumpath_v1
        .type           $__internal_5_$__cuda_sm20_dsqrt_rn_f64_mediumpath_v1,@function
        .size           $__internal_5_$__cuda_sm20_dsqrt_rn_f64_mediumpath_v1,(.L_x_121 - $__internal_5_$__cuda_sm20_dsqrt_rn_f64_mediumpath_v1)
$__internal_5_$__cuda_sm20_dsqrt_rn_f64_mediumpath_v1:
[----:B------:R-:W-:Y:S01]  /*5170*/  ISETP.GE.U32.AND P2, PT, R18, -0x3400000, PT ;  /* 0xfcc000001200780c */ /* 0x000fe20003f46070 */
[----:B------:R-:W-:Y:S02]  /*5180*/  IMAD.MOV.U32 R18, RZ, RZ, R16 ;  /* 0x000000ffff127224 */ /* 0x000fe400078e0010 */
[----:B------:R-:W-:Y:S02]  /*5190*/  IMAD.MOV.U32 R19, RZ, RZ, R17 ;  /* 0x000000ffff137224 */ /* 0x000fe400078e0011 */
[----:B------:R-:W-:Y:S02]  /*51a0*/  IMAD.MOV.U32 R20, RZ, RZ, R22 ;  /* 0x000000ffff147224 */ /* 0x000fe400078e0016 */
[----:B------:R-:W-:Y:S02]  /*51b0*/  IMAD.MOV.U32 R16, RZ, RZ, R26 ;  /* 0x000000ffff107224 */ /* 0x000fe400078e001a */
[----:B------:R-:W-:-:S04]  /*51c0*/  IMAD.MOV.U32 R17, RZ, RZ, R27 ;  /* 0x000000ffff117224 */ /* 0x000fc800078e001b */
        /* <DEDUP_REMOVED lines=9> */
.L_x_112:
[----:B------:R-:W-:-:S14]  /*5260*/  DSETP.NE.AND P2, PT, R18, RZ, PT ;  /* 0x000000ff1200722a */ /* 0x000fdc0003f45000 */
[----:B------:R-:W-:Y:S05]  /*5270*/  @!P2 BRA `(.L_x_114) ;  /* 0x000000000058a947 */ /* 0x000fea0003800000 */
[----:B------:R-:W-:-:S13]  /*5280*/  ISETP.GE.AND P2, PT, R19, RZ, PT ;  /* 0x000000ff1300720c */ /* 0x000fda0003f46270 */
[----:B------:R-:W-:Y:S02]  /*5290*/  @!P2 IMAD.MOV.U32 R16, RZ, RZ, 0x0 ;  /* 0x00000000ff10a424 */ /* 0x000fe400078e00ff */
[----:B------:R-:W-:Y:S01]  /*52a0*/  @!P2 IMAD.MOV.U32 R17, RZ, RZ, -0x80000 ;  /* 0xfff80000ff11a424 */ /* 0x000fe200078e00ff */
        /* <DEDUP_REMOVED lines=14> */
[----:B------:R-:W-:-:S06]  /*5390*/  VIADD R21, R21, 0xfff00000 ;  /* 0xfff0000015157836 */ /* 0x000fcc0000000000 */
[----:B------:R-:W-:-:S08]  /*53a0*/  DFMA R22, R18, -R18, R16 ;  /* 0x800000121216722b */ /* 0x000fd00000000010 */
[----:B------:R-:W-:-:S10]  /*53b0*/  DFMA R16, R20, R22, R18 ;  /* 0x000000161410722b */ /* 0x000fd40000000012 */
[----:B------:R-:W-:Y:S01]  /*53c0*/  VIADD R17, R17, 0xfcb00000 ;  /* 0xfcb0000011117836 */ /* 0x000fe20000000000 */
[----:B------:R-:W-:Y:S06]  /*53d0*/  BRA `(.L_x_113) ;  /* 0x0000000000047947 */ /* 0x000fec0003800000 */
.L_x_114:
[----:B------:R-:W-:-:S11]  /*53e0*/  DADD R16, R18, R18 ;  /* 0x0000000012107229 */ /* 0x000fd60000000012 */
.L_x_113:
[----:B------:R-:W-:-:S04]  /*53f0*/  IMAD.MOV.U32 R15, RZ, RZ, 0x0 ;  /* 0x00000000ff0f7424 */ /* 0x000fc800078e00ff */
[----:B------:R-:W-:Y:S05]  /*5400*/  RET.REL.NODEC R14 `(squeeze_momentum_batch_f32) ;  /* 0xffffffa80efc7950 */ /* 0x000fea0003c3ffff */
.L_x_115:
        /* <DEDUP_REMOVED lines=15> */
.L_x_121:


//--------------------- .nv.shared.reserved.0     --------------------------
	.section	.nv.shared.reserved.0,"aw",@nobits
	.weak		__nv_reservedSMEM_offset_0_alias
	.size		__nv_reservedSMEM_offset_0_alias, 0, 64
	.other		__nv_reservedSMEM_offset_0_alias,@"STO_CUDA_RESERVED_SHARED STV_DEFAULT"
__nv_reservedSMEM_offset_0_alias:
	.zero		0
	.zero		64


//--------------------- .nv.constant0.squeeze_momentum_many_series_one_param_f32 --------------------------
	.section	.nv.constant0.squeeze_momentum_many_series_one_param_f32,"a",@progbits
	.sectionflags	@""
	.align	4
.nv.constant0.squeeze_momentum_many_series_one_param_f32:
	.zero		976


//--------------------- .nv.constant0.squeeze_momentum_batch_f32 --------------------------
	.section	.nv.constant0.squeeze_momentum_batch_f32,"a",@progbits
	.sectionflags	@""
	.align	4
.nv.constant0.squeeze_momentum_batch_f32:
	.zero		992


//--------------------- SYMBOLS --------------------------

	.type		.nv.reservedSmem.offset0,@object
	.size		.nv.reservedSmem.offset0,0x4
